//
// Generated by NVIDIA NVVM Compiler
//
// Compiler Build ID: CL-36424714
// Cuda compilation tools, release 13.0, V13.0.88
// Based on NVVM 20.0.0
//

.version 9.0
.target sm_100
.address_size 64

	// .globl	_Z10jac_kernelPdiiiS_S_b
// _ZZN3cub18CUB_300001_SM_10006detail6reduce28DeviceReduceSingleTileKernelINS2_10policy_hubIdjN4cuda3__47maximumIdEEE10Policy1000EN6thrust24THRUST_300001_SM_1000_NS10device_ptrIdEEPfjS8_fdNS5_3std3__410__identityEEEvT0_T1_T2_T3_T4_T6_E12temp_storage has been demoted
// _ZZN3cub18CUB_300001_SM_10006detail6reduce18DeviceReduceKernelINS2_10policy_hubIdjN4cuda3__47maximumIdEEE10Policy1000EN6thrust24THRUST_300001_SM_1000_NS10device_ptrIdEEjS8_dNS5_3std3__410__identityEEEvT0_PT3_T1_NS0_13GridEvenShareISL_EET2_T4_E12temp_storage has been demoted
// _ZZN3cub18CUB_300001_SM_10006detail6reduce28DeviceReduceSingleTileKernelINS2_10policy_hubIdjN4cuda3__47maximumIdEEE10Policy1000EPdPfiS8_fdNS5_3std3__410__identityEEEvT0_T1_T2_T3_T4_T6_E12temp_storage has been demoted
// _ZZN3cub18CUB_300001_SM_10006detail6reduce28DeviceReduceSingleTileKernelINS2_10policy_hubIdyN4cuda3__47maximumIdEEE10Policy1000EN6thrust24THRUST_300001_SM_1000_NS10device_ptrIdEEPfyS8_fdNS5_3std3__410__identityEEEvT0_T1_T2_T3_T4_T6_E12temp_storage has been demoted
// _ZZN3cub18CUB_300001_SM_10006detail6reduce18DeviceReduceKernelINS2_10policy_hubIdyN4cuda3__47maximumIdEEE10Policy1000EN6thrust24THRUST_300001_SM_1000_NS10device_ptrIdEEyS8_dNS5_3std3__410__identityEEEvT0_PT3_T1_NS0_13GridEvenShareISL_EET2_T4_E12temp_storage has been demoted
// _ZZN3cub18CUB_300001_SM_10006detail6reduce28DeviceReduceSingleTileKernelINS2_10policy_hubIdyN4cuda3__47maximumIdEEE10Policy1000EPdPfiS8_fdNS5_3std3__410__identityEEEvT0_T1_T2_T3_T4_T6_E12temp_storage has been demoted
.global .align 1 .b8 _ZN31_INTERNAL_a81c1240_4_k_cu_TRACE4cuda3std3__45__cpo5beginE[1];
.global .align 1 .b8 _ZN31_INTERNAL_a81c1240_4_k_cu_TRACE4cuda3std3__45__cpo3endE[1];
.global .align 1 .b8 _ZN31_INTERNAL_a81c1240_4_k_cu_TRACE4cuda3std3__45__cpo6cbeginE[1];
.global .align 1 .b8 _ZN31_INTERNAL_a81c1240_4_k_cu_TRACE4cuda3std3__45__cpo4cendE[1];
.global .align 1 .b8 _ZN31_INTERNAL_a81c1240_4_k_cu_TRACE4cuda3std3__45__cpo6rbeginE[1];
.global .align 1 .b8 _ZN31_INTERNAL_a81c1240_4_k_cu_TRACE4cuda3std3__45__cpo4rendE[1];
.global .align 1 .b8 _ZN31_INTERNAL_a81c1240_4_k_cu_TRACE4cuda3std3__45__cpo7crbeginE[1];
.global .align 1 .b8 _ZN31_INTERNAL_a81c1240_4_k_cu_TRACE4cuda3std3__45__cpo5crendE[1];
.global .align 1 .b8 _ZN31_INTERNAL_a81c1240_4_k_cu_TRACE4cuda3std3__433_GLOBAL__N__a81c1240_4_k_cu_TRACE6ignoreE[1];
.global .align 1 .b8 _ZN31_INTERNAL_a81c1240_4_k_cu_TRACE4cuda3std3__419piecewise_constructE[1];
.global .align 1 .b8 _ZN31_INTERNAL_a81c1240_4_k_cu_TRACE4cuda3std3__48in_placeE[1];
.global .align 1 .b8 _ZN31_INTERNAL_a81c1240_4_k_cu_TRACE4cuda3std3__420unreachable_sentinelE[1];
.global .align 1 .b8 _ZN31_INTERNAL_a81c1240_4_k_cu_TRACE4cuda3std3__47nulloptE[1];
.global .align 1 .b8 _ZN31_INTERNAL_a81c1240_4_k_cu_TRACE4cuda3std3__48unexpectE[1];
.global .align 1 .b8 _ZN31_INTERNAL_a81c1240_4_k_cu_TRACE4cuda3std6ranges3__45__cpo4swapE[1];
.global .align 1 .b8 _ZN31_INTERNAL_a81c1240_4_k_cu_TRACE4cuda3std6ranges3__45__cpo9iter_moveE[1];
.global .align 1 .b8 _ZN31_INTERNAL_a81c1240_4_k_cu_TRACE4cuda3std6ranges3__45__cpo5beginE[1];
.global .align 1 .b8 _ZN31_INTERNAL_a81c1240_4_k_cu_TRACE4cuda3std6ranges3__45__cpo3endE[1];
.global .align 1 .b8 _ZN31_INTERNAL_a81c1240_4_k_cu_TRACE4cuda3std6ranges3__45__cpo6cbeginE[1];
.global .align 1 .b8 _ZN31_INTERNAL_a81c1240_4_k_cu_TRACE4cuda3std6ranges3__45__cpo4cendE[1];
.global .align 1 .b8 _ZN31_INTERNAL_a81c1240_4_k_cu_TRACE4cuda3std6ranges3__45__cpo7advanceE[1];
.global .align 1 .b8 _ZN31_INTERNAL_a81c1240_4_k_cu_TRACE4cuda3std6ranges3__45__cpo9iter_swapE[1];
.global .align 1 .b8 _ZN31_INTERNAL_a81c1240_4_k_cu_TRACE4cuda3std6ranges3__45__cpo4nextE[1];
.global .align 1 .b8 _ZN31_INTERNAL_a81c1240_4_k_cu_TRACE4cuda3std6ranges3__45__cpo4prevE[1];
.global .align 1 .b8 _ZN31_INTERNAL_a81c1240_4_k_cu_TRACE4cuda3std6ranges3__45__cpo4dataE[1];
.global .align 1 .b8 _ZN31_INTERNAL_a81c1240_4_k_cu_TRACE4cuda3std6ranges3__45__cpo5cdataE[1];
.global .align 1 .b8 _ZN31_INTERNAL_a81c1240_4_k_cu_TRACE4cuda3std6ranges3__45__cpo4sizeE[1];
.global .align 1 .b8 _ZN31_INTERNAL_a81c1240_4_k_cu_TRACE4cuda3std6ranges3__45__cpo5ssizeE[1];
.global .align 1 .b8 _ZN31_INTERNAL_a81c1240_4_k_cu_TRACE4cuda3std6ranges3__45__cpo8distanceE[1];
.global .align 1 .b8 _ZN31_INTERNAL_a81c1240_4_k_cu_TRACE6thrust24THRUST_300001_SM_1000_NS8cuda_cub3parE[1];
.global .align 1 .b8 _ZN31_INTERNAL_a81c1240_4_k_cu_TRACE6thrust24THRUST_300001_SM_1000_NS8cuda_cub10par_nosyncE[1];
.global .align 1 .b8 _ZN31_INTERNAL_a81c1240_4_k_cu_TRACE6thrust24THRUST_300001_SM_1000_NS6system6detail10sequential3seqE[1];
.global .align 1 .b8 _ZN31_INTERNAL_a81c1240_4_k_cu_TRACE6thrust24THRUST_300001_SM_1000_NS12placeholders2_1E[1];
.global .align 1 .b8 _ZN31_INTERNAL_a81c1240_4_k_cu_TRACE6thrust24THRUST_300001_SM_1000_NS12placeholders2_2E[1];
.global .align 1 .b8 _ZN31_INTERNAL_a81c1240_4_k_cu_TRACE6thrust24THRUST_300001_SM_1000_NS12placeholders2_3E[1];
.global .align 1 .b8 _ZN31_INTERNAL_a81c1240_4_k_cu_TRACE6thrust24THRUST_300001_SM_1000_NS12placeholders2_4E[1];
.global .align 1 .b8 _ZN31_INTERNAL_a81c1240_4_k_cu_TRACE6thrust24THRUST_300001_SM_1000_NS12placeholders2_5E[1];
.global .align 1 .b8 _ZN31_INTERNAL_a81c1240_4_k_cu_TRACE6thrust24THRUST_300001_SM_1000_NS12placeholders2_6E[1];
.global .align 1 .b8 _ZN31_INTERNAL_a81c1240_4_k_cu_TRACE6thrust24THRUST_300001_SM_1000_NS12placeholders2_7E[1];
.global .align 1 .b8 _ZN31_INTERNAL_a81c1240_4_k_cu_TRACE6thrust24THRUST_300001_SM_1000_NS12placeholders2_8E[1];
.global .align 1 .b8 _ZN31_INTERNAL_a81c1240_4_k_cu_TRACE6thrust24THRUST_300001_SM_1000_NS12placeholders2_9E[1];
.global .align 1 .b8 _ZN31_INTERNAL_a81c1240_4_k_cu_TRACE6thrust24THRUST_300001_SM_1000_NS12placeholders3_10E[1];
.global .align 1 .b8 _ZN31_INTERNAL_a81c1240_4_k_cu_TRACE6thrust24THRUST_300001_SM_1000_NS3seqE[1];

.visible .entry _Z10jac_kernelPdiiiS_S_b(
	.param .u64 .ptr .align 1 _Z10jac_kernelPdiiiS_S_b_param_0,
	.param .u32 _Z10jac_kernelPdiiiS_S_b_param_1,
	.param .u32 _Z10jac_kernelPdiiiS_S_b_param_2,
	.param .u32 _Z10jac_kernelPdiiiS_S_b_param_3,
	.param .u64 .ptr .align 1 _Z10jac_kernelPdiiiS_S_b_param_4,
	.param .u64 .ptr .align 1 _Z10jac_kernelPdiiiS_S_b_param_5,
	.param .u8 _Z10jac_kernelPdiiiS_S_b_param_6
)
{
	.reg .pred 	%p<21>;
	.reg .b16 	%rs<2>;
	.reg .b32 	%r<42>;
	.reg .b32 	%f<3>;
	.reg .b64 	%rd<30>;
	.reg .b64 	%fd<16>;

	ld.param.u64 	%rd2, [_Z10jac_kernelPdiiiS_S_b_param_0];
	ld.param.u32 	%r8, [_Z10jac_kernelPdiiiS_S_b_param_1];
	ld.param.u32 	%r6, [_Z10jac_kernelPdiiiS_S_b_param_2];
	ld.param.u32 	%r7, [_Z10jac_kernelPdiiiS_S_b_param_3];
	ld.param.u64 	%rd3, [_Z10jac_kernelPdiiiS_S_b_param_4];
	ld.param.u64 	%rd4, [_Z10jac_kernelPdiiiS_S_b_param_5];
	ld.param.s8 	%rs1, [_Z10jac_kernelPdiiiS_S_b_param_6];
	cvta.to.global.u64 	%rd1, %rd4;
	mov.u32 	%r10, %ctaid.x;
	mov.u32 	%r11, %ntid.x;
	mov.u32 	%r12, %tid.x;
	mad.lo.s32 	%r1, %r10, %r11, %r12;
	mov.u32 	%r13, %ctaid.y;
	mov.u32 	%r14, %ntid.y;
	mov.u32 	%r15, %tid.y;
	mad.lo.s32 	%r2, %r13, %r14, %r15;
	mov.u32 	%r16, %ctaid.z;
	mov.u32 	%r17, %ntid.z;
	mov.u32 	%r18, %tid.z;
	mad.lo.s32 	%r19, %r16, %r17, %r18;
	setp.eq.s32 	%p4, %r19, 0;
	add.s32 	%r4, %r8, -2;
	setp.gt.s32 	%p5, %r19, %r4;
	setp.eq.s32 	%p6, %r2, 0;
	or.pred  	%p7, %p4, %p6;
	mov.pred 	%p20, 0;
	or.pred  	%p8, %p7, %p5;
	@%p8 bra 	$L__BB0_2;
	add.s32 	%r20, %r6, -2;
	setp.le.s32 	%p20, %r2, %r20;
$L__BB0_2:
	setp.lt.s32 	%p9, %r1, 1;
	not.pred 	%p10, %p20;
	or.pred  	%p11, %p9, %p10;
	add.s32 	%r5, %r7, -2;
	setp.gt.s32 	%p12, %r1, %r5;
	or.pred  	%p13, %p11, %p12;
	@%p13 bra 	$L__BB0_7;
	cvta.to.global.u64 	%rd5, %rd2;
	add.s32 	%r21, %r19, -1;
	mul.lo.s32 	%r22, %r6, %r21;
	add.s32 	%r23, %r22, %r2;
	mad.lo.s32 	%r24, %r23, %r7, %r1;
	mul.wide.s32 	%rd6, %r24, 8;
	add.s64 	%rd7, %rd5, %rd6;
	ld.global.f64 	%fd2, [%rd7];
	shl.b32 	%r25, %r6, 1;
	add.s32 	%r26, %r22, %r25;
	add.s32 	%r27, %r26, %r2;
	mad.lo.s32 	%r28, %r27, %r7, %r1;
	mul.wide.s32 	%rd8, %r28, 8;
	add.s64 	%rd9, %rd5, %rd8;
	ld.global.f64 	%fd3, [%rd9];
	add.f64 	%fd4, %fd2, %fd3;
	sub.s32 	%r29, %r26, %r6;
	add.s32 	%r30, %r2, -1;
	add.s32 	%r31, %r29, %r30;
	mad.lo.s32 	%r32, %r31, %r7, %r1;
	mul.wide.s32 	%rd10, %r32, 8;
	add.s64 	%rd11, %rd5, %rd10;
	ld.global.f64 	%fd5, [%rd11];
	add.f64 	%fd6, %fd4, %fd5;
	add.s32 	%r33, %r31, 2;
	mad.lo.s32 	%r34, %r33, %r7, %r1;
	mul.wide.s32 	%rd12, %r34, 8;
	add.s64 	%rd13, %rd5, %rd12;
	ld.global.f64 	%fd7, [%rd13];
	add.f64 	%fd8, %fd6, %fd7;
	add.s32 	%r35, %r29, %r2;
	mul.lo.s32 	%r36, %r35, %r7;
	cvt.s64.s32 	%rd14, %r36;
	cvt.u64.u32 	%rd15, %r1;
	add.s64 	%rd16, %rd14, %rd15;
	shl.b64 	%rd17, %rd16, 3;
	add.s64 	%rd18, %rd5, %rd17;
	ld.global.f64 	%fd9, [%rd18+-8];
	add.f64 	%fd10, %fd8, %fd9;
	ld.global.f64 	%fd11, [%rd18+8];
	add.f64 	%fd12, %fd10, %fd11;
	div.rn.f64 	%fd1, %fd12, 0d4018000000000000;
	mul.wide.s32 	%rd19, %r7, 8;
	add.s64 	%rd20, %rd11, %rd19;
	ld.global.f64 	%fd13, [%rd20];
	sub.f64 	%fd14, %fd13, %fd1;
	cvt.rn.f32.f64 	%f1, %fd14;
	abs.f32 	%f2, %f1;
	cvt.f64.f32 	%fd15, %f2;
	add.s32 	%r37, %r6, -2;
	mad.lo.s32 	%r38, %r37, %r21, %r30;
	mul.lo.s32 	%r39, %r38, %r5;
	cvt.s64.s32 	%rd21, %r39;
	add.s64 	%rd22, %rd21, %rd15;
	cvta.to.global.u64 	%rd23, %rd3;
	shl.b64 	%rd24, %rd22, 3;
	add.s64 	%rd25, %rd23, %rd24;
	st.global.f64 	[%rd25+-8], %fd15;
	st.global.f64 	[%rd20], %fd1;
	setp.eq.s16 	%p14, %rs1, 0;
	setp.ne.s32 	%p15, %r19, %r4;
	or.pred  	%p16, %p14, %p15;
	@%p16 bra 	$L__BB0_5;
	mad.lo.s32 	%r41, %r7, %r2, %r1;
	mul.wide.s32 	%rd28, %r41, 8;
	add.s64 	%rd29, %rd1, %rd28;
	st.global.f64 	[%rd29], %fd1;
	bra.uni 	$L__BB0_7;
$L__BB0_5:
	setp.ne.s16 	%p17, %rs1, 0;
	setp.ne.s32 	%p18, %r19, 1;
	or.pred  	%p19, %p18, %p17;
	@%p19 bra 	$L__BB0_7;
	mad.lo.s32 	%r40, %r7, %r2, %r1;
	mul.wide.s32 	%rd26, %r40, 8;
	add.s64 	%rd27, %rd1, %rd26;
	st.global.f64 	[%rd27], %fd1;
$L__BB0_7:
	ret;

}
	// .globl	_Z18writeBorder_kernelPdiiS_i
.visible .entry _Z18writeBorder_kernelPdiiS_i(
	.param .u64 .ptr .align 1 _Z18writeBorder_kernelPdiiS_i_param_0,
	.param .u32 _Z18writeBorder_kernelPdiiS_i_param_1,
	.param .u32 _Z18writeBorder_kernelPdiiS_i_param_2,
	.param .u64 .ptr .align 1 _Z18writeBorder_kernelPdiiS_i_param_3,
	.param .u32 _Z18writeBorder_kernelPdiiS_i_param_4
)
{
	.reg .pred 	%p<6>;
	.reg .b32 	%r<19>;
	.reg .b64 	%rd<9>;
	.reg .b64 	%fd<2>;

	ld.param.u64 	%rd1, [_Z18writeBorder_kernelPdiiS_i_param_0];
	ld.param.u32 	%r3, [_Z18writeBorder_kernelPdiiS_i_param_1];
	ld.param.u32 	%r6, [_Z18writeBorder_kernelPdiiS_i_param_2];
	ld.param.u64 	%rd2, [_Z18writeBorder_kernelPdiiS_i_param_3];
	ld.param.u32 	%r5, [_Z18writeBorder_kernelPdiiS_i_param_4];
	mov.u32 	%r7, %ctaid.x;
	mov.u32 	%r8, %ntid.x;
	mov.u32 	%r9, %tid.x;
	mad.lo.s32 	%r10, %r7, %r8, %r9;
	mov.u32 	%r11, %ctaid.y;
	mov.u32 	%r12, %ntid.y;
	mov.u32 	%r13, %tid.y;
	mad.lo.s32 	%r2, %r11, %r12, %r13;
	add.s32 	%r14, %r3, -2;
	setp.gt.s32 	%p1, %r2, %r14;
	setp.lt.s32 	%p2, %r10, 1;
	add.s32 	%r15, %r6, -2;
	setp.gt.s32 	%p3, %r10, %r15;
	or.pred  	%p4, %p1, %p3;
	or.pred  	%p5, %p4, %p2;
	@%p5 bra 	$L__BB1_2;
	cvta.to.global.u64 	%rd3, %rd2;
	cvta.to.global.u64 	%rd4, %rd1;
	mad.lo.s32 	%r16, %r6, %r2, %r10;
	mul.wide.s32 	%rd5, %r16, 8;
	add.s64 	%rd6, %rd3, %rd5;
	ld.global.f64 	%fd1, [%rd6];
	mad.lo.s32 	%r17, %r5, %r3, %r2;
	mad.lo.s32 	%r18, %r17, %r6, %r10;
	mul.wide.s32 	%rd7, %r18, 8;
	add.s64 	%rd8, %rd4, %rd7;
	st.global.f64 	[%rd8], %fd1;
$L__BB1_2:
	ret;

}
	// .globl	_Z17jac_kernel_inner1PdiiiS_ii
.visible .entry _Z17jac_kernel_inner1PdiiiS_ii(
	.param .u64 .ptr .align 1 _Z17jac_kernel_inner1PdiiiS_ii_param_0,
	.param .u32 _Z17jac_kernel_inner1PdiiiS_ii_param_1,
	.param .u32 _Z17jac_kernel_inner1PdiiiS_ii_param_2,
	.param .u32 _Z17jac_kernel_inner1PdiiiS_ii_param_3,
	.param .u64 .ptr .align 1 _Z17jac_kernel_inner1PdiiiS_ii_param_4,
	.param .u32 _Z17jac_kernel_inner1PdiiiS_ii_param_5,
	.param .u32 _Z17jac_kernel_inner1PdiiiS_ii_param_6
)
{
	.reg .pred 	%p<17>;
	.reg .b32 	%r<67>;
	.reg .b64 	%rd<13>;
	.reg .b64 	%fd<3>;

	ld.param.u64 	%rd3, [_Z17jac_kernel_inner1PdiiiS_ii_param_0];
	ld.param.u32 	%r4, [_Z17jac_kernel_inner1PdiiiS_ii_param_1];
	ld.param.u32 	%r5, [_Z17jac_kernel_inner1PdiiiS_ii_param_2];
	ld.param.u32 	%r6, [_Z17jac_kernel_inner1PdiiiS_ii_param_3];
	ld.param.u64 	%rd4, [_Z17jac_kernel_inner1PdiiiS_ii_param_4];
	ld.param.u32 	%r7, [_Z17jac_kernel_inner1PdiiiS_ii_param_5];
	ld.param.u32 	%r8, [_Z17jac_kernel_inner1PdiiiS_ii_param_6];
	cvta.to.global.u64 	%rd1, %rd4;
	cvta.to.global.u64 	%rd2, %rd3;
	mov.u32 	%r9, %ctaid.x;
	mov.u32 	%r10, %ntid.x;
	mov.u32 	%r11, %tid.x;
	mad.lo.s32 	%r12, %r9, %r10, %r11;
	mov.u32 	%r13, %ctaid.y;
	mov.u32 	%r14, %ntid.y;
	mov.u32 	%r15, %tid.y;
	mad.lo.s32 	%r16, %r13, %r14, %r15;
	mov.u32 	%r17, %ctaid.z;
	mov.u32 	%r18, %ntid.z;
	mov.u32 	%r19, %tid.z;
	mad.lo.s32 	%r3, %r17, %r18, %r19;
	shr.u32 	%r20, %r4, 31;
	add.s32 	%r21, %r4, %r20;
	and.b32  	%r22, %r21, 2147483646;
	sub.s32 	%r23, %r4, %r22;
	shl.b32 	%r24, %r23, 1;
	add.s32 	%r25, %r4, %r24;
	add.s32 	%r26, %r25, -2;
	shr.u32 	%r27, %r5, 31;
	add.s32 	%r28, %r5, %r27;
	and.b32  	%r29, %r28, 2147483646;
	sub.s32 	%r30, %r5, %r29;
	shl.b32 	%r31, %r30, 1;
	add.s32 	%r32, %r5, %r31;
	add.s32 	%r34, %r32, -2;
	shr.u32 	%r35, %r6, 31;
	add.s32 	%r36, %r6, %r35;
	and.b32  	%r37, %r36, 2147483646;
	sub.s32 	%r38, %r6, %r37;
	shl.b32 	%r39, %r38, 1;
	add.s32 	%r40, %r6, %r39;
	add.s32 	%r42, %r40, -2;
	setp.ge.s32 	%p1, %r3, %r26;
	setp.ge.s32 	%p2, %r16, %r34;
	or.pred  	%p3, %p1, %p2;
	setp.ge.s32 	%p4, %r12, %r42;
	or.pred  	%p5, %p3, %p4;
	@%p5 bra 	$L__BB2_3;
	or.b32  	%r55, %r3, %r16;
	or.b32  	%r56, %r55, %r12;
	and.b32  	%r57, %r56, 1;
	setp.eq.b32 	%p16, %r57, 1;
	@%p16 bra 	$L__BB2_6;
	mad.lo.s32 	%r58, %r5, %r3, %r16;
	mad.lo.s32 	%r59, %r58, %r6, %r12;
	mul.wide.s32 	%rd9, %r59, 8;
	add.s64 	%rd10, %rd2, %rd9;
	ld.global.f64 	%fd2, [%rd10];
	shr.u32 	%r60, %r3, 1;
	shr.u32 	%r61, %r16, 1;
	mad.lo.s32 	%r62, %r7, %r60, %r61;
	shr.u32 	%r63, %r12, 31;
	add.s32 	%r64, %r12, %r63;
	shr.s32 	%r65, %r64, 1;
	mad.lo.s32 	%r66, %r62, %r8, %r65;
	mul.wide.s32 	%rd11, %r66, 8;
	add.s64 	%rd12, %rd1, %rd11;
	st.global.f64 	[%rd12], %fd2;
	bra.uni 	$L__BB2_6;
$L__BB2_3:
	setp.ge.s32 	%p6, %r3, %r4;
	setp.ge.s32 	%p7, %r16, %r5;
	or.pred  	%p8, %p6, %p7;
	setp.ge.s32 	%p9, %r12, %r6;
	or.pred  	%p10, %p8, %p9;
	@%p10 bra 	$L__BB2_6;
	add.s32 	%r43, %r4, -1;
	setp.ne.s32 	%p11, %r3, %r43;
	add.s32 	%r44, %r5, -1;
	setp.ne.s32 	%p12, %r16, %r44;
	and.pred  	%p13, %p11, %p12;
	add.s32 	%r45, %r6, -1;
	setp.ne.s32 	%p14, %r12, %r45;
	and.pred  	%p15, %p13, %p14;
	@%p15 bra 	$L__BB2_6;
	mad.lo.s32 	%r46, %r5, %r3, %r16;
	mad.lo.s32 	%r47, %r46, %r6, %r12;
	mul.wide.s32 	%rd5, %r47, 8;
	add.s64 	%rd6, %rd2, %rd5;
	ld.global.f64 	%fd1, [%rd6];
	shr.u32 	%r48, %r3, 1;
	shr.u32 	%r49, %r16, 1;
	mad.lo.s32 	%r50, %r7, %r48, %r49;
	shr.u32 	%r51, %r12, 31;
	add.s32 	%r52, %r12, %r51;
	shr.s32 	%r53, %r52, 1;
	mad.lo.s32 	%r54, %r50, %r8, %r53;
	mul.wide.s32 	%rd7, %r54, 8;
	add.s64 	%rd8, %rd1, %rd7;
	st.global.f64 	[%rd8], %fd1;
$L__BB2_6:
	ret;

}
	// .globl	_Z17jac_kernel_inner2PdiiiS_ii
.visible .entry _Z17jac_kernel_inner2PdiiiS_ii(
	.param .u64 .ptr .align 1 _Z17jac_kernel_inner2PdiiiS_ii_param_0,
	.param .u32 _Z17jac_kernel_inner2PdiiiS_ii_param_1,
	.param .u32 _Z17jac_kernel_inner2PdiiiS_ii_param_2,
	.param .u32 _Z17jac_kernel_inner2PdiiiS_ii_param_3,
	.param .u64 .ptr .align 1 _Z17jac_kernel_inner2PdiiiS_ii_param_4,
	.param .u32 _Z17jac_kernel_inner2PdiiiS_ii_param_5,
	.param .u32 _Z17jac_kernel_inner2PdiiiS_ii_param_6
)
{
	.reg .pred 	%p<15>;
	.reg .b32 	%r<49>;
	.reg .b64 	%rd<23>;
	.reg .b64 	%fd<17>;

	ld.param.u64 	%rd1, [_Z17jac_kernel_inner2PdiiiS_ii_param_0];
	ld.param.u32 	%r8, [_Z17jac_kernel_inner2PdiiiS_ii_param_1];
	ld.param.u32 	%r4, [_Z17jac_kernel_inner2PdiiiS_ii_param_2];
	ld.param.u32 	%r5, [_Z17jac_kernel_inner2PdiiiS_ii_param_3];
	ld.param.u64 	%rd2, [_Z17jac_kernel_inner2PdiiiS_ii_param_4];
	ld.param.u32 	%r6, [_Z17jac_kernel_inner2PdiiiS_ii_param_5];
	ld.param.u32 	%r7, [_Z17jac_kernel_inner2PdiiiS_ii_param_6];
	mov.u32 	%r10, %ctaid.x;
	mov.u32 	%r11, %ntid.x;
	mov.u32 	%r12, %tid.x;
	mad.lo.s32 	%r1, %r10, %r11, %r12;
	mov.u32 	%r13, %ctaid.y;
	mov.u32 	%r14, %ntid.y;
	mov.u32 	%r15, %tid.y;
	mad.lo.s32 	%r2, %r13, %r14, %r15;
	mov.u32 	%r16, %ctaid.z;
	mov.u32 	%r17, %ntid.z;
	mov.u32 	%r18, %tid.z;
	mad.lo.s32 	%r19, %r16, %r17, %r18;
	setp.eq.s32 	%p4, %r19, 0;
	add.s32 	%r20, %r8, -2;
	setp.gt.s32 	%p5, %r19, %r20;
	setp.eq.s32 	%p6, %r2, 0;
	or.pred  	%p7, %p4, %p6;
	mov.pred 	%p14, 0;
	or.pred  	%p8, %p7, %p5;
	@%p8 bra 	$L__BB3_2;
	add.s32 	%r21, %r4, -2;
	setp.le.s32 	%p14, %r2, %r21;
$L__BB3_2:
	setp.lt.s32 	%p9, %r1, 1;
	not.pred 	%p10, %p14;
	or.pred  	%p11, %p9, %p10;
	add.s32 	%r22, %r5, -2;
	setp.gt.s32 	%p12, %r1, %r22;
	or.pred  	%p13, %p11, %p12;
	@%p13 bra 	$L__BB3_4;
	cvta.to.global.u64 	%rd3, %rd2;
	shr.u32 	%r23, %r19, 1;
	mul.lo.s32 	%r24, %r6, %r23;
	shr.u32 	%r25, %r2, 1;
	add.s32 	%r26, %r24, %r25;
	mul.lo.s32 	%r27, %r26, %r7;
	shr.u32 	%r28, %r1, 1;
	add.s32 	%r29, %r27, %r28;
	mul.wide.s32 	%rd4, %r29, 8;
	add.s64 	%rd5, %rd3, %rd4;
	ld.global.f64 	%fd1, [%rd5];
	sub.s32 	%r30, %r1, %r28;
	add.s32 	%r31, %r27, %r30;
	mul.wide.s32 	%rd6, %r31, 8;
	add.s64 	%rd7, %rd3, %rd6;
	ld.global.f64 	%fd2, [%rd7];
	add.f64 	%fd3, %fd1, %fd2;
	sub.s32 	%r32, %r2, %r25;
	add.s32 	%r33, %r24, %r32;
	mul.lo.s32 	%r34, %r33, %r7;
	add.s32 	%r35, %r34, %r28;
	mul.wide.s32 	%rd8, %r35, 8;
	add.s64 	%rd9, %rd3, %rd8;
	ld.global.f64 	%fd4, [%rd9];
	add.f64 	%fd5, %fd3, %fd4;
	add.s32 	%r36, %r34, %r30;
	mul.wide.s32 	%rd10, %r36, 8;
	add.s64 	%rd11, %rd3, %rd10;
	ld.global.f64 	%fd6, [%rd11];
	add.f64 	%fd7, %fd5, %fd6;
	sub.s32 	%r37, %r19, %r23;
	mul.lo.s32 	%r38, %r6, %r37;
	add.s32 	%r39, %r38, %r25;
	mul.lo.s32 	%r40, %r39, %r7;
	add.s32 	%r41, %r40, %r28;
	mul.wide.s32 	%rd12, %r41, 8;
	add.s64 	%rd13, %rd3, %rd12;
	ld.global.f64 	%fd8, [%rd13];
	add.f64 	%fd9, %fd7, %fd8;
	add.s32 	%r42, %r40, %r30;
	mul.wide.s32 	%rd14, %r42, 8;
	add.s64 	%rd15, %rd3, %rd14;
	ld.global.f64 	%fd10, [%rd15];
	add.f64 	%fd11, %fd9, %fd10;
	add.s32 	%r43, %r38, %r32;
	mul.lo.s32 	%r44, %r43, %r7;
	add.s32 	%r45, %r44, %r28;
	mul.wide.s32 	%rd16, %r45, 8;
	add.s64 	%rd17, %rd3, %rd16;
	ld.global.f64 	%fd12, [%rd17];
	add.f64 	%fd13, %fd11, %fd12;
	add.s32 	%r46, %r44, %r30;
	mul.wide.s32 	%rd18, %r46, 8;
	add.s64 	%rd19, %rd3, %rd18;
	ld.global.f64 	%fd14, [%rd19];
	add.f64 	%fd15, %fd13, %fd14;
	mul.f64 	%fd16, %fd15, 0d3FC0000000000000;
	mad.lo.s32 	%r47, %r4, %r19, %r2;
	mad.lo.s32 	%r48, %r47, %r5, %r1;
	cvta.to.global.u64 	%rd20, %rd1;
	mul.wide.s32 	%rd21, %r48, 8;
	add.s64 	%rd22, %rd20, %rd21;
	st.global.f64 	[%rd22], %fd16;
$L__BB3_4:
	ret;

}
	// .globl	_ZN3cub18CUB_300001_SM_10006detail11EmptyKernelIvEEvv
.visible .entry _ZN3cub18CUB_300001_SM_10006detail11EmptyKernelIvEEvv()
{


	ret;

}
	// .globl	_ZN3cub18CUB_300001_SM_10006detail6reduce28DeviceReduceSingleTileKernelINS2_10policy_hubIdjN4cuda3__47maximumIdEEE10Policy1000EN6thrust24THRUST_300001_SM_1000_NS10device_ptrIdEEPfjS8_fdNS5_3std3__410__identityEEEvT0_T1_T2_T3_T4_T6_
.visible .entry _ZN3cub18CUB_300001_SM_10006detail6reduce28DeviceReduceSingleTileKernelINS2_10policy_hubIdjN4cuda3__47maximumIdEEE10Policy1000EN6thrust24THRUST_300001_SM_1000_NS10device_ptrIdEEPfjS8_fdNS5_3std3__410__identityEEEvT0_T1_T2_T3_T4_T6_(
	.param .align 8 .b8 _ZN3cub18CUB_300001_SM_10006detail6reduce28DeviceReduceSingleTileKernelINS2_10policy_hubIdjN4cuda3__47maximumIdEEE10Policy1000EN6thrust24THRUST_300001_SM_1000_NS10device_ptrIdEEPfjS8_fdNS5_3std3__410__identityEEEvT0_T1_T2_T3_T4_T6__param_0[8],
	.param .u64 .ptr .align 1 _ZN3cub18CUB_300001_SM_10006detail6reduce28DeviceReduceSingleTileKernelINS2_10policy_hubIdjN4cuda3__47maximumIdEEE10Policy1000EN6thrust24THRUST_300001_SM_1000_NS10device_ptrIdEEPfjS8_fdNS5_3std3__410__identityEEEvT0_T1_T2_T3_T4_T6__param_1,
	.param .u32 _ZN3cub18CUB_300001_SM_10006detail6reduce28DeviceReduceSingleTileKernelINS2_10policy_hubIdjN4cuda3__47maximumIdEEE10Policy1000EN6thrust24THRUST_300001_SM_1000_NS10device_ptrIdEEPfjS8_fdNS5_3std3__410__identityEEEvT0_T1_T2_T3_T4_T6__param_2,
	.param .align 1 .b8 _ZN3cub18CUB_300001_SM_10006detail6reduce28DeviceReduceSingleTileKernelINS2_10policy_hubIdjN4cuda3__47maximumIdEEE10Policy1000EN6thrust24THRUST_300001_SM_1000_NS10device_ptrIdEEPfjS8_fdNS5_3std3__410__identityEEEvT0_T1_T2_T3_T4_T6__param_3[1],
	.param .f32 _ZN3cub18CUB_300001_SM_10006detail6reduce28DeviceReduceSingleTileKernelINS2_10policy_hubIdjN4cuda3__47maximumIdEEE10Policy1000EN6thrust24THRUST_300001_SM_1000_NS10device_ptrIdEEPfjS8_fdNS5_3std3__410__identityEEEvT0_T1_T2_T3_T4_T6__param_4,
	.param .align 1 .b8 _ZN3cub18CUB_300001_SM_10006detail6reduce28DeviceReduceSingleTileKernelINS2_10policy_hubIdjN4cuda3__47maximumIdEEE10Policy1000EN6thrust24THRUST_300001_SM_1000_NS10device_ptrIdEEPfjS8_fdNS5_3std3__410__identityEEEvT0_T1_T2_T3_T4_T6__param_5[1]
)
.maxntid 256
.minnctapersm 1
{
	.reg .pred 	%p<169>;
	.reg .b32 	%r<286>;
	.reg .b32 	%f<4>;
	.reg .b64 	%rd<114>;
	.reg .b64 	%fd<308>;
	// demoted variable
	.shared .align 8 .b8 _ZZN3cub18CUB_300001_SM_10006detail6reduce28DeviceReduceSingleTileKernelINS2_10policy_hubIdjN4cuda3__47maximumIdEEE10Policy1000EN6thrust24THRUST_300001_SM_1000_NS10device_ptrIdEEPfjS8_fdNS5_3std3__410__identityEEEvT0_T1_T2_T3_T4_T6_E12temp_storage[80];
	ld.param.u64 	%rd9, [_ZN3cub18CUB_300001_SM_10006detail6reduce28DeviceReduceSingleTileKernelINS2_10policy_hubIdjN4cuda3__47maximumIdEEE10Policy1000EN6thrust24THRUST_300001_SM_1000_NS10device_ptrIdEEPfjS8_fdNS5_3std3__410__identityEEEvT0_T1_T2_T3_T4_T6__param_0];
	ld.param.u64 	%rd10, [_ZN3cub18CUB_300001_SM_10006detail6reduce28DeviceReduceSingleTileKernelINS2_10policy_hubIdjN4cuda3__47maximumIdEEE10Policy1000EN6thrust24THRUST_300001_SM_1000_NS10device_ptrIdEEPfjS8_fdNS5_3std3__410__identityEEEvT0_T1_T2_T3_T4_T6__param_1];
	ld.param.u32 	%r51, [_ZN3cub18CUB_300001_SM_10006detail6reduce28DeviceReduceSingleTileKernelINS2_10policy_hubIdjN4cuda3__47maximumIdEEE10Policy1000EN6thrust24THRUST_300001_SM_1000_NS10device_ptrIdEEPfjS8_fdNS5_3std3__410__identityEEEvT0_T1_T2_T3_T4_T6__param_2];
	ld.param.f32 	%f1, [_ZN3cub18CUB_300001_SM_10006detail6reduce28DeviceReduceSingleTileKernelINS2_10policy_hubIdjN4cuda3__47maximumIdEEE10Policy1000EN6thrust24THRUST_300001_SM_1000_NS10device_ptrIdEEPfjS8_fdNS5_3std3__410__identityEEEvT0_T1_T2_T3_T4_T6__param_4];
	cvta.to.global.u64 	%rd1, %rd10;
	setp.ne.s32 	%p1, %r51, 0;
	@%p1 bra 	$L__BB5_3;
	mov.u32 	%r268, %tid.x;
	setp.ne.s32 	%p168, %r268, 0;
	@%p168 bra 	$L__BB5_52;
	st.global.f32 	[%rd1], %f1;
	bra.uni 	$L__BB5_52;
$L__BB5_3:
	cvta.to.global.u64 	%rd2, %rd9;
	setp.gt.u32 	%p2, %r51, 2047;
	@%p2 bra 	$L__BB5_28;
	mov.u32 	%r1, %tid.x;
	setp.ge.u32 	%p80, %r1, %r51;
	mov.f64 	%fd295, 0d0000000000000000;
	mov.u32 	%r272, %r1;
	@%p80 bra 	$L__BB5_6;
	mul.wide.u32 	%rd83, %r1, 8;
	add.s64 	%rd84, %rd2, %rd83;
	ld.global.f64 	%fd295, [%rd84];
	add.s32 	%r272, %r1, 256;
$L__BB5_6:
	setp.ge.u32 	%p81, %r272, %r51;
	@%p81 bra 	$L__BB5_19;
	not.b32 	%r145, %r272;
	add.s32 	%r146, %r51, %r145;
	shr.u32 	%r147, %r146, 8;
	add.s32 	%r4, %r147, 1;
	and.b32  	%r5, %r4, 15;
	setp.lt.u32 	%p82, %r146, 3840;
	@%p82 bra 	$L__BB5_10;
	and.b32  	%r148, %r4, 33554416;
	neg.s32 	%r270, %r148;
	mul.wide.u32 	%rd85, %r272, 8;
	add.s64 	%rd86, %rd85, %rd2;
	add.s64 	%rd112, %rd86, 16384;
$L__BB5_9:
	.pragma "nounroll";
	ld.global.f64 	%fd156, [%rd112+-16384];
	setp.lt.f64 	%p83, %fd295, %fd156;
	selp.f64 	%fd157, %fd156, %fd295, %p83;
	ld.global.f64 	%fd158, [%rd112+-14336];
	setp.lt.f64 	%p84, %fd157, %fd158;
	selp.f64 	%fd159, %fd158, %fd157, %p84;
	ld.global.f64 	%fd160, [%rd112+-12288];
	setp.lt.f64 	%p85, %fd159, %fd160;
	selp.f64 	%fd161, %fd160, %fd159, %p85;
	ld.global.f64 	%fd162, [%rd112+-10240];
	setp.lt.f64 	%p86, %fd161, %fd162;
	selp.f64 	%fd163, %fd162, %fd161, %p86;
	ld.global.f64 	%fd164, [%rd112+-8192];
	setp.lt.f64 	%p87, %fd163, %fd164;
	selp.f64 	%fd165, %fd164, %fd163, %p87;
	ld.global.f64 	%fd166, [%rd112+-6144];
	setp.lt.f64 	%p88, %fd165, %fd166;
	selp.f64 	%fd167, %fd166, %fd165, %p88;
	ld.global.f64 	%fd168, [%rd112+-4096];
	setp.lt.f64 	%p89, %fd167, %fd168;
	selp.f64 	%fd169, %fd168, %fd167, %p89;
	ld.global.f64 	%fd170, [%rd112+-2048];
	setp.lt.f64 	%p90, %fd169, %fd170;
	selp.f64 	%fd171, %fd170, %fd169, %p90;
	ld.global.f64 	%fd172, [%rd112];
	setp.lt.f64 	%p91, %fd171, %fd172;
	selp.f64 	%fd173, %fd172, %fd171, %p91;
	ld.global.f64 	%fd174, [%rd112+2048];
	setp.lt.f64 	%p92, %fd173, %fd174;
	selp.f64 	%fd175, %fd174, %fd173, %p92;
	ld.global.f64 	%fd176, [%rd112+4096];
	setp.lt.f64 	%p93, %fd175, %fd176;
	selp.f64 	%fd177, %fd176, %fd175, %p93;
	ld.global.f64 	%fd178, [%rd112+6144];
	setp.lt.f64 	%p94, %fd177, %fd178;
	selp.f64 	%fd179, %fd178, %fd177, %p94;
	ld.global.f64 	%fd180, [%rd112+8192];
	setp.lt.f64 	%p95, %fd179, %fd180;
	selp.f64 	%fd181, %fd180, %fd179, %p95;
	ld.global.f64 	%fd182, [%rd112+10240];
	setp.lt.f64 	%p96, %fd181, %fd182;
	selp.f64 	%fd183, %fd182, %fd181, %p96;
	ld.global.f64 	%fd184, [%rd112+12288];
	setp.lt.f64 	%p97, %fd183, %fd184;
	selp.f64 	%fd185, %fd184, %fd183, %p97;
	ld.global.f64 	%fd186, [%rd112+14336];
	setp.lt.f64 	%p98, %fd185, %fd186;
	selp.f64 	%fd295, %fd186, %fd185, %p98;
	add.s32 	%r272, %r272, 4096;
	add.s32 	%r270, %r270, 16;
	add.s64 	%rd112, %rd112, 32768;
	setp.ne.s32 	%p99, %r270, 0;
	@%p99 bra 	$L__BB5_9;
$L__BB5_10:
	setp.eq.s32 	%p100, %r5, 0;
	@%p100 bra 	$L__BB5_19;
	and.b32  	%r12, %r4, 7;
	setp.lt.u32 	%p101, %r5, 8;
	@%p101 bra 	$L__BB5_13;
	mul.wide.u32 	%rd87, %r272, 8;
	add.s64 	%rd88, %rd2, %rd87;
	ld.global.f64 	%fd188, [%rd88];
	setp.lt.f64 	%p102, %fd295, %fd188;
	selp.f64 	%fd189, %fd188, %fd295, %p102;
	ld.global.f64 	%fd190, [%rd88+2048];
	setp.lt.f64 	%p103, %fd189, %fd190;
	selp.f64 	%fd191, %fd190, %fd189, %p103;
	ld.global.f64 	%fd192, [%rd88+4096];
	setp.lt.f64 	%p104, %fd191, %fd192;
	selp.f64 	%fd193, %fd192, %fd191, %p104;
	ld.global.f64 	%fd194, [%rd88+6144];
	setp.lt.f64 	%p105, %fd193, %fd194;
	selp.f64 	%fd195, %fd194, %fd193, %p105;
	ld.global.f64 	%fd196, [%rd88+8192];
	setp.lt.f64 	%p106, %fd195, %fd196;
	selp.f64 	%fd197, %fd196, %fd195, %p106;
	ld.global.f64 	%fd198, [%rd88+10240];
	setp.lt.f64 	%p107, %fd197, %fd198;
	selp.f64 	%fd199, %fd198, %fd197, %p107;
	ld.global.f64 	%fd200, [%rd88+12288];
	setp.lt.f64 	%p108, %fd199, %fd200;
	selp.f64 	%fd201, %fd200, %fd199, %p108;
	ld.global.f64 	%fd202, [%rd88+14336];
	setp.lt.f64 	%p109, %fd201, %fd202;
	selp.f64 	%fd295, %fd202, %fd201, %p109;
	add.s32 	%r272, %r272, 2048;
$L__BB5_13:
	setp.eq.s32 	%p110, %r12, 0;
	@%p110 bra 	$L__BB5_19;
	and.b32  	%r15, %r4, 3;
	setp.lt.u32 	%p111, %r12, 4;
	@%p111 bra 	$L__BB5_16;
	mul.wide.u32 	%rd89, %r272, 8;
	add.s64 	%rd90, %rd2, %rd89;
	ld.global.f64 	%fd204, [%rd90];
	setp.lt.f64 	%p112, %fd295, %fd204;
	selp.f64 	%fd205, %fd204, %fd295, %p112;
	ld.global.f64 	%fd206, [%rd90+2048];
	setp.lt.f64 	%p113, %fd205, %fd206;
	selp.f64 	%fd207, %fd206, %fd205, %p113;
	ld.global.f64 	%fd208, [%rd90+4096];
	setp.lt.f64 	%p114, %fd207, %fd208;
	selp.f64 	%fd209, %fd208, %fd207, %p114;
	ld.global.f64 	%fd210, [%rd90+6144];
	setp.lt.f64 	%p115, %fd209, %fd210;
	selp.f64 	%fd295, %fd210, %fd209, %p115;
	add.s32 	%r272, %r272, 1024;
$L__BB5_16:
	setp.eq.s32 	%p116, %r15, 0;
	@%p116 bra 	$L__BB5_19;
	mul.wide.u32 	%rd91, %r272, 8;
	add.s64 	%rd113, %rd2, %rd91;
	neg.s32 	%r275, %r15;
$L__BB5_18:
	.pragma "nounroll";
	ld.global.f64 	%fd211, [%rd113];
	setp.lt.f64 	%p117, %fd295, %fd211;
	selp.f64 	%fd295, %fd211, %fd295, %p117;
	add.s64 	%rd113, %rd113, 2048;
	add.s32 	%r275, %r275, 1;
	setp.ne.s32 	%p118, %r275, 0;
	@%p118 bra 	$L__BB5_18;
$L__BB5_19:
	setp.lt.u32 	%p119, %r51, 256;
	@%p119 bra 	$L__BB5_24;
	// begin inline asm
	mov.u32 %r212, %laneid;
	// end inline asm
	mov.b64 	%rd102, %fd295;
	mov.b64 	{%r214, %r219}, %rd102;
	mov.b32 	%r220, 1;
	mov.b32 	%r261, 31;
	mov.b32 	%r262, -1;
	// begin inline asm
	shfl.sync.down.b32 %r213, %r214, %r220, %r261, %r262;
	// end inline asm
	// begin inline asm
	shfl.sync.down.b32 %r218, %r219, %r220, %r261, %r262;
	// end inline asm
	mov.b64 	%rd103, {%r213, %r218};
	mov.b64 	%fd259, %rd103;
	setp.gt.s32 	%p147, %r212, 30;
	setp.lt.f64 	%p148, %fd295, %fd259;
	selp.f64 	%fd260, %fd259, %fd295, %p148;
	selp.f64 	%fd261, %fd295, %fd260, %p147;
	mov.b64 	%rd104, %fd261;
	mov.b64 	{%r224, %r229}, %rd104;
	mov.b32 	%r230, 2;
	// begin inline asm
	shfl.sync.down.b32 %r223, %r224, %r230, %r261, %r262;
	// end inline asm
	// begin inline asm
	shfl.sync.down.b32 %r228, %r229, %r230, %r261, %r262;
	// end inline asm
	mov.b64 	%rd105, {%r223, %r228};
	mov.b64 	%fd262, %rd105;
	setp.gt.s32 	%p149, %r212, 29;
	setp.lt.f64 	%p150, %fd261, %fd262;
	selp.f64 	%fd263, %fd262, %fd261, %p150;
	selp.f64 	%fd264, %fd261, %fd263, %p149;
	mov.b64 	%rd106, %fd264;
	mov.b64 	{%r234, %r239}, %rd106;
	mov.b32 	%r240, 4;
	// begin inline asm
	shfl.sync.down.b32 %r233, %r234, %r240, %r261, %r262;
	// end inline asm
	// begin inline asm
	shfl.sync.down.b32 %r238, %r239, %r240, %r261, %r262;
	// end inline asm
	mov.b64 	%rd107, {%r233, %r238};
	mov.b64 	%fd265, %rd107;
	setp.gt.s32 	%p151, %r212, 27;
	setp.lt.f64 	%p152, %fd264, %fd265;
	selp.f64 	%fd266, %fd265, %fd264, %p152;
	selp.f64 	%fd267, %fd264, %fd266, %p151;
	mov.b64 	%rd108, %fd267;
	mov.b64 	{%r244, %r249}, %rd108;
	mov.b32 	%r250, 8;
	// begin inline asm
	shfl.sync.down.b32 %r243, %r244, %r250, %r261, %r262;
	// end inline asm
	// begin inline asm
	shfl.sync.down.b32 %r248, %r249, %r250, %r261, %r262;
	// end inline asm
	mov.b64 	%rd109, {%r243, %r248};
	mov.b64 	%fd268, %rd109;
	setp.gt.s32 	%p153, %r212, 23;
	setp.lt.f64 	%p154, %fd267, %fd268;
	selp.f64 	%fd269, %fd268, %fd267, %p154;
	selp.f64 	%fd270, %fd267, %fd269, %p153;
	mov.b64 	%rd110, %fd270;
	mov.b64 	{%r254, %r259}, %rd110;
	mov.b32 	%r260, 16;
	// begin inline asm
	shfl.sync.down.b32 %r253, %r254, %r260, %r261, %r262;
	// end inline asm
	// begin inline asm
	shfl.sync.down.b32 %r258, %r259, %r260, %r261, %r262;
	// end inline asm
	mov.b64 	%rd111, {%r253, %r258};
	mov.b64 	%fd271, %rd111;
	setp.gt.s32 	%p155, %r212, 15;
	setp.lt.f64 	%p156, %fd270, %fd271;
	selp.f64 	%fd16, %fd271, %fd270, %p156;
	selp.f64 	%fd307, %fd270, %fd16, %p155;
	setp.ne.s32 	%p157, %r212, 0;
	@%p157 bra 	$L__BB5_22;
	shr.u32 	%r263, %r1, 2;
	and.b32  	%r264, %r263, 248;
	mov.u32 	%r265, _ZZN3cub18CUB_300001_SM_10006detail6reduce28DeviceReduceSingleTileKernelINS2_10policy_hubIdjN4cuda3__47maximumIdEEE10Policy1000EN6thrust24THRUST_300001_SM_1000_NS10device_ptrIdEEPfjS8_fdNS5_3std3__410__identityEEEvT0_T1_T2_T3_T4_T6_E12temp_storage;
	add.s32 	%r266, %r265, %r264;
	st.shared.f64 	[%r266+8], %fd16;
$L__BB5_22:
	bar.sync 	0;
	setp.ne.s32 	%p158, %r1, 0;
	@%p158 bra 	$L__BB5_50;
	ld.shared.f64 	%fd272, [_ZZN3cub18CUB_300001_SM_10006detail6reduce28DeviceReduceSingleTileKernelINS2_10policy_hubIdjN4cuda3__47maximumIdEEE10Policy1000EN6thrust24THRUST_300001_SM_1000_NS10device_ptrIdEEPfjS8_fdNS5_3std3__410__identityEEEvT0_T1_T2_T3_T4_T6_E12temp_storage+16];
	setp.lt.f64 	%p159, %fd307, %fd272;
	selp.f64 	%fd273, %fd272, %fd307, %p159;
	ld.shared.f64 	%fd274, [_ZZN3cub18CUB_300001_SM_10006detail6reduce28DeviceReduceSingleTileKernelINS2_10policy_hubIdjN4cuda3__47maximumIdEEE10Policy1000EN6thrust24THRUST_300001_SM_1000_NS10device_ptrIdEEPfjS8_fdNS5_3std3__410__identityEEEvT0_T1_T2_T3_T4_T6_E12temp_storage+24];
	setp.lt.f64 	%p160, %fd273, %fd274;
	selp.f64 	%fd275, %fd274, %fd273, %p160;
	ld.shared.f64 	%fd276, [_ZZN3cub18CUB_300001_SM_10006detail6reduce28DeviceReduceSingleTileKernelINS2_10policy_hubIdjN4cuda3__47maximumIdEEE10Policy1000EN6thrust24THRUST_300001_SM_1000_NS10device_ptrIdEEPfjS8_fdNS5_3std3__410__identityEEEvT0_T1_T2_T3_T4_T6_E12temp_storage+32];
	setp.lt.f64 	%p161, %fd275, %fd276;
	selp.f64 	%fd277, %fd276, %fd275, %p161;
	ld.shared.f64 	%fd278, [_ZZN3cub18CUB_300001_SM_10006detail6reduce28DeviceReduceSingleTileKernelINS2_10policy_hubIdjN4cuda3__47maximumIdEEE10Policy1000EN6thrust24THRUST_300001_SM_1000_NS10device_ptrIdEEPfjS8_fdNS5_3std3__410__identityEEEvT0_T1_T2_T3_T4_T6_E12temp_storage+40];
	setp.lt.f64 	%p162, %fd277, %fd278;
	selp.f64 	%fd279, %fd278, %fd277, %p162;
	ld.shared.f64 	%fd280, [_ZZN3cub18CUB_300001_SM_10006detail6reduce28DeviceReduceSingleTileKernelINS2_10policy_hubIdjN4cuda3__47maximumIdEEE10Policy1000EN6thrust24THRUST_300001_SM_1000_NS10device_ptrIdEEPfjS8_fdNS5_3std3__410__identityEEEvT0_T1_T2_T3_T4_T6_E12temp_storage+48];
	setp.lt.f64 	%p163, %fd279, %fd280;
	selp.f64 	%fd281, %fd280, %fd279, %p163;
	ld.shared.f64 	%fd282, [_ZZN3cub18CUB_300001_SM_10006detail6reduce28DeviceReduceSingleTileKernelINS2_10policy_hubIdjN4cuda3__47maximumIdEEE10Policy1000EN6thrust24THRUST_300001_SM_1000_NS10device_ptrIdEEPfjS8_fdNS5_3std3__410__identityEEEvT0_T1_T2_T3_T4_T6_E12temp_storage+56];
	setp.lt.f64 	%p164, %fd281, %fd282;
	selp.f64 	%fd283, %fd282, %fd281, %p164;
	ld.shared.f64 	%fd284, [_ZZN3cub18CUB_300001_SM_10006detail6reduce28DeviceReduceSingleTileKernelINS2_10policy_hubIdjN4cuda3__47maximumIdEEE10Policy1000EN6thrust24THRUST_300001_SM_1000_NS10device_ptrIdEEPfjS8_fdNS5_3std3__410__identityEEEvT0_T1_T2_T3_T4_T6_E12temp_storage+64];
	setp.lt.f64 	%p165, %fd283, %fd284;
	selp.f64 	%fd307, %fd284, %fd283, %p165;
	bra.uni 	$L__BB5_50;
$L__BB5_24:
	// begin inline asm
	mov.u32 %r149, %laneid;
	// end inline asm
	and.b32  	%r200, %r1, 992;
	add.s32 	%r201, %r200, 32;
	setp.gt.u32 	%p120, %r201, %r51;
	not.b32 	%r202, %r200;
	add.s32 	%r203, %r51, %r202;
	selp.b32 	%r198, %r203, 31, %p120;
	mov.b64 	%rd92, %fd295;
	mov.b64 	{%r151, %r156}, %rd92;
	mov.b32 	%r157, 1;
	mov.b32 	%r199, -1;
	// begin inline asm
	shfl.sync.down.b32 %r150, %r151, %r157, %r198, %r199;
	// end inline asm
	// begin inline asm
	shfl.sync.down.b32 %r155, %r156, %r157, %r198, %r199;
	// end inline asm
	mov.b64 	%rd93, {%r150, %r155};
	mov.b64 	%fd212, %rd93;
	setp.lt.s32 	%p121, %r149, %r198;
	setp.lt.f64 	%p122, %fd295, %fd212;
	selp.f64 	%fd213, %fd212, %fd295, %p122;
	selp.f64 	%fd214, %fd213, %fd295, %p121;
	mov.b64 	%rd94, %fd214;
	mov.b64 	{%r161, %r166}, %rd94;
	mov.b32 	%r167, 2;
	// begin inline asm
	shfl.sync.down.b32 %r160, %r161, %r167, %r198, %r199;
	// end inline asm
	// begin inline asm
	shfl.sync.down.b32 %r165, %r166, %r167, %r198, %r199;
	// end inline asm
	mov.b64 	%rd95, {%r160, %r165};
	mov.b64 	%fd215, %rd95;
	add.s32 	%r204, %r149, 2;
	setp.gt.s32 	%p123, %r204, %r198;
	setp.lt.f64 	%p124, %fd214, %fd215;
	selp.f64 	%fd216, %fd215, %fd214, %p124;
	selp.f64 	%fd217, %fd214, %fd216, %p123;
	mov.b64 	%rd96, %fd217;
	mov.b64 	{%r171, %r176}, %rd96;
	mov.b32 	%r177, 4;
	// begin inline asm
	shfl.sync.down.b32 %r170, %r171, %r177, %r198, %r199;
	// end inline asm
	// begin inline asm
	shfl.sync.down.b32 %r175, %r176, %r177, %r198, %r199;
	// end inline asm
	mov.b64 	%rd97, {%r170, %r175};
	mov.b64 	%fd218, %rd97;
	add.s32 	%r205, %r149, 4;
	setp.gt.s32 	%p125, %r205, %r198;
	setp.lt.f64 	%p126, %fd217, %fd218;
	selp.f64 	%fd219, %fd218, %fd217, %p126;
	selp.f64 	%fd220, %fd217, %fd219, %p125;
	mov.b64 	%rd98, %fd220;
	mov.b64 	{%r181, %r186}, %rd98;
	mov.b32 	%r187, 8;
	// begin inline asm
	shfl.sync.down.b32 %r180, %r181, %r187, %r198, %r199;
	// end inline asm
	// begin inline asm
	shfl.sync.down.b32 %r185, %r186, %r187, %r198, %r199;
	// end inline asm
	mov.b64 	%rd99, {%r180, %r185};
	mov.b64 	%fd221, %rd99;
	add.s32 	%r206, %r149, 8;
	setp.gt.s32 	%p127, %r206, %r198;
	setp.lt.f64 	%p128, %fd220, %fd221;
	selp.f64 	%fd222, %fd221, %fd220, %p128;
	selp.f64 	%fd223, %fd220, %fd222, %p127;
	mov.b64 	%rd100, %fd223;
	mov.b64 	{%r191, %r196}, %rd100;
	mov.b32 	%r197, 16;
	// begin inline asm
	shfl.sync.down.b32 %r190, %r191, %r197, %r198, %r199;
	// end inline asm
	// begin inline asm
	shfl.sync.down.b32 %r195, %r196, %r197, %r198, %r199;
	// end inline asm
	mov.b64 	%rd101, {%r190, %r195};
	mov.b64 	%fd224, %rd101;
	add.s32 	%r207, %r149, 16;
	setp.gt.s32 	%p129, %r207, %r198;
	setp.lt.f64 	%p130, %fd223, %fd224;
	selp.f64 	%fd225, %fd224, %fd223, %p130;
	selp.f64 	%fd307, %fd223, %fd225, %p129;
	setp.ne.s32 	%p131, %r149, 0;
	@%p131 bra 	$L__BB5_26;
	shr.u32 	%r208, %r1, 2;
	and.b32  	%r209, %r208, 248;
	mov.u32 	%r210, _ZZN3cub18CUB_300001_SM_10006detail6reduce28DeviceReduceSingleTileKernelINS2_10policy_hubIdjN4cuda3__47maximumIdEEE10Policy1000EN6thrust24THRUST_300001_SM_1000_NS10device_ptrIdEEPfjS8_fdNS5_3std3__410__identityEEEvT0_T1_T2_T3_T4_T6_E12temp_storage;
	add.s32 	%r211, %r210, %r209;
	st.shared.f64 	[%r211+8], %fd307;
$L__BB5_26:
	bar.sync 	0;
	setp.ne.s32 	%p132, %r1, 0;
	@%p132 bra 	$L__BB5_50;
	setp.gt.u32 	%p133, %r51, 32;
	ld.shared.f64 	%fd226, [_ZZN3cub18CUB_300001_SM_10006detail6reduce28DeviceReduceSingleTileKernelINS2_10policy_hubIdjN4cuda3__47maximumIdEEE10Policy1000EN6thrust24THRUST_300001_SM_1000_NS10device_ptrIdEEPfjS8_fdNS5_3std3__410__identityEEEvT0_T1_T2_T3_T4_T6_E12temp_storage+16];
	setp.lt.f64 	%p134, %fd307, %fd226;
	selp.f64 	%fd228, %fd226, %fd307, %p134;
	selp.f64 	%fd229, %fd228, %fd307, %p133;
	setp.gt.u32 	%p135, %r51, 64;
	ld.shared.f64 	%fd231, [_ZZN3cub18CUB_300001_SM_10006detail6reduce28DeviceReduceSingleTileKernelINS2_10policy_hubIdjN4cuda3__47maximumIdEEE10Policy1000EN6thrust24THRUST_300001_SM_1000_NS10device_ptrIdEEPfjS8_fdNS5_3std3__410__identityEEEvT0_T1_T2_T3_T4_T6_E12temp_storage+24];
	setp.lt.f64 	%p136, %fd229, %fd231;
	selp.f64 	%fd233, %fd231, %fd229, %p136;
	selp.f64 	%fd234, %fd233, %fd229, %p135;
	setp.gt.u32 	%p137, %r51, 96;
	ld.shared.f64 	%fd236, [_ZZN3cub18CUB_300001_SM_10006detail6reduce28DeviceReduceSingleTileKernelINS2_10policy_hubIdjN4cuda3__47maximumIdEEE10Policy1000EN6thrust24THRUST_300001_SM_1000_NS10device_ptrIdEEPfjS8_fdNS5_3std3__410__identityEEEvT0_T1_T2_T3_T4_T6_E12temp_storage+32];
	setp.lt.f64 	%p138, %fd234, %fd236;
	selp.f64 	%fd238, %fd236, %fd234, %p138;
	selp.f64 	%fd239, %fd238, %fd234, %p137;
	setp.gt.u32 	%p139, %r51, 128;
	ld.shared.f64 	%fd241, [_ZZN3cub18CUB_300001_SM_10006detail6reduce28DeviceReduceSingleTileKernelINS2_10policy_hubIdjN4cuda3__47maximumIdEEE10Policy1000EN6thrust24THRUST_300001_SM_1000_NS10device_ptrIdEEPfjS8_fdNS5_3std3__410__identityEEEvT0_T1_T2_T3_T4_T6_E12temp_storage+40];
	setp.lt.f64 	%p140, %fd239, %fd241;
	selp.f64 	%fd243, %fd241, %fd239, %p140;
	selp.f64 	%fd244, %fd243, %fd239, %p139;
	setp.gt.u32 	%p141, %r51, 160;
	ld.shared.f64 	%fd246, [_ZZN3cub18CUB_300001_SM_10006detail6reduce28DeviceReduceSingleTileKernelINS2_10policy_hubIdjN4cuda3__47maximumIdEEE10Policy1000EN6thrust24THRUST_300001_SM_1000_NS10device_ptrIdEEPfjS8_fdNS5_3std3__410__identityEEEvT0_T1_T2_T3_T4_T6_E12temp_storage+48];
	setp.lt.f64 	%p142, %fd244, %fd246;
	selp.f64 	%fd248, %fd246, %fd244, %p142;
	selp.f64 	%fd249, %fd248, %fd244, %p141;
	setp.gt.u32 	%p143, %r51, 192;
	ld.shared.f64 	%fd251, [_ZZN3cub18CUB_300001_SM_10006detail6reduce28DeviceReduceSingleTileKernelINS2_10policy_hubIdjN4cuda3__47maximumIdEEE10Policy1000EN6thrust24THRUST_300001_SM_1000_NS10device_ptrIdEEPfjS8_fdNS5_3std3__410__identityEEEvT0_T1_T2_T3_T4_T6_E12temp_storage+56];
	setp.lt.f64 	%p144, %fd249, %fd251;
	selp.f64 	%fd253, %fd251, %fd249, %p144;
	selp.f64 	%fd254, %fd253, %fd249, %p143;
	setp.gt.u32 	%p145, %r51, 224;
	ld.shared.f64 	%fd256, [_ZZN3cub18CUB_300001_SM_10006detail6reduce28DeviceReduceSingleTileKernelINS2_10policy_hubIdjN4cuda3__47maximumIdEEE10Policy1000EN6thrust24THRUST_300001_SM_1000_NS10device_ptrIdEEPfjS8_fdNS5_3std3__410__identityEEEvT0_T1_T2_T3_T4_T6_E12temp_storage+64];
	setp.lt.f64 	%p146, %fd254, %fd256;
	selp.f64 	%fd258, %fd256, %fd254, %p146;
	selp.f64 	%fd307, %fd258, %fd254, %p145;
	bra.uni 	$L__BB5_50;
$L__BB5_28:
	mov.u32 	%r21, %tid.x;
	mul.wide.u32 	%rd11, %r21, 8;
	add.s64 	%rd12, %rd2, %rd11;
	ld.global.f64 	%fd42, [%rd12];
	ld.global.f64 	%fd43, [%rd12+2048];
	ld.global.f64 	%fd44, [%rd12+4096];
	ld.global.f64 	%fd45, [%rd12+6144];
	ld.global.f64 	%fd46, [%rd12+8192];
	ld.global.f64 	%fd47, [%rd12+10240];
	ld.global.f64 	%fd48, [%rd12+12288];
	ld.global.f64 	%fd49, [%rd12+14336];
	setp.lt.f64 	%p3, %fd42, %fd43;
	selp.f64 	%fd50, %fd43, %fd42, %p3;
	setp.lt.f64 	%p4, %fd50, %fd44;
	selp.f64 	%fd51, %fd44, %fd50, %p4;
	setp.lt.f64 	%p5, %fd51, %fd45;
	selp.f64 	%fd52, %fd45, %fd51, %p5;
	setp.lt.f64 	%p6, %fd52, %fd46;
	selp.f64 	%fd53, %fd46, %fd52, %p6;
	setp.lt.f64 	%p7, %fd53, %fd47;
	selp.f64 	%fd54, %fd47, %fd53, %p7;
	setp.lt.f64 	%p8, %fd54, %fd48;
	selp.f64 	%fd55, %fd48, %fd54, %p8;
	setp.lt.f64 	%p9, %fd55, %fd49;
	selp.f64 	%fd306, %fd49, %fd55, %p9;
	add.s32 	%r22, %r51, -2048;
	setp.lt.u32 	%p10, %r22, 2048;
	mov.b32 	%r277, 2048;
	@%p10 bra 	$L__BB5_32;
	mov.b32 	%r277, 2048;
$L__BB5_30:
	add.s32 	%r54, %r21, %r277;
	mul.wide.u32 	%rd13, %r54, 8;
	add.s64 	%rd14, %rd2, %rd13;
	ld.global.f64 	%fd56, [%rd14];
	ld.global.f64 	%fd57, [%rd14+2048];
	ld.global.f64 	%fd58, [%rd14+4096];
	ld.global.f64 	%fd59, [%rd14+6144];
	ld.global.f64 	%fd60, [%rd14+8192];
	ld.global.f64 	%fd61, [%rd14+10240];
	ld.global.f64 	%fd62, [%rd14+12288];
	ld.global.f64 	%fd63, [%rd14+14336];
	setp.lt.f64 	%p11, %fd306, %fd56;
	selp.f64 	%fd64, %fd56, %fd306, %p11;
	setp.lt.f64 	%p12, %fd64, %fd57;
	selp.f64 	%fd65, %fd57, %fd64, %p12;
	setp.lt.f64 	%p13, %fd65, %fd58;
	selp.f64 	%fd66, %fd58, %fd65, %p13;
	setp.lt.f64 	%p14, %fd66, %fd59;
	selp.f64 	%fd67, %fd59, %fd66, %p14;
	setp.lt.f64 	%p15, %fd67, %fd60;
	selp.f64 	%fd68, %fd60, %fd67, %p15;
	setp.lt.f64 	%p16, %fd68, %fd61;
	selp.f64 	%fd69, %fd61, %fd68, %p16;
	setp.lt.f64 	%p17, %fd69, %fd62;
	selp.f64 	%fd70, %fd62, %fd69, %p17;
	setp.lt.f64 	%p18, %fd70, %fd63;
	selp.f64 	%fd306, %fd63, %fd70, %p18;
	sub.s32 	%r55, %r51, %r277;
	setp.lt.u32 	%p19, %r55, 2048;
	@%p19 bra 	$L__BB5_46;
	add.s32 	%r277, %r277, 2048;
	setp.le.u32 	%p20, %r277, %r22;
	@%p20 bra 	$L__BB5_30;
$L__BB5_32:
	setp.le.u32 	%p21, %r51, %r277;
	sub.s32 	%r56, %r51, %r277;
	setp.ge.s32 	%p22, %r21, %r56;
	or.pred  	%p23, %p21, %p22;
	@%p23 bra 	$L__BB5_46;
	not.b32 	%r58, %r21;
	add.s32 	%r59, %r51, %r58;
	sub.s32 	%r60, %r59, %r277;
	shr.u32 	%r61, %r60, 8;
	add.s32 	%r26, %r61, 1;
	and.b32  	%r27, %r26, 15;
	setp.lt.u32 	%p24, %r60, 3840;
	mov.u32 	%r282, %r21;
	@%p24 bra 	$L__BB5_37;
	or.b32  	%r280, %r21, 2048;
	add.s32 	%r279, %r21, %r277;
	and.b32  	%r62, %r26, 33554416;
	neg.s32 	%r278, %r62;
$L__BB5_35:
	.pragma "nounroll";
	mul.wide.u32 	%rd15, %r279, 8;
	add.s64 	%rd16, %rd2, %rd15;
	ld.global.f64 	%fd72, [%rd16];
	setp.lt.f64 	%p25, %fd306, %fd72;
	selp.f64 	%fd73, %fd72, %fd306, %p25;
	add.s32 	%r63, %r279, 256;
	mul.wide.u32 	%rd17, %r63, 8;
	add.s64 	%rd18, %rd2, %rd17;
	ld.global.f64 	%fd74, [%rd18];
	setp.lt.f64 	%p26, %fd73, %fd74;
	selp.f64 	%fd75, %fd74, %fd73, %p26;
	add.s32 	%r64, %r279, 512;
	mul.wide.u32 	%rd19, %r64, 8;
	add.s64 	%rd20, %rd2, %rd19;
	ld.global.f64 	%fd76, [%rd20];
	setp.lt.f64 	%p27, %fd75, %fd76;
	selp.f64 	%fd77, %fd76, %fd75, %p27;
	add.s32 	%r65, %r279, 768;
	mul.wide.u32 	%rd21, %r65, 8;
	add.s64 	%rd22, %rd2, %rd21;
	ld.global.f64 	%fd78, [%rd22];
	setp.lt.f64 	%p28, %fd77, %fd78;
	selp.f64 	%fd79, %fd78, %fd77, %p28;
	add.s32 	%r66, %r279, 1024;
	mul.wide.u32 	%rd23, %r66, 8;
	add.s64 	%rd24, %rd2, %rd23;
	ld.global.f64 	%fd80, [%rd24];
	setp.lt.f64 	%p29, %fd79, %fd80;
	selp.f64 	%fd81, %fd80, %fd79, %p29;
	add.s32 	%r67, %r279, 1280;
	mul.wide.u32 	%rd25, %r67, 8;
	add.s64 	%rd26, %rd2, %rd25;
	ld.global.f64 	%fd82, [%rd26];
	setp.lt.f64 	%p30, %fd81, %fd82;
	selp.f64 	%fd83, %fd82, %fd81, %p30;
	add.s32 	%r68, %r279, 1536;
	mul.wide.u32 	%rd27, %r68, 8;
	add.s64 	%rd28, %rd2, %rd27;
	ld.global.f64 	%fd84, [%rd28];
	setp.lt.f64 	%p31, %fd83, %fd84;
	selp.f64 	%fd85, %fd84, %fd83, %p31;
	add.s32 	%r69, %r279, 1792;
	mul.wide.u32 	%rd29, %r69, 8;
	add.s64 	%rd30, %rd2, %rd29;
	ld.global.f64 	%fd86, [%rd30];
	setp.lt.f64 	%p32, %fd85, %fd86;
	selp.f64 	%fd87, %fd86, %fd85, %p32;
	add.s32 	%r70, %r279, 2048;
	mul.wide.u32 	%rd31, %r70, 8;
	add.s64 	%rd32, %rd2, %rd31;
	ld.global.f64 	%fd88, [%rd32];
	setp.lt.f64 	%p33, %fd87, %fd88;
	selp.f64 	%fd89, %fd88, %fd87, %p33;
	add.s32 	%r71, %r279, 2304;
	mul.wide.u32 	%rd33, %r71, 8;
	add.s64 	%rd34, %rd2, %rd33;
	ld.global.f64 	%fd90, [%rd34];
	setp.lt.f64 	%p34, %fd89, %fd90;
	selp.f64 	%fd91, %fd90, %fd89, %p34;
	add.s32 	%r72, %r279, 2560;
	mul.wide.u32 	%rd35, %r72, 8;
	add.s64 	%rd36, %rd2, %rd35;
	ld.global.f64 	%fd92, [%rd36];
	setp.lt.f64 	%p35, %fd91, %fd92;
	selp.f64 	%fd93, %fd92, %fd91, %p35;
	add.s32 	%r73, %r279, 2816;
	mul.wide.u32 	%rd37, %r73, 8;
	add.s64 	%rd38, %rd2, %rd37;
	ld.global.f64 	%fd94, [%rd38];
	setp.lt.f64 	%p36, %fd93, %fd94;
	selp.f64 	%fd95, %fd94, %fd93, %p36;
	add.s32 	%r74, %r279, 3072;
	mul.wide.u32 	%rd39, %r74, 8;
	add.s64 	%rd40, %rd2, %rd39;
	ld.global.f64 	%fd96, [%rd40];
	setp.lt.f64 	%p37, %fd95, %fd96;
	selp.f64 	%fd97, %fd96, %fd95, %p37;
	add.s32 	%r75, %r279, 3328;
	mul.wide.u32 	%rd41, %r75, 8;
	add.s64 	%rd42, %rd2, %rd41;
	ld.global.f64 	%fd98, [%rd42];
	setp.lt.f64 	%p38, %fd97, %fd98;
	selp.f64 	%fd99, %fd98, %fd97, %p38;
	add.s32 	%r76, %r279, 3584;
	mul.wide.u32 	%rd43, %r76, 8;
	add.s64 	%rd44, %rd2, %rd43;
	ld.global.f64 	%fd100, [%rd44];
	setp.lt.f64 	%p39, %fd99, %fd100;
	selp.f64 	%fd101, %fd100, %fd99, %p39;
	add.s32 	%r77, %r279, 3840;
	mul.wide.u32 	%rd45, %r77, 8;
	add.s64 	%rd46, %rd2, %rd45;
	ld.global.f64 	%fd102, [%rd46];
	setp.lt.f64 	%p40, %fd101, %fd102;
	selp.f64 	%fd306, %fd102, %fd101, %p40;
	add.s32 	%r280, %r280, 4096;
	add.s32 	%r279, %r279, 4096;
	add.s32 	%r278, %r278, 16;
	setp.ne.s32 	%p41, %r278, 0;
	@%p41 bra 	$L__BB5_35;
	add.s32 	%r282, %r280, -2048;
$L__BB5_37:
	setp.eq.s32 	%p42, %r27, 0;
	@%p42 bra 	$L__BB5_46;
	and.b32  	%r39, %r26, 7;
	setp.lt.u32 	%p43, %r27, 8;
	@%p43 bra 	$L__BB5_40;
	add.s32 	%r78, %r282, %r277;
	mul.wide.u32 	%rd47, %r78, 8;
	add.s64 	%rd48, %rd2, %rd47;
	ld.global.f64 	%fd104, [%rd48];
	setp.lt.f64 	%p44, %fd306, %fd104;
	selp.f64 	%fd105, %fd104, %fd306, %p44;
	add.s32 	%r79, %r78, 256;
	mul.wide.u32 	%rd49, %r79, 8;
	add.s64 	%rd50, %rd2, %rd49;
	ld.global.f64 	%fd106, [%rd50];
	setp.lt.f64 	%p45, %fd105, %fd106;
	selp.f64 	%fd107, %fd106, %fd105, %p45;
	add.s32 	%r80, %r78, 512;
	mul.wide.u32 	%rd51, %r80, 8;
	add.s64 	%rd52, %rd2, %rd51;
	ld.global.f64 	%fd108, [%rd52];
	setp.lt.f64 	%p46, %fd107, %fd108;
	selp.f64 	%fd109, %fd108, %fd107, %p46;
	add.s32 	%r81, %r78, 768;
	mul.wide.u32 	%rd53, %r81, 8;
	add.s64 	%rd54, %rd2, %rd53;
	ld.global.f64 	%fd110, [%rd54];
	setp.lt.f64 	%p47, %fd109, %fd110;
	selp.f64 	%fd111, %fd110, %fd109, %p47;
	add.s32 	%r82, %r78, 1024;
	mul.wide.u32 	%rd55, %r82, 8;
	add.s64 	%rd56, %rd2, %rd55;
	ld.global.f64 	%fd112, [%rd56];
	setp.lt.f64 	%p48, %fd111, %fd112;
	selp.f64 	%fd113, %fd112, %fd111, %p48;
	add.s32 	%r83, %r78, 1280;
	mul.wide.u32 	%rd57, %r83, 8;
	add.s64 	%rd58, %rd2, %rd57;
	ld.global.f64 	%fd114, [%rd58];
	setp.lt.f64 	%p49, %fd113, %fd114;
	selp.f64 	%fd115, %fd114, %fd113, %p49;
	add.s32 	%r84, %r78, 1536;
	mul.wide.u32 	%rd59, %r84, 8;
	add.s64 	%rd60, %rd2, %rd59;
	ld.global.f64 	%fd116, [%rd60];
	setp.lt.f64 	%p50, %fd115, %fd116;
	selp.f64 	%fd117, %fd116, %fd115, %p50;
	add.s32 	%r85, %r78, 1792;
	mul.wide.u32 	%rd61, %r85, 8;
	add.s64 	%rd62, %rd2, %rd61;
	ld.global.f64 	%fd118, [%rd62];
	setp.lt.f64 	%p51, %fd117, %fd118;
	selp.f64 	%fd306, %fd118, %fd117, %p51;
	add.s32 	%r282, %r282, 2048;
$L__BB5_40:
	setp.eq.s32 	%p52, %r39, 0;
	@%p52 bra 	$L__BB5_46;
	and.b32  	%r42, %r26, 3;
	setp.lt.u32 	%p53, %r39, 4;
	@%p53 bra 	$L__BB5_43;
	add.s32 	%r86, %r282, %r277;
	mul.wide.u32 	%rd63, %r86, 8;
	add.s64 	%rd64, %rd2, %rd63;
	ld.global.f64 	%fd120, [%rd64];
	setp.lt.f64 	%p54, %fd306, %fd120;
	selp.f64 	%fd121, %fd120, %fd306, %p54;
	add.s32 	%r87, %r86, 256;
	mul.wide.u32 	%rd65, %r87, 8;
	add.s64 	%rd66, %rd2, %rd65;
	ld.global.f64 	%fd122, [%rd66];
	setp.lt.f64 	%p55, %fd121, %fd122;
	selp.f64 	%fd123, %fd122, %fd121, %p55;
	add.s32 	%r88, %r86, 512;
	mul.wide.u32 	%rd67, %r88, 8;
	add.s64 	%rd68, %rd2, %rd67;
	ld.global.f64 	%fd124, [%rd68];
	setp.lt.f64 	%p56, %fd123, %fd124;
	selp.f64 	%fd125, %fd124, %fd123, %p56;
	add.s32 	%r89, %r86, 768;
	mul.wide.u32 	%rd69, %r89, 8;
	add.s64 	%rd70, %rd2, %rd69;
	ld.global.f64 	%fd126, [%rd70];
	setp.lt.f64 	%p57, %fd125, %fd126;
	selp.f64 	%fd306, %fd126, %fd125, %p57;
	add.s32 	%r282, %r282, 1024;
$L__BB5_43:
	setp.eq.s32 	%p58, %r42, 0;
	@%p58 bra 	$L__BB5_46;
	add.s32 	%r285, %r282, %r277;
	neg.s32 	%r284, %r42;
$L__BB5_45:
	.pragma "nounroll";
	mul.wide.u32 	%rd71, %r285, 8;
	add.s64 	%rd72, %rd2, %rd71;
	ld.global.f64 	%fd127, [%rd72];
	setp.lt.f64 	%p59, %fd306, %fd127;
	selp.f64 	%fd306, %fd127, %fd306, %p59;
	add.s32 	%r285, %r285, 256;
	add.s32 	%r284, %r284, 1;
	setp.ne.s32 	%p60, %r284, 0;
	@%p60 bra 	$L__BB5_45;
$L__BB5_46:
	// begin inline asm
	mov.u32 %r90, %laneid;
	// end inline asm
	mov.b64 	%rd73, %fd306;
	mov.b64 	{%r92, %r97}, %rd73;
	mov.b32 	%r98, 1;
	mov.b32 	%r139, 31;
	mov.b32 	%r140, -1;
	// begin inline asm
	shfl.sync.down.b32 %r91, %r92, %r98, %r139, %r140;
	// end inline asm
	// begin inline asm
	shfl.sync.down.b32 %r96, %r97, %r98, %r139, %r140;
	// end inline asm
	mov.b64 	%rd74, {%r91, %r96};
	mov.b64 	%fd128, %rd74;
	setp.gt.s32 	%p61, %r90, 30;
	setp.lt.f64 	%p62, %fd306, %fd128;
	selp.f64 	%fd129, %fd128, %fd306, %p62;
	selp.f64 	%fd130, %fd306, %fd129, %p61;
	mov.b64 	%rd75, %fd130;
	mov.b64 	{%r102, %r107}, %rd75;
	mov.b32 	%r108, 2;
	// begin inline asm
	shfl.sync.down.b32 %r101, %r102, %r108, %r139, %r140;
	// end inline asm
	// begin inline asm
	shfl.sync.down.b32 %r106, %r107, %r108, %r139, %r140;
	// end inline asm
	mov.b64 	%rd76, {%r101, %r106};
	mov.b64 	%fd131, %rd76;
	setp.gt.s32 	%p63, %r90, 29;
	setp.lt.f64 	%p64, %fd130, %fd131;
	selp.f64 	%fd132, %fd131, %fd130, %p64;
	selp.f64 	%fd133, %fd130, %fd132, %p63;
	mov.b64 	%rd77, %fd133;
	mov.b64 	{%r112, %r117}, %rd77;
	mov.b32 	%r118, 4;
	// begin inline asm
	shfl.sync.down.b32 %r111, %r112, %r118, %r139, %r140;
	// end inline asm
	// begin inline asm
	shfl.sync.down.b32 %r116, %r117, %r118, %r139, %r140;
	// end inline asm
	mov.b64 	%rd78, {%r111, %r116};
	mov.b64 	%fd134, %rd78;
	setp.gt.s32 	%p65, %r90, 27;
	setp.lt.f64 	%p66, %fd133, %fd134;
	selp.f64 	%fd135, %fd134, %fd133, %p66;
	selp.f64 	%fd136, %fd133, %fd135, %p65;
	mov.b64 	%rd79, %fd136;
	mov.b64 	{%r122, %r127}, %rd79;
	mov.b32 	%r128, 8;
	// begin inline asm
	shfl.sync.down.b32 %r121, %r122, %r128, %r139, %r140;
	// end inline asm
	// begin inline asm
	shfl.sync.down.b32 %r126, %r127, %r128, %r139, %r140;
	// end inline asm
	mov.b64 	%rd80, {%r121, %r126};
	mov.b64 	%fd137, %rd80;
	setp.gt.s32 	%p67, %r90, 23;
	setp.lt.f64 	%p68, %fd136, %fd137;
	selp.f64 	%fd138, %fd137, %fd136, %p68;
	selp.f64 	%fd139, %fd136, %fd138, %p67;
	mov.b64 	%rd81, %fd139;
	mov.b64 	{%r132, %r137}, %rd81;
	mov.b32 	%r138, 16;
	// begin inline asm
	shfl.sync.down.b32 %r131, %r132, %r138, %r139, %r140;
	// end inline asm
	// begin inline asm
	shfl.sync.down.b32 %r136, %r137, %r138, %r139, %r140;
	// end inline asm
	mov.b64 	%rd82, {%r131, %r136};
	mov.b64 	%fd140, %rd82;
	setp.gt.s32 	%p69, %r90, 15;
	setp.lt.f64 	%p70, %fd139, %fd140;
	selp.f64 	%fd38, %fd140, %fd139, %p70;
	selp.f64 	%fd307, %fd139, %fd38, %p69;
	setp.ne.s32 	%p71, %r90, 0;
	@%p71 bra 	$L__BB5_48;
	shr.u32 	%r141, %r21, 2;
	and.b32  	%r142, %r141, 248;
	mov.u32 	%r143, _ZZN3cub18CUB_300001_SM_10006detail6reduce28DeviceReduceSingleTileKernelINS2_10policy_hubIdjN4cuda3__47maximumIdEEE10Policy1000EN6thrust24THRUST_300001_SM_1000_NS10device_ptrIdEEPfjS8_fdNS5_3std3__410__identityEEEvT0_T1_T2_T3_T4_T6_E12temp_storage;
	add.s32 	%r144, %r143, %r142;
	st.shared.f64 	[%r144+8], %fd38;
$L__BB5_48:
	bar.sync 	0;
	setp.ne.s32 	%p72, %r21, 0;
	@%p72 bra 	$L__BB5_50;
	ld.shared.f64 	%fd141, [_ZZN3cub18CUB_300001_SM_10006detail6reduce28DeviceReduceSingleTileKernelINS2_10policy_hubIdjN4cuda3__47maximumIdEEE10Policy1000EN6thrust24THRUST_300001_SM_1000_NS10device_ptrIdEEPfjS8_fdNS5_3std3__410__identityEEEvT0_T1_T2_T3_T4_T6_E12temp_storage+16];
	setp.lt.f64 	%p73, %fd307, %fd141;
	selp.f64 	%fd142, %fd141, %fd307, %p73;
	ld.shared.f64 	%fd143, [_ZZN3cub18CUB_300001_SM_10006detail6reduce28DeviceReduceSingleTileKernelINS2_10policy_hubIdjN4cuda3__47maximumIdEEE10Policy1000EN6thrust24THRUST_300001_SM_1000_NS10device_ptrIdEEPfjS8_fdNS5_3std3__410__identityEEEvT0_T1_T2_T3_T4_T6_E12temp_storage+24];
	setp.lt.f64 	%p74, %fd142, %fd143;
	selp.f64 	%fd144, %fd143, %fd142, %p74;
	ld.shared.f64 	%fd145, [_ZZN3cub18CUB_300001_SM_10006detail6reduce28DeviceReduceSingleTileKernelINS2_10policy_hubIdjN4cuda3__47maximumIdEEE10Policy1000EN6thrust24THRUST_300001_SM_1000_NS10device_ptrIdEEPfjS8_fdNS5_3std3__410__identityEEEvT0_T1_T2_T3_T4_T6_E12temp_storage+32];
	setp.lt.f64 	%p75, %fd144, %fd145;
	selp.f64 	%fd146, %fd145, %fd144, %p75;
	ld.shared.f64 	%fd147, [_ZZN3cub18CUB_300001_SM_10006detail6reduce28DeviceReduceSingleTileKernelINS2_10policy_hubIdjN4cuda3__47maximumIdEEE10Policy1000EN6thrust24THRUST_300001_SM_1000_NS10device_ptrIdEEPfjS8_fdNS5_3std3__410__identityEEEvT0_T1_T2_T3_T4_T6_E12temp_storage+40];
	setp.lt.f64 	%p76, %fd146, %fd147;
	selp.f64 	%fd148, %fd147, %fd146, %p76;
	ld.shared.f64 	%fd149, [_ZZN3cub18CUB_300001_SM_10006detail6reduce28DeviceReduceSingleTileKernelINS2_10policy_hubIdjN4cuda3__47maximumIdEEE10Policy1000EN6thrust24THRUST_300001_SM_1000_NS10device_ptrIdEEPfjS8_fdNS5_3std3__410__identityEEEvT0_T1_T2_T3_T4_T6_E12temp_storage+48];
	setp.lt.f64 	%p77, %fd148, %fd149;
	selp.f64 	%fd150, %fd149, %fd148, %p77;
	ld.shared.f64 	%fd151, [_ZZN3cub18CUB_300001_SM_10006detail6reduce28DeviceReduceSingleTileKernelINS2_10policy_hubIdjN4cuda3__47maximumIdEEE10Policy1000EN6thrust24THRUST_300001_SM_1000_NS10device_ptrIdEEPfjS8_fdNS5_3std3__410__identityEEEvT0_T1_T2_T3_T4_T6_E12temp_storage+56];
	setp.lt.f64 	%p78, %fd150, %fd151;
	selp.f64 	%fd152, %fd151, %fd150, %p78;
	ld.shared.f64 	%fd153, [_ZZN3cub18CUB_300001_SM_10006detail6reduce28DeviceReduceSingleTileKernelINS2_10policy_hubIdjN4cuda3__47maximumIdEEE10Policy1000EN6thrust24THRUST_300001_SM_1000_NS10device_ptrIdEEPfjS8_fdNS5_3std3__410__identityEEEvT0_T1_T2_T3_T4_T6_E12temp_storage+64];
	setp.lt.f64 	%p79, %fd152, %fd153;
	selp.f64 	%fd307, %fd153, %fd152, %p79;
$L__BB5_50:
	mov.u32 	%r267, %tid.x;
	setp.ne.s32 	%p166, %r267, 0;
	@%p166 bra 	$L__BB5_52;
	cvt.f64.f32 	%fd285, %f1;
	setp.gt.f64 	%p167, %fd307, %fd285;
	cvt.rn.f32.f64 	%f2, %fd307;
	selp.f32 	%f3, %f2, %f1, %p167;
	st.global.f32 	[%rd1], %f3;
$L__BB5_52:
	ret;

}
	// .globl	_ZN3cub18CUB_300001_SM_10006detail6reduce18DeviceReduceKernelINS2_10policy_hubIdjN4cuda3__47maximumIdEEE10Policy1000EN6thrust24THRUST_300001_SM_1000_NS10device_ptrIdEEjS8_dNS5_3std3__410__identityEEEvT0_PT3_T1_NS0_13GridEvenShareISL_EET2_T4_
.visible .entry _ZN3cub18CUB_300001_SM_10006detail6reduce18DeviceReduceKernelINS2_10policy_hubIdjN4cuda3__47maximumIdEEE10Policy1000EN6thrust24THRUST_300001_SM_1000_NS10device_ptrIdEEjS8_dNS5_3std3__410__identityEEEvT0_PT3_T1_NS0_13GridEvenShareISL_EET2_T4_(
	.param .align 8 .b8 _ZN3cub18CUB_300001_SM_10006detail6reduce18DeviceReduceKernelINS2_10policy_hubIdjN4cuda3__47maximumIdEEE10Policy1000EN6thrust24THRUST_300001_SM_1000_NS10device_ptrIdEEjS8_dNS5_3std3__410__identityEEEvT0_PT3_T1_NS0_13GridEvenShareISL_EET2_T4__param_0[8],
	.param .u64 .ptr .align 1 _ZN3cub18CUB_300001_SM_10006detail6reduce18DeviceReduceKernelINS2_10policy_hubIdjN4cuda3__47maximumIdEEE10Policy1000EN6thrust24THRUST_300001_SM_1000_NS10device_ptrIdEEjS8_dNS5_3std3__410__identityEEEvT0_PT3_T1_NS0_13GridEvenShareISL_EET2_T4__param_1,
	.param .u32 _ZN3cub18CUB_300001_SM_10006detail6reduce18DeviceReduceKernelINS2_10policy_hubIdjN4cuda3__47maximumIdEEE10Policy1000EN6thrust24THRUST_300001_SM_1000_NS10device_ptrIdEEjS8_dNS5_3std3__410__identityEEEvT0_PT3_T1_NS0_13GridEvenShareISL_EET2_T4__param_2,
	.param .align 4 .b8 _ZN3cub18CUB_300001_SM_10006detail6reduce18DeviceReduceKernelINS2_10policy_hubIdjN4cuda3__47maximumIdEEE10Policy1000EN6thrust24THRUST_300001_SM_1000_NS10device_ptrIdEEjS8_dNS5_3std3__410__identityEEEvT0_PT3_T1_NS0_13GridEvenShareISL_EET2_T4__param_3[40],
	.param .align 1 .b8 _ZN3cub18CUB_300001_SM_10006detail6reduce18DeviceReduceKernelINS2_10policy_hubIdjN4cuda3__47maximumIdEEE10Policy1000EN6thrust24THRUST_300001_SM_1000_NS10device_ptrIdEEjS8_dNS5_3std3__410__identityEEEvT0_PT3_T1_NS0_13GridEvenShareISL_EET2_T4__param_4[1],
	.param .align 1 .b8 _ZN3cub18CUB_300001_SM_10006detail6reduce18DeviceReduceKernelINS2_10policy_hubIdjN4cuda3__47maximumIdEEE10Policy1000EN6thrust24THRUST_300001_SM_1000_NS10device_ptrIdEEjS8_dNS5_3std3__410__identityEEEvT0_PT3_T1_NS0_13GridEvenShareISL_EET2_T4__param_5[1]
)
.maxntid 256
{
	.reg .pred 	%p<166>;
	.reg .b16 	%rs<4>;
	.reg .b32 	%r<354>;
	.reg .b64 	%rd<160>;
	.reg .b64 	%fd<305>;
	// demoted variable
	.shared .align 8 .b8 _ZZN3cub18CUB_300001_SM_10006detail6reduce18DeviceReduceKernelINS2_10policy_hubIdjN4cuda3__47maximumIdEEE10Policy1000EN6thrust24THRUST_300001_SM_1000_NS10device_ptrIdEEjS8_dNS5_3std3__410__identityEEEvT0_PT3_T1_NS0_13GridEvenShareISL_EET2_T4_E12temp_storage[80];
	ld.param.u32 	%r1, [_ZN3cub18CUB_300001_SM_10006detail6reduce18DeviceReduceKernelINS2_10policy_hubIdjN4cuda3__47maximumIdEEE10Policy1000EN6thrust24THRUST_300001_SM_1000_NS10device_ptrIdEEjS8_dNS5_3std3__410__identityEEEvT0_PT3_T1_NS0_13GridEvenShareISL_EET2_T4__param_3+20];
	ld.param.u32 	%r2, [_ZN3cub18CUB_300001_SM_10006detail6reduce18DeviceReduceKernelINS2_10policy_hubIdjN4cuda3__47maximumIdEEE10Policy1000EN6thrust24THRUST_300001_SM_1000_NS10device_ptrIdEEjS8_dNS5_3std3__410__identityEEEvT0_PT3_T1_NS0_13GridEvenShareISL_EET2_T4__param_3+24];
	ld.param.u64 	%rd3, [_ZN3cub18CUB_300001_SM_10006detail6reduce18DeviceReduceKernelINS2_10policy_hubIdjN4cuda3__47maximumIdEEE10Policy1000EN6thrust24THRUST_300001_SM_1000_NS10device_ptrIdEEjS8_dNS5_3std3__410__identityEEEvT0_PT3_T1_NS0_13GridEvenShareISL_EET2_T4__param_0];
	cvta.to.global.u64 	%rd1, %rd3;
	mov.u32 	%r3, %ctaid.x;
	shl.b32 	%r4, %r2, 11;
	shl.b32 	%r345, %r3, 11;
	sub.s32 	%r6, %r1, %r345;
	setp.gt.u32 	%p1, %r6, 2047;
	@%p1 bra 	$L__BB6_26;
	mov.u32 	%r7, %tid.x;
	setp.ge.u32 	%p79, %r7, %r6;
	mov.f64 	%fd293, 0d0000000000000000;
	mov.u32 	%r336, %r7;
	@%p79 bra 	$L__BB6_3;
	add.s32 	%r180, %r345, %r7;
	mul.wide.u32 	%rd76, %r180, 8;
	add.s64 	%rd77, %rd1, %rd76;
	ld.global.f64 	%fd293, [%rd77];
	add.s32 	%r336, %r7, 256;
$L__BB6_3:
	setp.ge.u32 	%p80, %r336, %r6;
	@%p80 bra 	$L__BB6_17;
	not.b32 	%r181, %r336;
	add.s32 	%r182, %r1, %r181;
	sub.s32 	%r183, %r182, %r345;
	shr.u32 	%r184, %r183, 8;
	add.s32 	%r10, %r184, 1;
	and.b32  	%r11, %r10, 15;
	setp.lt.u32 	%p81, %r183, 3840;
	@%p81 bra 	$L__BB6_8;
	or.b32  	%r335, %r336, 2048;
	add.s32 	%r334, %r336, %r345;
	and.b32  	%r185, %r10, 33554416;
	neg.s32 	%r333, %r185;
$L__BB6_6:
	.pragma "nounroll";
	mul.wide.u32 	%rd78, %r334, 8;
	add.s64 	%rd79, %rd1, %rd78;
	ld.global.f64 	%fd155, [%rd79];
	setp.lt.f64 	%p82, %fd293, %fd155;
	selp.f64 	%fd156, %fd155, %fd293, %p82;
	add.s32 	%r186, %r334, 256;
	mul.wide.u32 	%rd80, %r186, 8;
	add.s64 	%rd81, %rd1, %rd80;
	ld.global.f64 	%fd157, [%rd81];
	setp.lt.f64 	%p83, %fd156, %fd157;
	selp.f64 	%fd158, %fd157, %fd156, %p83;
	add.s32 	%r187, %r334, 512;
	mul.wide.u32 	%rd82, %r187, 8;
	add.s64 	%rd83, %rd1, %rd82;
	ld.global.f64 	%fd159, [%rd83];
	setp.lt.f64 	%p84, %fd158, %fd159;
	selp.f64 	%fd160, %fd159, %fd158, %p84;
	add.s32 	%r188, %r334, 768;
	mul.wide.u32 	%rd84, %r188, 8;
	add.s64 	%rd85, %rd1, %rd84;
	ld.global.f64 	%fd161, [%rd85];
	setp.lt.f64 	%p85, %fd160, %fd161;
	selp.f64 	%fd162, %fd161, %fd160, %p85;
	add.s32 	%r189, %r334, 1024;
	mul.wide.u32 	%rd86, %r189, 8;
	add.s64 	%rd87, %rd1, %rd86;
	ld.global.f64 	%fd163, [%rd87];
	setp.lt.f64 	%p86, %fd162, %fd163;
	selp.f64 	%fd164, %fd163, %fd162, %p86;
	add.s32 	%r190, %r334, 1280;
	mul.wide.u32 	%rd88, %r190, 8;
	add.s64 	%rd89, %rd1, %rd88;
	ld.global.f64 	%fd165, [%rd89];
	setp.lt.f64 	%p87, %fd164, %fd165;
	selp.f64 	%fd166, %fd165, %fd164, %p87;
	add.s32 	%r191, %r334, 1536;
	mul.wide.u32 	%rd90, %r191, 8;
	add.s64 	%rd91, %rd1, %rd90;
	ld.global.f64 	%fd167, [%rd91];
	setp.lt.f64 	%p88, %fd166, %fd167;
	selp.f64 	%fd168, %fd167, %fd166, %p88;
	add.s32 	%r192, %r334, 1792;
	mul.wide.u32 	%rd92, %r192, 8;
	add.s64 	%rd93, %rd1, %rd92;
	ld.global.f64 	%fd169, [%rd93];
	setp.lt.f64 	%p89, %fd168, %fd169;
	selp.f64 	%fd170, %fd169, %fd168, %p89;
	add.s32 	%r193, %r334, 2048;
	mul.wide.u32 	%rd94, %r193, 8;
	add.s64 	%rd95, %rd1, %rd94;
	ld.global.f64 	%fd171, [%rd95];
	setp.lt.f64 	%p90, %fd170, %fd171;
	selp.f64 	%fd172, %fd171, %fd170, %p90;
	add.s32 	%r194, %r334, 2304;
	mul.wide.u32 	%rd96, %r194, 8;
	add.s64 	%rd97, %rd1, %rd96;
	ld.global.f64 	%fd173, [%rd97];
	setp.lt.f64 	%p91, %fd172, %fd173;
	selp.f64 	%fd174, %fd173, %fd172, %p91;
	add.s32 	%r195, %r334, 2560;
	mul.wide.u32 	%rd98, %r195, 8;
	add.s64 	%rd99, %rd1, %rd98;
	ld.global.f64 	%fd175, [%rd99];
	setp.lt.f64 	%p92, %fd174, %fd175;
	selp.f64 	%fd176, %fd175, %fd174, %p92;
	add.s32 	%r196, %r334, 2816;
	mul.wide.u32 	%rd100, %r196, 8;
	add.s64 	%rd101, %rd1, %rd100;
	ld.global.f64 	%fd177, [%rd101];
	setp.lt.f64 	%p93, %fd176, %fd177;
	selp.f64 	%fd178, %fd177, %fd176, %p93;
	add.s32 	%r197, %r334, 3072;
	mul.wide.u32 	%rd102, %r197, 8;
	add.s64 	%rd103, %rd1, %rd102;
	ld.global.f64 	%fd179, [%rd103];
	setp.lt.f64 	%p94, %fd178, %fd179;
	selp.f64 	%fd180, %fd179, %fd178, %p94;
	add.s32 	%r198, %r334, 3328;
	mul.wide.u32 	%rd104, %r198, 8;
	add.s64 	%rd105, %rd1, %rd104;
	ld.global.f64 	%fd181, [%rd105];
	setp.lt.f64 	%p95, %fd180, %fd181;
	selp.f64 	%fd182, %fd181, %fd180, %p95;
	add.s32 	%r199, %r334, 3584;
	mul.wide.u32 	%rd106, %r199, 8;
	add.s64 	%rd107, %rd1, %rd106;
	ld.global.f64 	%fd183, [%rd107];
	setp.lt.f64 	%p96, %fd182, %fd183;
	selp.f64 	%fd184, %fd183, %fd182, %p96;
	add.s32 	%r200, %r334, 3840;
	mul.wide.u32 	%rd108, %r200, 8;
	add.s64 	%rd109, %rd1, %rd108;
	ld.global.f64 	%fd185, [%rd109];
	setp.lt.f64 	%p97, %fd184, %fd185;
	selp.f64 	%fd293, %fd185, %fd184, %p97;
	add.s32 	%r335, %r335, 4096;
	add.s32 	%r334, %r334, 4096;
	add.s32 	%r333, %r333, 16;
	setp.ne.s32 	%p98, %r333, 0;
	@%p98 bra 	$L__BB6_6;
	add.s32 	%r336, %r335, -2048;
$L__BB6_8:
	setp.eq.s32 	%p99, %r11, 0;
	@%p99 bra 	$L__BB6_17;
	and.b32  	%r23, %r10, 7;
	setp.lt.u32 	%p100, %r11, 8;
	@%p100 bra 	$L__BB6_11;
	add.s32 	%r201, %r345, %r336;
	mul.wide.u32 	%rd110, %r201, 8;
	add.s64 	%rd111, %rd1, %rd110;
	ld.global.f64 	%fd187, [%rd111];
	setp.lt.f64 	%p101, %fd293, %fd187;
	selp.f64 	%fd188, %fd187, %fd293, %p101;
	add.s32 	%r202, %r201, 256;
	mul.wide.u32 	%rd112, %r202, 8;
	add.s64 	%rd113, %rd1, %rd112;
	ld.global.f64 	%fd189, [%rd113];
	setp.lt.f64 	%p102, %fd188, %fd189;
	selp.f64 	%fd190, %fd189, %fd188, %p102;
	add.s32 	%r203, %r201, 512;
	mul.wide.u32 	%rd114, %r203, 8;
	add.s64 	%rd115, %rd1, %rd114;
	ld.global.f64 	%fd191, [%rd115];
	setp.lt.f64 	%p103, %fd190, %fd191;
	selp.f64 	%fd192, %fd191, %fd190, %p103;
	add.s32 	%r204, %r201, 768;
	mul.wide.u32 	%rd116, %r204, 8;
	add.s64 	%rd117, %rd1, %rd116;
	ld.global.f64 	%fd193, [%rd117];
	setp.lt.f64 	%p104, %fd192, %fd193;
	selp.f64 	%fd194, %fd193, %fd192, %p104;
	add.s32 	%r205, %r201, 1024;
	mul.wide.u32 	%rd118, %r205, 8;
	add.s64 	%rd119, %rd1, %rd118;
	ld.global.f64 	%fd195, [%rd119];
	setp.lt.f64 	%p105, %fd194, %fd195;
	selp.f64 	%fd196, %fd195, %fd194, %p105;
	add.s32 	%r206, %r201, 1280;
	mul.wide.u32 	%rd120, %r206, 8;
	add.s64 	%rd121, %rd1, %rd120;
	ld.global.f64 	%fd197, [%rd121];
	setp.lt.f64 	%p106, %fd196, %fd197;
	selp.f64 	%fd198, %fd197, %fd196, %p106;
	add.s32 	%r207, %r201, 1536;
	mul.wide.u32 	%rd122, %r207, 8;
	add.s64 	%rd123, %rd1, %rd122;
	ld.global.f64 	%fd199, [%rd123];
	setp.lt.f64 	%p107, %fd198, %fd199;
	selp.f64 	%fd200, %fd199, %fd198, %p107;
	add.s32 	%r208, %r201, 1792;
	mul.wide.u32 	%rd124, %r208, 8;
	add.s64 	%rd125, %rd1, %rd124;
	ld.global.f64 	%fd201, [%rd125];
	setp.lt.f64 	%p108, %fd200, %fd201;
	selp.f64 	%fd293, %fd201, %fd200, %p108;
	add.s32 	%r336, %r336, 2048;
$L__BB6_11:
	setp.eq.s32 	%p109, %r23, 0;
	@%p109 bra 	$L__BB6_17;
	and.b32  	%r26, %r10, 3;
	setp.lt.u32 	%p110, %r23, 4;
	@%p110 bra 	$L__BB6_14;
	add.s32 	%r209, %r345, %r336;
	mul.wide.u32 	%rd126, %r209, 8;
	add.s64 	%rd127, %rd1, %rd126;
	ld.global.f64 	%fd203, [%rd127];
	setp.lt.f64 	%p111, %fd293, %fd203;
	selp.f64 	%fd204, %fd203, %fd293, %p111;
	add.s32 	%r210, %r209, 256;
	mul.wide.u32 	%rd128, %r210, 8;
	add.s64 	%rd129, %rd1, %rd128;
	ld.global.f64 	%fd205, [%rd129];
	setp.lt.f64 	%p112, %fd204, %fd205;
	selp.f64 	%fd206, %fd205, %fd204, %p112;
	add.s32 	%r211, %r209, 512;
	mul.wide.u32 	%rd130, %r211, 8;
	add.s64 	%rd131, %rd1, %rd130;
	ld.global.f64 	%fd207, [%rd131];
	setp.lt.f64 	%p113, %fd206, %fd207;
	selp.f64 	%fd208, %fd207, %fd206, %p113;
	add.s32 	%r212, %r209, 768;
	mul.wide.u32 	%rd132, %r212, 8;
	add.s64 	%rd133, %rd1, %rd132;
	ld.global.f64 	%fd209, [%rd133];
	setp.lt.f64 	%p114, %fd208, %fd209;
	selp.f64 	%fd293, %fd209, %fd208, %p114;
	add.s32 	%r336, %r336, 1024;
$L__BB6_14:
	setp.eq.s32 	%p115, %r26, 0;
	@%p115 bra 	$L__BB6_17;
	add.s32 	%r340, %r336, %r345;
	neg.s32 	%r339, %r26;
$L__BB6_16:
	.pragma "nounroll";
	mul.wide.u32 	%rd134, %r340, 8;
	add.s64 	%rd135, %rd1, %rd134;
	ld.global.f64 	%fd210, [%rd135];
	setp.lt.f64 	%p116, %fd293, %fd210;
	selp.f64 	%fd293, %fd210, %fd293, %p116;
	add.s32 	%r340, %r340, 256;
	add.s32 	%r339, %r339, 1;
	setp.ne.s32 	%p117, %r339, 0;
	@%p117 bra 	$L__BB6_16;
$L__BB6_17:
	setp.lt.u32 	%p118, %r6, 256;
	@%p118 bra 	$L__BB6_22;
	// begin inline asm
	mov.u32 %r276, %laneid;
	// end inline asm
	mov.b64 	%rd146, %fd293;
	mov.b64 	{%r278, %r283}, %rd146;
	mov.b32 	%r284, 1;
	mov.b32 	%r325, 31;
	mov.b32 	%r326, -1;
	// begin inline asm
	shfl.sync.down.b32 %r277, %r278, %r284, %r325, %r326;
	// end inline asm
	// begin inline asm
	shfl.sync.down.b32 %r282, %r283, %r284, %r325, %r326;
	// end inline asm
	mov.b64 	%rd147, {%r277, %r282};
	mov.b64 	%fd258, %rd147;
	setp.gt.s32 	%p146, %r276, 30;
	setp.lt.f64 	%p147, %fd293, %fd258;
	selp.f64 	%fd259, %fd258, %fd293, %p147;
	selp.f64 	%fd260, %fd293, %fd259, %p146;
	mov.b64 	%rd148, %fd260;
	mov.b64 	{%r288, %r293}, %rd148;
	mov.b32 	%r294, 2;
	// begin inline asm
	shfl.sync.down.b32 %r287, %r288, %r294, %r325, %r326;
	// end inline asm
	// begin inline asm
	shfl.sync.down.b32 %r292, %r293, %r294, %r325, %r326;
	// end inline asm
	mov.b64 	%rd149, {%r287, %r292};
	mov.b64 	%fd261, %rd149;
	setp.gt.s32 	%p148, %r276, 29;
	setp.lt.f64 	%p149, %fd260, %fd261;
	selp.f64 	%fd262, %fd261, %fd260, %p149;
	selp.f64 	%fd263, %fd260, %fd262, %p148;
	mov.b64 	%rd150, %fd263;
	mov.b64 	{%r298, %r303}, %rd150;
	mov.b32 	%r304, 4;
	// begin inline asm
	shfl.sync.down.b32 %r297, %r298, %r304, %r325, %r326;
	// end inline asm
	// begin inline asm
	shfl.sync.down.b32 %r302, %r303, %r304, %r325, %r326;
	// end inline asm
	mov.b64 	%rd151, {%r297, %r302};
	mov.b64 	%fd264, %rd151;
	setp.gt.s32 	%p150, %r276, 27;
	setp.lt.f64 	%p151, %fd263, %fd264;
	selp.f64 	%fd265, %fd264, %fd263, %p151;
	selp.f64 	%fd266, %fd263, %fd265, %p150;
	mov.b64 	%rd152, %fd266;
	mov.b64 	{%r308, %r313}, %rd152;
	mov.b32 	%r314, 8;
	// begin inline asm
	shfl.sync.down.b32 %r307, %r308, %r314, %r325, %r326;
	// end inline asm
	// begin inline asm
	shfl.sync.down.b32 %r312, %r313, %r314, %r325, %r326;
	// end inline asm
	mov.b64 	%rd153, {%r307, %r312};
	mov.b64 	%fd267, %rd153;
	setp.gt.s32 	%p152, %r276, 23;
	setp.lt.f64 	%p153, %fd266, %fd267;
	selp.f64 	%fd268, %fd267, %fd266, %p153;
	selp.f64 	%fd269, %fd266, %fd268, %p152;
	mov.b64 	%rd154, %fd269;
	mov.b64 	{%r318, %r323}, %rd154;
	mov.b32 	%r324, 16;
	// begin inline asm
	shfl.sync.down.b32 %r317, %r318, %r324, %r325, %r326;
	// end inline asm
	// begin inline asm
	shfl.sync.down.b32 %r322, %r323, %r324, %r325, %r326;
	// end inline asm
	mov.b64 	%rd155, {%r317, %r322};
	mov.b64 	%fd270, %rd155;
	setp.gt.s32 	%p154, %r276, 15;
	setp.lt.f64 	%p155, %fd269, %fd270;
	selp.f64 	%fd16, %fd270, %fd269, %p155;
	selp.f64 	%fd304, %fd269, %fd16, %p154;
	setp.ne.s32 	%p156, %r276, 0;
	@%p156 bra 	$L__BB6_20;
	shr.u32 	%r327, %r7, 2;
	and.b32  	%r328, %r327, 248;
	mov.u32 	%r329, _ZZN3cub18CUB_300001_SM_10006detail6reduce18DeviceReduceKernelINS2_10policy_hubIdjN4cuda3__47maximumIdEEE10Policy1000EN6thrust24THRUST_300001_SM_1000_NS10device_ptrIdEEjS8_dNS5_3std3__410__identityEEEvT0_PT3_T1_NS0_13GridEvenShareISL_EET2_T4_E12temp_storage;
	add.s32 	%r330, %r329, %r328;
	st.shared.f64 	[%r330+8], %fd16;
$L__BB6_20:
	bar.sync 	0;
	setp.ne.s32 	%p157, %r7, 0;
	@%p157 bra 	$L__BB6_48;
	ld.shared.f64 	%fd271, [_ZZN3cub18CUB_300001_SM_10006detail6reduce18DeviceReduceKernelINS2_10policy_hubIdjN4cuda3__47maximumIdEEE10Policy1000EN6thrust24THRUST_300001_SM_1000_NS10device_ptrIdEEjS8_dNS5_3std3__410__identityEEEvT0_PT3_T1_NS0_13GridEvenShareISL_EET2_T4_E12temp_storage+16];
	setp.lt.f64 	%p158, %fd304, %fd271;
	selp.f64 	%fd272, %fd271, %fd304, %p158;
	ld.shared.f64 	%fd273, [_ZZN3cub18CUB_300001_SM_10006detail6reduce18DeviceReduceKernelINS2_10policy_hubIdjN4cuda3__47maximumIdEEE10Policy1000EN6thrust24THRUST_300001_SM_1000_NS10device_ptrIdEEjS8_dNS5_3std3__410__identityEEEvT0_PT3_T1_NS0_13GridEvenShareISL_EET2_T4_E12temp_storage+24];
	setp.lt.f64 	%p159, %fd272, %fd273;
	selp.f64 	%fd274, %fd273, %fd272, %p159;
	ld.shared.f64 	%fd275, [_ZZN3cub18CUB_300001_SM_10006detail6reduce18DeviceReduceKernelINS2_10policy_hubIdjN4cuda3__47maximumIdEEE10Policy1000EN6thrust24THRUST_300001_SM_1000_NS10device_ptrIdEEjS8_dNS5_3std3__410__identityEEEvT0_PT3_T1_NS0_13GridEvenShareISL_EET2_T4_E12temp_storage+32];
	setp.lt.f64 	%p160, %fd274, %fd275;
	selp.f64 	%fd276, %fd275, %fd274, %p160;
	ld.shared.f64 	%fd277, [_ZZN3cub18CUB_300001_SM_10006detail6reduce18DeviceReduceKernelINS2_10policy_hubIdjN4cuda3__47maximumIdEEE10Policy1000EN6thrust24THRUST_300001_SM_1000_NS10device_ptrIdEEjS8_dNS5_3std3__410__identityEEEvT0_PT3_T1_NS0_13GridEvenShareISL_EET2_T4_E12temp_storage+40];
	setp.lt.f64 	%p161, %fd276, %fd277;
	selp.f64 	%fd278, %fd277, %fd276, %p161;
	ld.shared.f64 	%fd279, [_ZZN3cub18CUB_300001_SM_10006detail6reduce18DeviceReduceKernelINS2_10policy_hubIdjN4cuda3__47maximumIdEEE10Policy1000EN6thrust24THRUST_300001_SM_1000_NS10device_ptrIdEEjS8_dNS5_3std3__410__identityEEEvT0_PT3_T1_NS0_13GridEvenShareISL_EET2_T4_E12temp_storage+48];
	setp.lt.f64 	%p162, %fd278, %fd279;
	selp.f64 	%fd280, %fd279, %fd278, %p162;
	ld.shared.f64 	%fd281, [_ZZN3cub18CUB_300001_SM_10006detail6reduce18DeviceReduceKernelINS2_10policy_hubIdjN4cuda3__47maximumIdEEE10Policy1000EN6thrust24THRUST_300001_SM_1000_NS10device_ptrIdEEjS8_dNS5_3std3__410__identityEEEvT0_PT3_T1_NS0_13GridEvenShareISL_EET2_T4_E12temp_storage+56];
	setp.lt.f64 	%p163, %fd280, %fd281;
	selp.f64 	%fd282, %fd281, %fd280, %p163;
	ld.shared.f64 	%fd283, [_ZZN3cub18CUB_300001_SM_10006detail6reduce18DeviceReduceKernelINS2_10policy_hubIdjN4cuda3__47maximumIdEEE10Policy1000EN6thrust24THRUST_300001_SM_1000_NS10device_ptrIdEEjS8_dNS5_3std3__410__identityEEEvT0_PT3_T1_NS0_13GridEvenShareISL_EET2_T4_E12temp_storage+64];
	setp.lt.f64 	%p164, %fd282, %fd283;
	selp.f64 	%fd304, %fd283, %fd282, %p164;
	bra.uni 	$L__BB6_48;
$L__BB6_22:
	// begin inline asm
	mov.u32 %r213, %laneid;
	// end inline asm
	and.b32  	%r264, %r7, 992;
	add.s32 	%r265, %r264, 32;
	setp.gt.u32 	%p119, %r265, %r6;
	not.b32 	%r266, %r264;
	add.s32 	%r267, %r6, %r266;
	selp.b32 	%r262, %r267, 31, %p119;
	mov.b64 	%rd136, %fd293;
	mov.b64 	{%r215, %r220}, %rd136;
	mov.b32 	%r221, 1;
	mov.b32 	%r263, -1;
	// begin inline asm
	shfl.sync.down.b32 %r214, %r215, %r221, %r262, %r263;
	// end inline asm
	// begin inline asm
	shfl.sync.down.b32 %r219, %r220, %r221, %r262, %r263;
	// end inline asm
	mov.b64 	%rd137, {%r214, %r219};
	mov.b64 	%fd211, %rd137;
	setp.lt.s32 	%p120, %r213, %r262;
	setp.lt.f64 	%p121, %fd293, %fd211;
	selp.f64 	%fd212, %fd211, %fd293, %p121;
	selp.f64 	%fd213, %fd212, %fd293, %p120;
	mov.b64 	%rd138, %fd213;
	mov.b64 	{%r225, %r230}, %rd138;
	mov.b32 	%r231, 2;
	// begin inline asm
	shfl.sync.down.b32 %r224, %r225, %r231, %r262, %r263;
	// end inline asm
	// begin inline asm
	shfl.sync.down.b32 %r229, %r230, %r231, %r262, %r263;
	// end inline asm
	mov.b64 	%rd139, {%r224, %r229};
	mov.b64 	%fd214, %rd139;
	add.s32 	%r268, %r213, 2;
	setp.gt.s32 	%p122, %r268, %r262;
	setp.lt.f64 	%p123, %fd213, %fd214;
	selp.f64 	%fd215, %fd214, %fd213, %p123;
	selp.f64 	%fd216, %fd213, %fd215, %p122;
	mov.b64 	%rd140, %fd216;
	mov.b64 	{%r235, %r240}, %rd140;
	mov.b32 	%r241, 4;
	// begin inline asm
	shfl.sync.down.b32 %r234, %r235, %r241, %r262, %r263;
	// end inline asm
	// begin inline asm
	shfl.sync.down.b32 %r239, %r240, %r241, %r262, %r263;
	// end inline asm
	mov.b64 	%rd141, {%r234, %r239};
	mov.b64 	%fd217, %rd141;
	add.s32 	%r269, %r213, 4;
	setp.gt.s32 	%p124, %r269, %r262;
	setp.lt.f64 	%p125, %fd216, %fd217;
	selp.f64 	%fd218, %fd217, %fd216, %p125;
	selp.f64 	%fd219, %fd216, %fd218, %p124;
	mov.b64 	%rd142, %fd219;
	mov.b64 	{%r245, %r250}, %rd142;
	mov.b32 	%r251, 8;
	// begin inline asm
	shfl.sync.down.b32 %r244, %r245, %r251, %r262, %r263;
	// end inline asm
	// begin inline asm
	shfl.sync.down.b32 %r249, %r250, %r251, %r262, %r263;
	// end inline asm
	mov.b64 	%rd143, {%r244, %r249};
	mov.b64 	%fd220, %rd143;
	add.s32 	%r270, %r213, 8;
	setp.gt.s32 	%p126, %r270, %r262;
	setp.lt.f64 	%p127, %fd219, %fd220;
	selp.f64 	%fd221, %fd220, %fd219, %p127;
	selp.f64 	%fd222, %fd219, %fd221, %p126;
	mov.b64 	%rd144, %fd222;
	mov.b64 	{%r255, %r260}, %rd144;
	mov.b32 	%r261, 16;
	// begin inline asm
	shfl.sync.down.b32 %r254, %r255, %r261, %r262, %r263;
	// end inline asm
	// begin inline asm
	shfl.sync.down.b32 %r259, %r260, %r261, %r262, %r263;
	// end inline asm
	mov.b64 	%rd145, {%r254, %r259};
	mov.b64 	%fd223, %rd145;
	add.s32 	%r271, %r213, 16;
	setp.gt.s32 	%p128, %r271, %r262;
	setp.lt.f64 	%p129, %fd222, %fd223;
	selp.f64 	%fd224, %fd223, %fd222, %p129;
	selp.f64 	%fd304, %fd222, %fd224, %p128;
	setp.ne.s32 	%p130, %r213, 0;
	@%p130 bra 	$L__BB6_24;
	shr.u32 	%r272, %r7, 2;
	and.b32  	%r273, %r272, 248;
	mov.u32 	%r274, _ZZN3cub18CUB_300001_SM_10006detail6reduce18DeviceReduceKernelINS2_10policy_hubIdjN4cuda3__47maximumIdEEE10Policy1000EN6thrust24THRUST_300001_SM_1000_NS10device_ptrIdEEjS8_dNS5_3std3__410__identityEEEvT0_PT3_T1_NS0_13GridEvenShareISL_EET2_T4_E12temp_storage;
	add.s32 	%r275, %r274, %r273;
	st.shared.f64 	[%r275+8], %fd304;
$L__BB6_24:
	bar.sync 	0;
	setp.ne.s32 	%p131, %r7, 0;
	@%p131 bra 	$L__BB6_48;
	setp.gt.u32 	%p132, %r6, 32;
	ld.shared.f64 	%fd225, [_ZZN3cub18CUB_300001_SM_10006detail6reduce18DeviceReduceKernelINS2_10policy_hubIdjN4cuda3__47maximumIdEEE10Policy1000EN6thrust24THRUST_300001_SM_1000_NS10device_ptrIdEEjS8_dNS5_3std3__410__identityEEEvT0_PT3_T1_NS0_13GridEvenShareISL_EET2_T4_E12temp_storage+16];
	setp.lt.f64 	%p133, %fd304, %fd225;
	selp.f64 	%fd227, %fd225, %fd304, %p133;
	selp.f64 	%fd228, %fd227, %fd304, %p132;
	setp.gt.u32 	%p134, %r6, 64;
	ld.shared.f64 	%fd230, [_ZZN3cub18CUB_300001_SM_10006detail6reduce18DeviceReduceKernelINS2_10policy_hubIdjN4cuda3__47maximumIdEEE10Policy1000EN6thrust24THRUST_300001_SM_1000_NS10device_ptrIdEEjS8_dNS5_3std3__410__identityEEEvT0_PT3_T1_NS0_13GridEvenShareISL_EET2_T4_E12temp_storage+24];
	setp.lt.f64 	%p135, %fd228, %fd230;
	selp.f64 	%fd232, %fd230, %fd228, %p135;
	selp.f64 	%fd233, %fd232, %fd228, %p134;
	setp.gt.u32 	%p136, %r6, 96;
	ld.shared.f64 	%fd235, [_ZZN3cub18CUB_300001_SM_10006detail6reduce18DeviceReduceKernelINS2_10policy_hubIdjN4cuda3__47maximumIdEEE10Policy1000EN6thrust24THRUST_300001_SM_1000_NS10device_ptrIdEEjS8_dNS5_3std3__410__identityEEEvT0_PT3_T1_NS0_13GridEvenShareISL_EET2_T4_E12temp_storage+32];
	setp.lt.f64 	%p137, %fd233, %fd235;
	selp.f64 	%fd237, %fd235, %fd233, %p137;
	selp.f64 	%fd238, %fd237, %fd233, %p136;
	setp.gt.u32 	%p138, %r6, 128;
	ld.shared.f64 	%fd240, [_ZZN3cub18CUB_300001_SM_10006detail6reduce18DeviceReduceKernelINS2_10policy_hubIdjN4cuda3__47maximumIdEEE10Policy1000EN6thrust24THRUST_300001_SM_1000_NS10device_ptrIdEEjS8_dNS5_3std3__410__identityEEEvT0_PT3_T1_NS0_13GridEvenShareISL_EET2_T4_E12temp_storage+40];
	setp.lt.f64 	%p139, %fd238, %fd240;
	selp.f64 	%fd242, %fd240, %fd238, %p139;
	selp.f64 	%fd243, %fd242, %fd238, %p138;
	setp.gt.u32 	%p140, %r6, 160;
	ld.shared.f64 	%fd245, [_ZZN3cub18CUB_300001_SM_10006detail6reduce18DeviceReduceKernelINS2_10policy_hubIdjN4cuda3__47maximumIdEEE10Policy1000EN6thrust24THRUST_300001_SM_1000_NS10device_ptrIdEEjS8_dNS5_3std3__410__identityEEEvT0_PT3_T1_NS0_13GridEvenShareISL_EET2_T4_E12temp_storage+48];
	setp.lt.f64 	%p141, %fd243, %fd245;
	selp.f64 	%fd247, %fd245, %fd243, %p141;
	selp.f64 	%fd248, %fd247, %fd243, %p140;
	setp.gt.u32 	%p142, %r6, 192;
	ld.shared.f64 	%fd250, [_ZZN3cub18CUB_300001_SM_10006detail6reduce18DeviceReduceKernelINS2_10policy_hubIdjN4cuda3__47maximumIdEEE10Policy1000EN6thrust24THRUST_300001_SM_1000_NS10device_ptrIdEEjS8_dNS5_3std3__410__identityEEEvT0_PT3_T1_NS0_13GridEvenShareISL_EET2_T4_E12temp_storage+56];
	setp.lt.f64 	%p143, %fd248, %fd250;
	selp.f64 	%fd252, %fd250, %fd248, %p143;
	selp.f64 	%fd253, %fd252, %fd248, %p142;
	setp.gt.u32 	%p144, %r6, 224;
	ld.shared.f64 	%fd255, [_ZZN3cub18CUB_300001_SM_10006detail6reduce18DeviceReduceKernelINS2_10policy_hubIdjN4cuda3__47maximumIdEEE10Policy1000EN6thrust24THRUST_300001_SM_1000_NS10device_ptrIdEEjS8_dNS5_3std3__410__identityEEEvT0_PT3_T1_NS0_13GridEvenShareISL_EET2_T4_E12temp_storage+64];
	setp.lt.f64 	%p145, %fd253, %fd255;
	selp.f64 	%fd257, %fd255, %fd253, %p145;
	selp.f64 	%fd304, %fd257, %fd253, %p144;
	bra.uni 	$L__BB6_48;
$L__BB6_26:
	mov.u32 	%r35, %tid.x;
	add.s32 	%r72, %r35, %r345;
	mul.wide.u32 	%rd4, %r72, 8;
	add.s64 	%rd5, %rd1, %rd4;
	ld.global.f64 	%fd41, [%rd5];
	ld.global.f64 	%fd42, [%rd5+2048];
	ld.global.f64 	%fd43, [%rd5+4096];
	ld.global.f64 	%fd44, [%rd5+6144];
	ld.global.f64 	%fd45, [%rd5+8192];
	ld.global.f64 	%fd46, [%rd5+10240];
	ld.global.f64 	%fd47, [%rd5+12288];
	ld.global.f64 	%fd48, [%rd5+14336];
	setp.lt.f64 	%p2, %fd41, %fd42;
	selp.f64 	%fd49, %fd42, %fd41, %p2;
	setp.lt.f64 	%p3, %fd49, %fd43;
	selp.f64 	%fd50, %fd43, %fd49, %p3;
	setp.lt.f64 	%p4, %fd50, %fd44;
	selp.f64 	%fd51, %fd44, %fd50, %p4;
	setp.lt.f64 	%p5, %fd51, %fd45;
	selp.f64 	%fd52, %fd45, %fd51, %p5;
	setp.lt.f64 	%p6, %fd52, %fd46;
	selp.f64 	%fd53, %fd46, %fd52, %p6;
	setp.lt.f64 	%p7, %fd53, %fd47;
	selp.f64 	%fd54, %fd47, %fd53, %p7;
	setp.lt.f64 	%p8, %fd54, %fd48;
	selp.f64 	%fd303, %fd48, %fd54, %p8;
	setp.lt.u32 	%p9, %r6, %r4;
	@%p9 bra 	$L__BB6_44;
	add.s32 	%r36, %r4, %r345;
	not.b32 	%r74, %r35;
	add.s32 	%r75, %r74, %r1;
	sub.s32 	%r76, %r75, %r4;
	sub.s32 	%r342, %r76, %r345;
	add.s32 	%r77, %r36, %r35;
	add.s32 	%r341, %r77, 2048;
	mov.b32 	%r344, 0;
	mov.u32 	%r343, %r36;
$L__BB6_28:
	shl.b32 	%r78, %r2, 11;
	add.s32 	%r345, %r345, %r78;
	add.s32 	%r79, %r1, -2048;
	setp.gt.u32 	%p10, %r345, %r79;
	@%p10 bra 	$L__BB6_30;
	add.s32 	%r80, %r35, %r345;
	mul.wide.u32 	%rd6, %r80, 8;
	add.s64 	%rd7, %rd1, %rd6;
	ld.global.f64 	%fd55, [%rd7];
	ld.global.f64 	%fd56, [%rd7+2048];
	ld.global.f64 	%fd57, [%rd7+4096];
	ld.global.f64 	%fd58, [%rd7+6144];
	ld.global.f64 	%fd59, [%rd7+8192];
	ld.global.f64 	%fd60, [%rd7+10240];
	ld.global.f64 	%fd61, [%rd7+12288];
	ld.global.f64 	%fd62, [%rd7+14336];
	setp.lt.f64 	%p11, %fd303, %fd55;
	selp.f64 	%fd63, %fd55, %fd303, %p11;
	setp.lt.f64 	%p12, %fd63, %fd56;
	selp.f64 	%fd64, %fd56, %fd63, %p12;
	setp.lt.f64 	%p13, %fd64, %fd57;
	selp.f64 	%fd65, %fd57, %fd64, %p13;
	setp.lt.f64 	%p14, %fd65, %fd58;
	selp.f64 	%fd66, %fd58, %fd65, %p14;
	setp.lt.f64 	%p15, %fd66, %fd59;
	selp.f64 	%fd67, %fd59, %fd66, %p15;
	setp.lt.f64 	%p16, %fd67, %fd60;
	selp.f64 	%fd68, %fd60, %fd67, %p16;
	setp.lt.f64 	%p17, %fd68, %fd61;
	selp.f64 	%fd69, %fd61, %fd68, %p17;
	setp.lt.f64 	%p18, %fd69, %fd62;
	selp.f64 	%fd303, %fd62, %fd69, %p18;
	sub.s32 	%r81, %r1, %r345;
	shl.b32 	%r82, %r2, 11;
	setp.lt.u32 	%p19, %r81, %r82;
	add.s32 	%r344, %r344, 1;
	add.s32 	%r343, %r343, %r82;
	sub.s32 	%r342, %r342, %r82;
	add.s32 	%r341, %r341, %r82;
	@%p19 bra 	$L__BB6_44;
	bra.uni 	$L__BB6_28;
$L__BB6_30:
	setp.le.u32 	%p20, %r1, %r345;
	sub.s32 	%r83, %r1, %r345;
	setp.ge.s32 	%p21, %r35, %r83;
	or.pred  	%p22, %p20, %p21;
	@%p22 bra 	$L__BB6_44;
	not.b32 	%r85, %r35;
	add.s32 	%r86, %r1, %r85;
	sub.s32 	%r87, %r86, %r36;
	mul.lo.s32 	%r88, %r2, %r344;
	shl.b32 	%r89, %r88, 11;
	sub.s32 	%r90, %r87, %r89;
	shr.u32 	%r91, %r90, 8;
	add.s32 	%r49, %r91, 1;
	and.b32  	%r50, %r49, 15;
	setp.lt.u32 	%p23, %r90, 3840;
	mov.u32 	%r350, %r35;
	@%p23 bra 	$L__BB6_35;
	or.b32  	%r348, %r35, 2048;
	shr.u32 	%r92, %r342, 8;
	add.s32 	%r93, %r92, 1;
	and.b32  	%r94, %r93, 33554416;
	neg.s32 	%r346, %r94;
$L__BB6_33:
	.pragma "nounroll";
	add.s32 	%r95, %r341, -2048;
	mul.wide.u32 	%rd8, %r95, 8;
	add.s64 	%rd9, %rd1, %rd8;
	ld.global.f64 	%fd71, [%rd9];
	setp.lt.f64 	%p24, %fd303, %fd71;
	selp.f64 	%fd72, %fd71, %fd303, %p24;
	add.s32 	%r96, %r341, -1792;
	mul.wide.u32 	%rd10, %r96, 8;
	add.s64 	%rd11, %rd1, %rd10;
	ld.global.f64 	%fd73, [%rd11];
	setp.lt.f64 	%p25, %fd72, %fd73;
	selp.f64 	%fd74, %fd73, %fd72, %p25;
	add.s32 	%r97, %r341, -1536;
	mul.wide.u32 	%rd12, %r97, 8;
	add.s64 	%rd13, %rd1, %rd12;
	ld.global.f64 	%fd75, [%rd13];
	setp.lt.f64 	%p26, %fd74, %fd75;
	selp.f64 	%fd76, %fd75, %fd74, %p26;
	add.s32 	%r98, %r341, -1280;
	mul.wide.u32 	%rd14, %r98, 8;
	add.s64 	%rd15, %rd1, %rd14;
	ld.global.f64 	%fd77, [%rd15];
	setp.lt.f64 	%p27, %fd76, %fd77;
	selp.f64 	%fd78, %fd77, %fd76, %p27;
	add.s32 	%r99, %r341, -1024;
	mul.wide.u32 	%rd16, %r99, 8;
	add.s64 	%rd17, %rd1, %rd16;
	ld.global.f64 	%fd79, [%rd17];
	setp.lt.f64 	%p28, %fd78, %fd79;
	selp.f64 	%fd80, %fd79, %fd78, %p28;
	add.s32 	%r100, %r341, -768;
	mul.wide.u32 	%rd18, %r100, 8;
	add.s64 	%rd19, %rd1, %rd18;
	ld.global.f64 	%fd81, [%rd19];
	setp.lt.f64 	%p29, %fd80, %fd81;
	selp.f64 	%fd82, %fd81, %fd80, %p29;
	add.s32 	%r101, %r341, -512;
	mul.wide.u32 	%rd20, %r101, 8;
	add.s64 	%rd21, %rd1, %rd20;
	ld.global.f64 	%fd83, [%rd21];
	setp.lt.f64 	%p30, %fd82, %fd83;
	selp.f64 	%fd84, %fd83, %fd82, %p30;
	add.s32 	%r102, %r341, 1792;
	add.s32 	%r103, %r341, -256;
	mul.wide.u32 	%rd22, %r103, 8;
	add.s64 	%rd23, %rd1, %rd22;
	ld.global.f64 	%fd85, [%rd23];
	setp.lt.f64 	%p31, %fd84, %fd85;
	selp.f64 	%fd86, %fd85, %fd84, %p31;
	mul.wide.u32 	%rd24, %r341, 8;
	add.s64 	%rd25, %rd1, %rd24;
	ld.global.f64 	%fd87, [%rd25];
	setp.lt.f64 	%p32, %fd86, %fd87;
	selp.f64 	%fd88, %fd87, %fd86, %p32;
	add.s32 	%r104, %r341, 256;
	mul.wide.u32 	%rd26, %r104, 8;
	add.s64 	%rd27, %rd1, %rd26;
	ld.global.f64 	%fd89, [%rd27];
	setp.lt.f64 	%p33, %fd88, %fd89;
	selp.f64 	%fd90, %fd89, %fd88, %p33;
	add.s32 	%r105, %r341, 512;
	mul.wide.u32 	%rd28, %r105, 8;
	add.s64 	%rd29, %rd1, %rd28;
	ld.global.f64 	%fd91, [%rd29];
	setp.lt.f64 	%p34, %fd90, %fd91;
	selp.f64 	%fd92, %fd91, %fd90, %p34;
	add.s32 	%r106, %r341, 768;
	mul.wide.u32 	%rd30, %r106, 8;
	add.s64 	%rd31, %rd1, %rd30;
	ld.global.f64 	%fd93, [%rd31];
	setp.lt.f64 	%p35, %fd92, %fd93;
	selp.f64 	%fd94, %fd93, %fd92, %p35;
	add.s32 	%r107, %r341, 1024;
	mul.wide.u32 	%rd32, %r107, 8;
	add.s64 	%rd33, %rd1, %rd32;
	ld.global.f64 	%fd95, [%rd33];
	setp.lt.f64 	%p36, %fd94, %fd95;
	selp.f64 	%fd96, %fd95, %fd94, %p36;
	add.s32 	%r108, %r341, 1280;
	mul.wide.u32 	%rd34, %r108, 8;
	add.s64 	%rd35, %rd1, %rd34;
	ld.global.f64 	%fd97, [%rd35];
	setp.lt.f64 	%p37, %fd96, %fd97;
	selp.f64 	%fd98, %fd97, %fd96, %p37;
	add.s32 	%r109, %r341, 1536;
	mul.wide.u32 	%rd36, %r109, 8;
	add.s64 	%rd37, %rd1, %rd36;
	ld.global.f64 	%fd99, [%rd37];
	setp.lt.f64 	%p38, %fd98, %fd99;
	selp.f64 	%fd100, %fd99, %fd98, %p38;
	mul.wide.u32 	%rd38, %r102, 8;
	add.s64 	%rd39, %rd1, %rd38;
	ld.global.f64 	%fd101, [%rd39];
	setp.lt.f64 	%p39, %fd100, %fd101;
	selp.f64 	%fd303, %fd101, %fd100, %p39;
	add.s32 	%r348, %r348, 4096;
	add.s32 	%r341, %r341, 4096;
	add.s32 	%r346, %r346, 16;
	setp.ne.s32 	%p40, %r346, 0;
	@%p40 bra 	$L__BB6_33;
	add.s32 	%r350, %r348, -2048;
$L__BB6_35:
	setp.eq.s32 	%p41, %r50, 0;
	@%p41 bra 	$L__BB6_44;
	and.b32  	%r61, %r49, 7;
	setp.lt.u32 	%p42, %r50, 8;
	@%p42 bra 	$L__BB6_38;
	add.s32 	%r110, %r350, %r345;
	mul.wide.u32 	%rd40, %r110, 8;
	add.s64 	%rd41, %rd1, %rd40;
	ld.global.f64 	%fd103, [%rd41];
	setp.lt.f64 	%p43, %fd303, %fd103;
	selp.f64 	%fd104, %fd103, %fd303, %p43;
	add.s32 	%r111, %r110, 256;
	mul.wide.u32 	%rd42, %r111, 8;
	add.s64 	%rd43, %rd1, %rd42;
	ld.global.f64 	%fd105, [%rd43];
	setp.lt.f64 	%p44, %fd104, %fd105;
	selp.f64 	%fd106, %fd105, %fd104, %p44;
	add.s32 	%r112, %r110, 512;
	mul.wide.u32 	%rd44, %r112, 8;
	add.s64 	%rd45, %rd1, %rd44;
	ld.global.f64 	%fd107, [%rd45];
	setp.lt.f64 	%p45, %fd106, %fd107;
	selp.f64 	%fd108, %fd107, %fd106, %p45;
	add.s32 	%r113, %r110, 768;
	mul.wide.u32 	%rd46, %r113, 8;
	add.s64 	%rd47, %rd1, %rd46;
	ld.global.f64 	%fd109, [%rd47];
	setp.lt.f64 	%p46, %fd108, %fd109;
	selp.f64 	%fd110, %fd109, %fd108, %p46;
	add.s32 	%r114, %r110, 1024;
	mul.wide.u32 	%rd48, %r114, 8;
	add.s64 	%rd49, %rd1, %rd48;
	ld.global.f64 	%fd111, [%rd49];
	setp.lt.f64 	%p47, %fd110, %fd111;
	selp.f64 	%fd112, %fd111, %fd110, %p47;
	add.s32 	%r115, %r110, 1280;
	mul.wide.u32 	%rd50, %r115, 8;
	add.s64 	%rd51, %rd1, %rd50;
	ld.global.f64 	%fd113, [%rd51];
	setp.lt.f64 	%p48, %fd112, %fd113;
	selp.f64 	%fd114, %fd113, %fd112, %p48;
	add.s32 	%r116, %r110, 1536;
	mul.wide.u32 	%rd52, %r116, 8;
	add.s64 	%rd53, %rd1, %rd52;
	ld.global.f64 	%fd115, [%rd53];
	setp.lt.f64 	%p49, %fd114, %fd115;
	selp.f64 	%fd116, %fd115, %fd114, %p49;
	add.s32 	%r117, %r110, 1792;
	mul.wide.u32 	%rd54, %r117, 8;
	add.s64 	%rd55, %rd1, %rd54;
	ld.global.f64 	%fd117, [%rd55];
	setp.lt.f64 	%p50, %fd116, %fd117;
	selp.f64 	%fd303, %fd117, %fd116, %p50;
	add.s32 	%r350, %r350, 2048;
$L__BB6_38:
	setp.eq.s32 	%p51, %r61, 0;
	@%p51 bra 	$L__BB6_44;
	setp.lt.u32 	%p52, %r61, 4;
	@%p52 bra 	$L__BB6_41;
	add.s32 	%r118, %r350, %r345;
	mul.wide.u32 	%rd56, %r118, 8;
	add.s64 	%rd57, %rd1, %rd56;
	ld.global.f64 	%fd119, [%rd57];
	setp.lt.f64 	%p53, %fd303, %fd119;
	selp.f64 	%fd120, %fd119, %fd303, %p53;
	add.s32 	%r119, %r118, 256;
	mul.wide.u32 	%rd58, %r119, 8;
	add.s64 	%rd59, %rd1, %rd58;
	ld.global.f64 	%fd121, [%rd59];
	setp.lt.f64 	%p54, %fd120, %fd121;
	selp.f64 	%fd122, %fd121, %fd120, %p54;
	add.s32 	%r120, %r118, 512;
	mul.wide.u32 	%rd60, %r120, 8;
	add.s64 	%rd61, %rd1, %rd60;
	ld.global.f64 	%fd123, [%rd61];
	setp.lt.f64 	%p55, %fd122, %fd123;
	selp.f64 	%fd124, %fd123, %fd122, %p55;
	add.s32 	%r121, %r118, 768;
	mul.wide.u32 	%rd62, %r121, 8;
	add.s64 	%rd63, %rd1, %rd62;
	ld.global.f64 	%fd125, [%rd63];
	setp.lt.f64 	%p56, %fd124, %fd125;
	selp.f64 	%fd303, %fd125, %fd124, %p56;
	add.s32 	%r350, %r350, 1024;
$L__BB6_41:
	and.b32  	%r122, %r49, 3;
	setp.eq.s32 	%p57, %r122, 0;
	@%p57 bra 	$L__BB6_44;
	add.s32 	%r353, %r350, %r343;
	cvt.u16.u32 	%rs1, %r342;
	shr.u16 	%rs2, %rs1, 8;
	add.s16 	%rs3, %rs2, 1;
	cvt.u32.u16 	%r123, %rs3;
	and.b32  	%r124, %r123, 3;
	neg.s32 	%r352, %r124;
$L__BB6_43:
	.pragma "nounroll";
	mul.wide.u32 	%rd64, %r353, 8;
	add.s64 	%rd65, %rd1, %rd64;
	ld.global.f64 	%fd126, [%rd65];
	setp.lt.f64 	%p58, %fd303, %fd126;
	selp.f64 	%fd303, %fd126, %fd303, %p58;
	add.s32 	%r353, %r353, 256;
	add.s32 	%r352, %r352, 1;
	setp.ne.s32 	%p59, %r352, 0;
	@%p59 bra 	$L__BB6_43;
$L__BB6_44:
	// begin inline asm
	mov.u32 %r125, %laneid;
	// end inline asm
	mov.b64 	%rd66, %fd303;
	mov.b64 	{%r127, %r132}, %rd66;
	mov.b32 	%r133, 1;
	mov.b32 	%r174, 31;
	mov.b32 	%r175, -1;
	// begin inline asm
	shfl.sync.down.b32 %r126, %r127, %r133, %r174, %r175;
	// end inline asm
	// begin inline asm
	shfl.sync.down.b32 %r131, %r132, %r133, %r174, %r175;
	// end inline asm
	mov.b64 	%rd67, {%r126, %r131};
	mov.b64 	%fd127, %rd67;
	setp.gt.s32 	%p60, %r125, 30;
	setp.lt.f64 	%p61, %fd303, %fd127;
	selp.f64 	%fd128, %fd127, %fd303, %p61;
	selp.f64 	%fd129, %fd303, %fd128, %p60;
	mov.b64 	%rd68, %fd129;
	mov.b64 	{%r137, %r142}, %rd68;
	mov.b32 	%r143, 2;
	// begin inline asm
	shfl.sync.down.b32 %r136, %r137, %r143, %r174, %r175;
	// end inline asm
	// begin inline asm
	shfl.sync.down.b32 %r141, %r142, %r143, %r174, %r175;
	// end inline asm
	mov.b64 	%rd69, {%r136, %r141};
	mov.b64 	%fd130, %rd69;
	setp.gt.s32 	%p62, %r125, 29;
	setp.lt.f64 	%p63, %fd129, %fd130;
	selp.f64 	%fd131, %fd130, %fd129, %p63;
	selp.f64 	%fd132, %fd129, %fd131, %p62;
	mov.b64 	%rd70, %fd132;
	mov.b64 	{%r147, %r152}, %rd70;
	mov.b32 	%r153, 4;
	// begin inline asm
	shfl.sync.down.b32 %r146, %r147, %r153, %r174, %r175;
	// end inline asm
	// begin inline asm
	shfl.sync.down.b32 %r151, %r152, %r153, %r174, %r175;
	// end inline asm
	mov.b64 	%rd71, {%r146, %r151};
	mov.b64 	%fd133, %rd71;
	setp.gt.s32 	%p64, %r125, 27;
	setp.lt.f64 	%p65, %fd132, %fd133;
	selp.f64 	%fd134, %fd133, %fd132, %p65;
	selp.f64 	%fd135, %fd132, %fd134, %p64;
	mov.b64 	%rd72, %fd135;
	mov.b64 	{%r157, %r162}, %rd72;
	mov.b32 	%r163, 8;
	// begin inline asm
	shfl.sync.down.b32 %r156, %r157, %r163, %r174, %r175;
	// end inline asm
	// begin inline asm
	shfl.sync.down.b32 %r161, %r162, %r163, %r174, %r175;
	// end inline asm
	mov.b64 	%rd73, {%r156, %r161};
	mov.b64 	%fd136, %rd73;
	setp.gt.s32 	%p66, %r125, 23;
	setp.lt.f64 	%p67, %fd135, %fd136;
	selp.f64 	%fd137, %fd136, %fd135, %p67;
	selp.f64 	%fd138, %fd135, %fd137, %p66;
	mov.b64 	%rd74, %fd138;
	mov.b64 	{%r167, %r172}, %rd74;
	mov.b32 	%r173, 16;
	// begin inline asm
	shfl.sync.down.b32 %r166, %r167, %r173, %r174, %r175;
	// end inline asm
	// begin inline asm
	shfl.sync.down.b32 %r171, %r172, %r173, %r174, %r175;
	// end inline asm
	mov.b64 	%rd75, {%r166, %r171};
	mov.b64 	%fd139, %rd75;
	setp.gt.s32 	%p68, %r125, 15;
	setp.lt.f64 	%p69, %fd138, %fd139;
	selp.f64 	%fd37, %fd139, %fd138, %p69;
	selp.f64 	%fd304, %fd138, %fd37, %p68;
	setp.ne.s32 	%p70, %r125, 0;
	@%p70 bra 	$L__BB6_46;
	shr.u32 	%r176, %r35, 2;
	and.b32  	%r177, %r176, 248;
	mov.u32 	%r178, _ZZN3cub18CUB_300001_SM_10006detail6reduce18DeviceReduceKernelINS2_10policy_hubIdjN4cuda3__47maximumIdEEE10Policy1000EN6thrust24THRUST_300001_SM_1000_NS10device_ptrIdEEjS8_dNS5_3std3__410__identityEEEvT0_PT3_T1_NS0_13GridEvenShareISL_EET2_T4_E12temp_storage;
	add.s32 	%r179, %r178, %r177;
	st.shared.f64 	[%r179+8], %fd37;
$L__BB6_46:
	bar.sync 	0;
	setp.ne.s32 	%p71, %r35, 0;
	@%p71 bra 	$L__BB6_48;
	ld.shared.f64 	%fd140, [_ZZN3cub18CUB_300001_SM_10006detail6reduce18DeviceReduceKernelINS2_10policy_hubIdjN4cuda3__47maximumIdEEE10Policy1000EN6thrust24THRUST_300001_SM_1000_NS10device_ptrIdEEjS8_dNS5_3std3__410__identityEEEvT0_PT3_T1_NS0_13GridEvenShareISL_EET2_T4_E12temp_storage+16];
	setp.lt.f64 	%p72, %fd304, %fd140;
	selp.f64 	%fd141, %fd140, %fd304, %p72;
	ld.shared.f64 	%fd142, [_ZZN3cub18CUB_300001_SM_10006detail6reduce18DeviceReduceKernelINS2_10policy_hubIdjN4cuda3__47maximumIdEEE10Policy1000EN6thrust24THRUST_300001_SM_1000_NS10device_ptrIdEEjS8_dNS5_3std3__410__identityEEEvT0_PT3_T1_NS0_13GridEvenShareISL_EET2_T4_E12temp_storage+24];
	setp.lt.f64 	%p73, %fd141, %fd142;
	selp.f64 	%fd143, %fd142, %fd141, %p73;
	ld.shared.f64 	%fd144, [_ZZN3cub18CUB_300001_SM_10006detail6reduce18DeviceReduceKernelINS2_10policy_hubIdjN4cuda3__47maximumIdEEE10Policy1000EN6thrust24THRUST_300001_SM_1000_NS10device_ptrIdEEjS8_dNS5_3std3__410__identityEEEvT0_PT3_T1_NS0_13GridEvenShareISL_EET2_T4_E12temp_storage+32];
	setp.lt.f64 	%p74, %fd143, %fd144;
	selp.f64 	%fd145, %fd144, %fd143, %p74;
	ld.shared.f64 	%fd146, [_ZZN3cub18CUB_300001_SM_10006detail6reduce18DeviceReduceKernelINS2_10policy_hubIdjN4cuda3__47maximumIdEEE10Policy1000EN6thrust24THRUST_300001_SM_1000_NS10device_ptrIdEEjS8_dNS5_3std3__410__identityEEEvT0_PT3_T1_NS0_13GridEvenShareISL_EET2_T4_E12temp_storage+40];
	setp.lt.f64 	%p75, %fd145, %fd146;
	selp.f64 	%fd147, %fd146, %fd145, %p75;
	ld.shared.f64 	%fd148, [_ZZN3cub18CUB_300001_SM_10006detail6reduce18DeviceReduceKernelINS2_10policy_hubIdjN4cuda3__47maximumIdEEE10Policy1000EN6thrust24THRUST_300001_SM_1000_NS10device_ptrIdEEjS8_dNS5_3std3__410__identityEEEvT0_PT3_T1_NS0_13GridEvenShareISL_EET2_T4_E12temp_storage+48];
	setp.lt.f64 	%p76, %fd147, %fd148;
	selp.f64 	%fd149, %fd148, %fd147, %p76;
	ld.shared.f64 	%fd150, [_ZZN3cub18CUB_300001_SM_10006detail6reduce18DeviceReduceKernelINS2_10policy_hubIdjN4cuda3__47maximumIdEEE10Policy1000EN6thrust24THRUST_300001_SM_1000_NS10device_ptrIdEEjS8_dNS5_3std3__410__identityEEEvT0_PT3_T1_NS0_13GridEvenShareISL_EET2_T4_E12temp_storage+56];
	setp.lt.f64 	%p77, %fd149, %fd150;
	selp.f64 	%fd151, %fd150, %fd149, %p77;
	ld.shared.f64 	%fd152, [_ZZN3cub18CUB_300001_SM_10006detail6reduce18DeviceReduceKernelINS2_10policy_hubIdjN4cuda3__47maximumIdEEE10Policy1000EN6thrust24THRUST_300001_SM_1000_NS10device_ptrIdEEjS8_dNS5_3std3__410__identityEEEvT0_PT3_T1_NS0_13GridEvenShareISL_EET2_T4_E12temp_storage+64];
	setp.lt.f64 	%p78, %fd151, %fd152;
	selp.f64 	%fd304, %fd152, %fd151, %p78;
$L__BB6_48:
	mov.u32 	%r331, %tid.x;
	setp.ne.s32 	%p165, %r331, 0;
	@%p165 bra 	$L__BB6_50;
	ld.param.u64 	%rd159, [_ZN3cub18CUB_300001_SM_10006detail6reduce18DeviceReduceKernelINS2_10policy_hubIdjN4cuda3__47maximumIdEEE10Policy1000EN6thrust24THRUST_300001_SM_1000_NS10device_ptrIdEEjS8_dNS5_3std3__410__identityEEEvT0_PT3_T1_NS0_13GridEvenShareISL_EET2_T4__param_1];
	cvta.to.global.u64 	%rd156, %rd159;
	mul.wide.u32 	%rd157, %r3, 8;
	add.s64 	%rd158, %rd156, %rd157;
	st.global.f64 	[%rd158], %fd304;
$L__BB6_50:
	ret;

}
	// .globl	_ZN3cub18CUB_300001_SM_10006detail6reduce28DeviceReduceSingleTileKernelINS2_10policy_hubIdjN4cuda3__47maximumIdEEE10Policy1000EPdPfiS8_fdNS5_3std3__410__identityEEEvT0_T1_T2_T3_T4_T6_
.visible .entry _ZN3cub18CUB_300001_SM_10006detail6reduce28DeviceReduceSingleTileKernelINS2_10policy_hubIdjN4cuda3__47maximumIdEEE10Policy1000EPdPfiS8_fdNS5_3std3__410__identityEEEvT0_T1_T2_T3_T4_T6_(
	.param .u64 .ptr .align 1 _ZN3cub18CUB_300001_SM_10006detail6reduce28DeviceReduceSingleTileKernelINS2_10policy_hubIdjN4cuda3__47maximumIdEEE10Policy1000EPdPfiS8_fdNS5_3std3__410__identityEEEvT0_T1_T2_T3_T4_T6__param_0,
	.param .u64 .ptr .align 1 _ZN3cub18CUB_300001_SM_10006detail6reduce28DeviceReduceSingleTileKernelINS2_10policy_hubIdjN4cuda3__47maximumIdEEE10Policy1000EPdPfiS8_fdNS5_3std3__410__identityEEEvT0_T1_T2_T3_T4_T6__param_1,
	.param .u32 _ZN3cub18CUB_300001_SM_10006detail6reduce28DeviceReduceSingleTileKernelINS2_10policy_hubIdjN4cuda3__47maximumIdEEE10Policy1000EPdPfiS8_fdNS5_3std3__410__identityEEEvT0_T1_T2_T3_T4_T6__param_2,
	.param .align 1 .b8 _ZN3cub18CUB_300001_SM_10006detail6reduce28DeviceReduceSingleTileKernelINS2_10policy_hubIdjN4cuda3__47maximumIdEEE10Policy1000EPdPfiS8_fdNS5_3std3__410__identityEEEvT0_T1_T2_T3_T4_T6__param_3[1],
	.param .f32 _ZN3cub18CUB_300001_SM_10006detail6reduce28DeviceReduceSingleTileKernelINS2_10policy_hubIdjN4cuda3__47maximumIdEEE10Policy1000EPdPfiS8_fdNS5_3std3__410__identityEEEvT0_T1_T2_T3_T4_T6__param_4,
	.param .align 1 .b8 _ZN3cub18CUB_300001_SM_10006detail6reduce28DeviceReduceSingleTileKernelINS2_10policy_hubIdjN4cuda3__47maximumIdEEE10Policy1000EPdPfiS8_fdNS5_3std3__410__identityEEEvT0_T1_T2_T3_T4_T6__param_5[1]
)
.maxntid 256
.minnctapersm 1
{
	.reg .pred 	%p<220>;
	.reg .b32 	%r<472>;
	.reg .b32 	%f<4>;
	.reg .b64 	%rd<206>;
	.reg .b64 	%fd<380>;
	// demoted variable
	.shared .align 8 .b8 _ZZN3cub18CUB_300001_SM_10006detail6reduce28DeviceReduceSingleTileKernelINS2_10policy_hubIdjN4cuda3__47maximumIdEEE10Policy1000EPdPfiS8_fdNS5_3std3__410__identityEEEvT0_T1_T2_T3_T4_T6_E12temp_storage[80];
	ld.param.u64 	%rd15, [_ZN3cub18CUB_300001_SM_10006detail6reduce28DeviceReduceSingleTileKernelINS2_10policy_hubIdjN4cuda3__47maximumIdEEE10Policy1000EPdPfiS8_fdNS5_3std3__410__identityEEEvT0_T1_T2_T3_T4_T6__param_0];
	ld.param.u64 	%rd16, [_ZN3cub18CUB_300001_SM_10006detail6reduce28DeviceReduceSingleTileKernelINS2_10policy_hubIdjN4cuda3__47maximumIdEEE10Policy1000EPdPfiS8_fdNS5_3std3__410__identityEEEvT0_T1_T2_T3_T4_T6__param_1];
	ld.param.u32 	%r68, [_ZN3cub18CUB_300001_SM_10006detail6reduce28DeviceReduceSingleTileKernelINS2_10policy_hubIdjN4cuda3__47maximumIdEEE10Policy1000EPdPfiS8_fdNS5_3std3__410__identityEEEvT0_T1_T2_T3_T4_T6__param_2];
	ld.param.f32 	%f1, [_ZN3cub18CUB_300001_SM_10006detail6reduce28DeviceReduceSingleTileKernelINS2_10policy_hubIdjN4cuda3__47maximumIdEEE10Policy1000EPdPfiS8_fdNS5_3std3__410__identityEEEvT0_T1_T2_T3_T4_T6__param_4];
	cvta.to.global.u64 	%rd1, %rd16;
	setp.ne.s32 	%p1, %r68, 0;
	@%p1 bra 	$L__BB7_3;
	mov.u32 	%r445, %tid.x;
	setp.ne.s32 	%p219, %r445, 0;
	@%p219 bra 	$L__BB7_74;
	st.global.f32 	[%rd1], %f1;
	bra.uni 	$L__BB7_74;
$L__BB7_3:
	and.b64  	%rd17, %rd15, 31;
	setp.ne.s64 	%p2, %rd17, 0;
	@%p2 bra 	$L__BB7_38;
	setp.gt.s32 	%p110, %r68, 2047;
	@%p110 bra 	$L__BB7_22;
	mov.u32 	%r1, %tid.x;
	setp.ge.s32 	%p159, %r1, %r68;
	mov.f64 	%fd358, 0d0000000000000000;
	mov.u32 	%r449, %r1;
	@%p159 bra 	$L__BB7_7;
	mul.wide.u32 	%rd169, %r1, 8;
	add.s64 	%rd168, %rd15, %rd169;
	// begin inline asm
	ld.global.nc.u64 %rd167, [%rd168];
	// end inline asm
	mov.b64 	%fd358, %rd167;
	add.s32 	%r449, %r1, 256;
$L__BB7_7:
	setp.ge.s32 	%p160, %r449, %r68;
	@%p160 bra 	$L__BB7_13;
	not.b32 	%r321, %r449;
	add.s32 	%r4, %r68, %r321;
	and.b32  	%r322, %r4, 768;
	setp.eq.s32 	%p161, %r322, 768;
	@%p161 bra 	$L__BB7_11;
	mul.wide.u32 	%rd170, %r449, 8;
	add.s64 	%rd202, %rd15, %rd170;
	shr.u32 	%r323, %r4, 8;
	add.s32 	%r324, %r323, 1;
	and.b32  	%r325, %r324, 3;
	neg.s32 	%r447, %r325;
$L__BB7_10:
	.pragma "nounroll";
	// begin inline asm
	ld.global.nc.u64 %rd171, [%rd202];
	// end inline asm
	mov.b64 	%fd271, %rd171;
	setp.lt.f64 	%p162, %fd358, %fd271;
	selp.f64 	%fd358, %fd271, %fd358, %p162;
	add.s32 	%r449, %r449, 256;
	add.s64 	%rd202, %rd202, 2048;
	add.s32 	%r447, %r447, 1;
	setp.ne.s32 	%p163, %r447, 0;
	@%p163 bra 	$L__BB7_10;
$L__BB7_11:
	setp.lt.u32 	%p164, %r4, 768;
	@%p164 bra 	$L__BB7_13;
$L__BB7_12:
	mul.wide.s32 	%rd181, %r449, 8;
	add.s64 	%rd174, %rd15, %rd181;
	// begin inline asm
	ld.global.nc.u64 %rd173, [%rd174];
	// end inline asm
	mov.b64 	%fd272, %rd173;
	setp.lt.f64 	%p165, %fd358, %fd272;
	selp.f64 	%fd273, %fd272, %fd358, %p165;
	add.s64 	%rd176, %rd174, 2048;
	// begin inline asm
	ld.global.nc.u64 %rd175, [%rd176];
	// end inline asm
	mov.b64 	%fd274, %rd175;
	setp.lt.f64 	%p166, %fd273, %fd274;
	selp.f64 	%fd275, %fd274, %fd273, %p166;
	add.s64 	%rd178, %rd174, 4096;
	// begin inline asm
	ld.global.nc.u64 %rd177, [%rd178];
	// end inline asm
	mov.b64 	%fd276, %rd177;
	setp.lt.f64 	%p167, %fd275, %fd276;
	selp.f64 	%fd277, %fd276, %fd275, %p167;
	add.s64 	%rd180, %rd174, 6144;
	// begin inline asm
	ld.global.nc.u64 %rd179, [%rd180];
	// end inline asm
	mov.b64 	%fd278, %rd179;
	setp.lt.f64 	%p168, %fd277, %fd278;
	selp.f64 	%fd358, %fd278, %fd277, %p168;
	add.s32 	%r449, %r449, 1024;
	setp.lt.s32 	%p169, %r449, %r68;
	@%p169 bra 	$L__BB7_12;
$L__BB7_13:
	setp.lt.s32 	%p170, %r68, 256;
	@%p170 bra 	$L__BB7_18;
	// begin inline asm
	mov.u32 %r389, %laneid;
	// end inline asm
	mov.b64 	%rd192, %fd358;
	mov.b64 	{%r391, %r396}, %rd192;
	mov.b32 	%r397, 1;
	mov.b32 	%r438, 31;
	mov.b32 	%r439, -1;
	// begin inline asm
	shfl.sync.down.b32 %r390, %r391, %r397, %r438, %r439;
	// end inline asm
	// begin inline asm
	shfl.sync.down.b32 %r395, %r396, %r397, %r438, %r439;
	// end inline asm
	mov.b64 	%rd193, {%r390, %r395};
	mov.b64 	%fd326, %rd193;
	setp.gt.s32 	%p198, %r389, 30;
	setp.lt.f64 	%p199, %fd358, %fd326;
	selp.f64 	%fd327, %fd326, %fd358, %p199;
	selp.f64 	%fd328, %fd358, %fd327, %p198;
	mov.b64 	%rd194, %fd328;
	mov.b64 	{%r401, %r406}, %rd194;
	mov.b32 	%r407, 2;
	// begin inline asm
	shfl.sync.down.b32 %r400, %r401, %r407, %r438, %r439;
	// end inline asm
	// begin inline asm
	shfl.sync.down.b32 %r405, %r406, %r407, %r438, %r439;
	// end inline asm
	mov.b64 	%rd195, {%r400, %r405};
	mov.b64 	%fd329, %rd195;
	setp.gt.s32 	%p200, %r389, 29;
	setp.lt.f64 	%p201, %fd328, %fd329;
	selp.f64 	%fd330, %fd329, %fd328, %p201;
	selp.f64 	%fd331, %fd328, %fd330, %p200;
	mov.b64 	%rd196, %fd331;
	mov.b64 	{%r411, %r416}, %rd196;
	mov.b32 	%r417, 4;
	// begin inline asm
	shfl.sync.down.b32 %r410, %r411, %r417, %r438, %r439;
	// end inline asm
	// begin inline asm
	shfl.sync.down.b32 %r415, %r416, %r417, %r438, %r439;
	// end inline asm
	mov.b64 	%rd197, {%r410, %r415};
	mov.b64 	%fd332, %rd197;
	setp.gt.s32 	%p202, %r389, 27;
	setp.lt.f64 	%p203, %fd331, %fd332;
	selp.f64 	%fd333, %fd332, %fd331, %p203;
	selp.f64 	%fd334, %fd331, %fd333, %p202;
	mov.b64 	%rd198, %fd334;
	mov.b64 	{%r421, %r426}, %rd198;
	mov.b32 	%r427, 8;
	// begin inline asm
	shfl.sync.down.b32 %r420, %r421, %r427, %r438, %r439;
	// end inline asm
	// begin inline asm
	shfl.sync.down.b32 %r425, %r426, %r427, %r438, %r439;
	// end inline asm
	mov.b64 	%rd199, {%r420, %r425};
	mov.b64 	%fd335, %rd199;
	setp.gt.s32 	%p204, %r389, 23;
	setp.lt.f64 	%p205, %fd334, %fd335;
	selp.f64 	%fd336, %fd335, %fd334, %p205;
	selp.f64 	%fd337, %fd334, %fd336, %p204;
	mov.b64 	%rd200, %fd337;
	mov.b64 	{%r431, %r436}, %rd200;
	mov.b32 	%r437, 16;
	// begin inline asm
	shfl.sync.down.b32 %r430, %r431, %r437, %r438, %r439;
	// end inline asm
	// begin inline asm
	shfl.sync.down.b32 %r435, %r436, %r437, %r438, %r439;
	// end inline asm
	mov.b64 	%rd201, {%r430, %r435};
	mov.b64 	%fd338, %rd201;
	setp.gt.s32 	%p206, %r389, 15;
	setp.lt.f64 	%p207, %fd337, %fd338;
	selp.f64 	%fd10, %fd338, %fd337, %p207;
	selp.f64 	%fd379, %fd337, %fd10, %p206;
	setp.ne.s32 	%p208, %r389, 0;
	@%p208 bra 	$L__BB7_16;
	shr.u32 	%r440, %r1, 2;
	and.b32  	%r441, %r440, 248;
	mov.u32 	%r442, _ZZN3cub18CUB_300001_SM_10006detail6reduce28DeviceReduceSingleTileKernelINS2_10policy_hubIdjN4cuda3__47maximumIdEEE10Policy1000EPdPfiS8_fdNS5_3std3__410__identityEEEvT0_T1_T2_T3_T4_T6_E12temp_storage;
	add.s32 	%r443, %r442, %r441;
	st.shared.f64 	[%r443+8], %fd10;
$L__BB7_16:
	bar.sync 	0;
	setp.ne.s32 	%p209, %r1, 0;
	@%p209 bra 	$L__BB7_72;
	ld.shared.f64 	%fd339, [_ZZN3cub18CUB_300001_SM_10006detail6reduce28DeviceReduceSingleTileKernelINS2_10policy_hubIdjN4cuda3__47maximumIdEEE10Policy1000EPdPfiS8_fdNS5_3std3__410__identityEEEvT0_T1_T2_T3_T4_T6_E12temp_storage+16];
	setp.lt.f64 	%p210, %fd379, %fd339;
	selp.f64 	%fd340, %fd339, %fd379, %p210;
	ld.shared.f64 	%fd341, [_ZZN3cub18CUB_300001_SM_10006detail6reduce28DeviceReduceSingleTileKernelINS2_10policy_hubIdjN4cuda3__47maximumIdEEE10Policy1000EPdPfiS8_fdNS5_3std3__410__identityEEEvT0_T1_T2_T3_T4_T6_E12temp_storage+24];
	setp.lt.f64 	%p211, %fd340, %fd341;
	selp.f64 	%fd342, %fd341, %fd340, %p211;
	ld.shared.f64 	%fd343, [_ZZN3cub18CUB_300001_SM_10006detail6reduce28DeviceReduceSingleTileKernelINS2_10policy_hubIdjN4cuda3__47maximumIdEEE10Policy1000EPdPfiS8_fdNS5_3std3__410__identityEEEvT0_T1_T2_T3_T4_T6_E12temp_storage+32];
	setp.lt.f64 	%p212, %fd342, %fd343;
	selp.f64 	%fd344, %fd343, %fd342, %p212;
	ld.shared.f64 	%fd345, [_ZZN3cub18CUB_300001_SM_10006detail6reduce28DeviceReduceSingleTileKernelINS2_10policy_hubIdjN4cuda3__47maximumIdEEE10Policy1000EPdPfiS8_fdNS5_3std3__410__identityEEEvT0_T1_T2_T3_T4_T6_E12temp_storage+40];
	setp.lt.f64 	%p213, %fd344, %fd345;
	selp.f64 	%fd346, %fd345, %fd344, %p213;
	ld.shared.f64 	%fd347, [_ZZN3cub18CUB_300001_SM_10006detail6reduce28DeviceReduceSingleTileKernelINS2_10policy_hubIdjN4cuda3__47maximumIdEEE10Policy1000EPdPfiS8_fdNS5_3std3__410__identityEEEvT0_T1_T2_T3_T4_T6_E12temp_storage+48];
	setp.lt.f64 	%p214, %fd346, %fd347;
	selp.f64 	%fd348, %fd347, %fd346, %p214;
	ld.shared.f64 	%fd349, [_ZZN3cub18CUB_300001_SM_10006detail6reduce28DeviceReduceSingleTileKernelINS2_10policy_hubIdjN4cuda3__47maximumIdEEE10Policy1000EPdPfiS8_fdNS5_3std3__410__identityEEEvT0_T1_T2_T3_T4_T6_E12temp_storage+56];
	setp.lt.f64 	%p215, %fd348, %fd349;
	selp.f64 	%fd350, %fd349, %fd348, %p215;
	ld.shared.f64 	%fd351, [_ZZN3cub18CUB_300001_SM_10006detail6reduce28DeviceReduceSingleTileKernelINS2_10policy_hubIdjN4cuda3__47maximumIdEEE10Policy1000EPdPfiS8_fdNS5_3std3__410__identityEEEvT0_T1_T2_T3_T4_T6_E12temp_storage+64];
	setp.lt.f64 	%p216, %fd350, %fd351;
	selp.f64 	%fd379, %fd351, %fd350, %p216;
	bra.uni 	$L__BB7_72;
$L__BB7_18:
	// begin inline asm
	mov.u32 %r326, %laneid;
	// end inline asm
	and.b32  	%r377, %r1, 992;
	add.s32 	%r378, %r377, 32;
	setp.gt.s32 	%p171, %r378, %r68;
	not.b32 	%r379, %r377;
	add.s32 	%r380, %r68, %r379;
	selp.b32 	%r375, %r380, 31, %p171;
	mov.b64 	%rd182, %fd358;
	mov.b64 	{%r328, %r333}, %rd182;
	mov.b32 	%r334, 1;
	mov.b32 	%r376, -1;
	// begin inline asm
	shfl.sync.down.b32 %r327, %r328, %r334, %r375, %r376;
	// end inline asm
	// begin inline asm
	shfl.sync.down.b32 %r332, %r333, %r334, %r375, %r376;
	// end inline asm
	mov.b64 	%rd183, {%r327, %r332};
	mov.b64 	%fd279, %rd183;
	setp.lt.s32 	%p172, %r326, %r375;
	setp.lt.f64 	%p173, %fd358, %fd279;
	selp.f64 	%fd280, %fd279, %fd358, %p173;
	selp.f64 	%fd281, %fd280, %fd358, %p172;
	mov.b64 	%rd184, %fd281;
	mov.b64 	{%r338, %r343}, %rd184;
	mov.b32 	%r344, 2;
	// begin inline asm
	shfl.sync.down.b32 %r337, %r338, %r344, %r375, %r376;
	// end inline asm
	// begin inline asm
	shfl.sync.down.b32 %r342, %r343, %r344, %r375, %r376;
	// end inline asm
	mov.b64 	%rd185, {%r337, %r342};
	mov.b64 	%fd282, %rd185;
	add.s32 	%r381, %r326, 2;
	setp.gt.s32 	%p174, %r381, %r375;
	setp.lt.f64 	%p175, %fd281, %fd282;
	selp.f64 	%fd283, %fd282, %fd281, %p175;
	selp.f64 	%fd284, %fd281, %fd283, %p174;
	mov.b64 	%rd186, %fd284;
	mov.b64 	{%r348, %r353}, %rd186;
	mov.b32 	%r354, 4;
	// begin inline asm
	shfl.sync.down.b32 %r347, %r348, %r354, %r375, %r376;
	// end inline asm
	// begin inline asm
	shfl.sync.down.b32 %r352, %r353, %r354, %r375, %r376;
	// end inline asm
	mov.b64 	%rd187, {%r347, %r352};
	mov.b64 	%fd285, %rd187;
	add.s32 	%r382, %r326, 4;
	setp.gt.s32 	%p176, %r382, %r375;
	setp.lt.f64 	%p177, %fd284, %fd285;
	selp.f64 	%fd286, %fd285, %fd284, %p177;
	selp.f64 	%fd287, %fd284, %fd286, %p176;
	mov.b64 	%rd188, %fd287;
	mov.b64 	{%r358, %r363}, %rd188;
	mov.b32 	%r364, 8;
	// begin inline asm
	shfl.sync.down.b32 %r357, %r358, %r364, %r375, %r376;
	// end inline asm
	// begin inline asm
	shfl.sync.down.b32 %r362, %r363, %r364, %r375, %r376;
	// end inline asm
	mov.b64 	%rd189, {%r357, %r362};
	mov.b64 	%fd288, %rd189;
	add.s32 	%r383, %r326, 8;
	setp.gt.s32 	%p178, %r383, %r375;
	setp.lt.f64 	%p179, %fd287, %fd288;
	selp.f64 	%fd289, %fd288, %fd287, %p179;
	selp.f64 	%fd290, %fd287, %fd289, %p178;
	mov.b64 	%rd190, %fd290;
	mov.b64 	{%r368, %r373}, %rd190;
	mov.b32 	%r374, 16;
	// begin inline asm
	shfl.sync.down.b32 %r367, %r368, %r374, %r375, %r376;
	// end inline asm
	// begin inline asm
	shfl.sync.down.b32 %r372, %r373, %r374, %r375, %r376;
	// end inline asm
	mov.b64 	%rd191, {%r367, %r372};
	mov.b64 	%fd291, %rd191;
	add.s32 	%r384, %r326, 16;
	setp.gt.s32 	%p180, %r384, %r375;
	setp.lt.f64 	%p181, %fd290, %fd291;
	selp.f64 	%fd292, %fd291, %fd290, %p181;
	selp.f64 	%fd379, %fd290, %fd292, %p180;
	setp.ne.s32 	%p182, %r326, 0;
	@%p182 bra 	$L__BB7_20;
	shr.u32 	%r385, %r1, 2;
	and.b32  	%r386, %r385, 248;
	mov.u32 	%r387, _ZZN3cub18CUB_300001_SM_10006detail6reduce28DeviceReduceSingleTileKernelINS2_10policy_hubIdjN4cuda3__47maximumIdEEE10Policy1000EPdPfiS8_fdNS5_3std3__410__identityEEEvT0_T1_T2_T3_T4_T6_E12temp_storage;
	add.s32 	%r388, %r387, %r386;
	st.shared.f64 	[%r388+8], %fd379;
$L__BB7_20:
	bar.sync 	0;
	setp.ne.s32 	%p183, %r1, 0;
	@%p183 bra 	$L__BB7_72;
	setp.gt.s32 	%p184, %r68, 32;
	ld.shared.f64 	%fd293, [_ZZN3cub18CUB_300001_SM_10006detail6reduce28DeviceReduceSingleTileKernelINS2_10policy_hubIdjN4cuda3__47maximumIdEEE10Policy1000EPdPfiS8_fdNS5_3std3__410__identityEEEvT0_T1_T2_T3_T4_T6_E12temp_storage+16];
	setp.lt.f64 	%p185, %fd379, %fd293;
	selp.f64 	%fd295, %fd293, %fd379, %p185;
	selp.f64 	%fd296, %fd295, %fd379, %p184;
	setp.gt.s32 	%p186, %r68, 64;
	ld.shared.f64 	%fd298, [_ZZN3cub18CUB_300001_SM_10006detail6reduce28DeviceReduceSingleTileKernelINS2_10policy_hubIdjN4cuda3__47maximumIdEEE10Policy1000EPdPfiS8_fdNS5_3std3__410__identityEEEvT0_T1_T2_T3_T4_T6_E12temp_storage+24];
	setp.lt.f64 	%p187, %fd296, %fd298;
	selp.f64 	%fd300, %fd298, %fd296, %p187;
	selp.f64 	%fd301, %fd300, %fd296, %p186;
	setp.gt.s32 	%p188, %r68, 96;
	ld.shared.f64 	%fd303, [_ZZN3cub18CUB_300001_SM_10006detail6reduce28DeviceReduceSingleTileKernelINS2_10policy_hubIdjN4cuda3__47maximumIdEEE10Policy1000EPdPfiS8_fdNS5_3std3__410__identityEEEvT0_T1_T2_T3_T4_T6_E12temp_storage+32];
	setp.lt.f64 	%p189, %fd301, %fd303;
	selp.f64 	%fd305, %fd303, %fd301, %p189;
	selp.f64 	%fd306, %fd305, %fd301, %p188;
	setp.gt.s32 	%p190, %r68, 128;
	ld.shared.f64 	%fd308, [_ZZN3cub18CUB_300001_SM_10006detail6reduce28DeviceReduceSingleTileKernelINS2_10policy_hubIdjN4cuda3__47maximumIdEEE10Policy1000EPdPfiS8_fdNS5_3std3__410__identityEEEvT0_T1_T2_T3_T4_T6_E12temp_storage+40];
	setp.lt.f64 	%p191, %fd306, %fd308;
	selp.f64 	%fd310, %fd308, %fd306, %p191;
	selp.f64 	%fd311, %fd310, %fd306, %p190;
	setp.gt.s32 	%p192, %r68, 160;
	ld.shared.f64 	%fd313, [_ZZN3cub18CUB_300001_SM_10006detail6reduce28DeviceReduceSingleTileKernelINS2_10policy_hubIdjN4cuda3__47maximumIdEEE10Policy1000EPdPfiS8_fdNS5_3std3__410__identityEEEvT0_T1_T2_T3_T4_T6_E12temp_storage+48];
	setp.lt.f64 	%p193, %fd311, %fd313;
	selp.f64 	%fd315, %fd313, %fd311, %p193;
	selp.f64 	%fd316, %fd315, %fd311, %p192;
	setp.gt.s32 	%p194, %r68, 192;
	ld.shared.f64 	%fd318, [_ZZN3cub18CUB_300001_SM_10006detail6reduce28DeviceReduceSingleTileKernelINS2_10policy_hubIdjN4cuda3__47maximumIdEEE10Policy1000EPdPfiS8_fdNS5_3std3__410__identityEEEvT0_T1_T2_T3_T4_T6_E12temp_storage+56];
	setp.lt.f64 	%p195, %fd316, %fd318;
	selp.f64 	%fd320, %fd318, %fd316, %p195;
	selp.f64 	%fd321, %fd320, %fd316, %p194;
	setp.gt.s32 	%p196, %r68, 224;
	ld.shared.f64 	%fd323, [_ZZN3cub18CUB_300001_SM_10006detail6reduce28DeviceReduceSingleTileKernelINS2_10policy_hubIdjN4cuda3__47maximumIdEEE10Policy1000EPdPfiS8_fdNS5_3std3__410__identityEEEvT0_T1_T2_T3_T4_T6_E12temp_storage+64];
	setp.lt.f64 	%p197, %fd321, %fd323;
	selp.f64 	%fd325, %fd323, %fd321, %p197;
	selp.f64 	%fd379, %fd325, %fd321, %p196;
	bra.uni 	$L__BB7_72;
$L__BB7_22:
	mov.u32 	%r13, %tid.x;
	shl.b32 	%r14, %r13, 2;
	mul.wide.u32 	%rd126, %r14, 8;
	add.s64 	%rd116, %rd15, %rd126;
	// begin inline asm
	ld.global.nc.v2.u64 {%rd114, %rd115}, [%rd116];
	// end inline asm
	add.s64 	%rd119, %rd116, 16;
	// begin inline asm
	ld.global.nc.v2.u64 {%rd117, %rd118}, [%rd119];
	// end inline asm
	mov.b64 	%fd205, %rd114;
	mov.b64 	%fd206, %rd115;
	mov.b64 	%fd207, %rd117;
	mov.b64 	%fd208, %rd118;
	add.s64 	%rd122, %rd116, 8192;
	// begin inline asm
	ld.global.nc.v2.u64 {%rd120, %rd121}, [%rd122];
	// end inline asm
	add.s64 	%rd125, %rd116, 8208;
	// begin inline asm
	ld.global.nc.v2.u64 {%rd123, %rd124}, [%rd125];
	// end inline asm
	mov.b64 	%fd209, %rd120;
	mov.b64 	%fd210, %rd121;
	mov.b64 	%fd211, %rd123;
	mov.b64 	%fd212, %rd124;
	setp.lt.f64 	%p111, %fd205, %fd206;
	selp.f64 	%fd213, %fd206, %fd205, %p111;
	setp.lt.f64 	%p112, %fd213, %fd207;
	selp.f64 	%fd214, %fd207, %fd213, %p112;
	setp.lt.f64 	%p113, %fd214, %fd208;
	selp.f64 	%fd215, %fd208, %fd214, %p113;
	setp.lt.f64 	%p114, %fd215, %fd209;
	selp.f64 	%fd216, %fd209, %fd215, %p114;
	setp.lt.f64 	%p115, %fd216, %fd210;
	selp.f64 	%fd217, %fd210, %fd216, %p115;
	setp.lt.f64 	%p116, %fd217, %fd211;
	selp.f64 	%fd218, %fd211, %fd217, %p116;
	setp.lt.f64 	%p117, %fd218, %fd212;
	selp.f64 	%fd365, %fd212, %fd218, %p117;
	setp.lt.u32 	%p118, %r68, 4096;
	mov.b32 	%r452, 2048;
	@%p118 bra 	$L__BB7_26;
	add.s32 	%r15, %r68, -2048;
	mov.b32 	%r452, 2048;
$L__BB7_24:
	add.s32 	%r258, %r452, %r14;
	mul.wide.u32 	%rd139, %r258, 8;
	add.s64 	%rd129, %rd15, %rd139;
	// begin inline asm
	ld.global.nc.v2.u64 {%rd127, %rd128}, [%rd129];
	// end inline asm
	add.s64 	%rd132, %rd129, 16;
	// begin inline asm
	ld.global.nc.v2.u64 {%rd130, %rd131}, [%rd132];
	// end inline asm
	mov.b64 	%fd219, %rd127;
	mov.b64 	%fd220, %rd128;
	mov.b64 	%fd221, %rd130;
	mov.b64 	%fd222, %rd131;
	add.s64 	%rd135, %rd129, 8192;
	// begin inline asm
	ld.global.nc.v2.u64 {%rd133, %rd134}, [%rd135];
	// end inline asm
	add.s64 	%rd138, %rd129, 8208;
	// begin inline asm
	ld.global.nc.v2.u64 {%rd136, %rd137}, [%rd138];
	// end inline asm
	mov.b64 	%fd223, %rd133;
	mov.b64 	%fd224, %rd134;
	mov.b64 	%fd225, %rd136;
	mov.b64 	%fd226, %rd137;
	setp.lt.f64 	%p119, %fd365, %fd219;
	selp.f64 	%fd227, %fd219, %fd365, %p119;
	setp.lt.f64 	%p120, %fd227, %fd220;
	selp.f64 	%fd228, %fd220, %fd227, %p120;
	setp.lt.f64 	%p121, %fd228, %fd221;
	selp.f64 	%fd229, %fd221, %fd228, %p121;
	setp.lt.f64 	%p122, %fd229, %fd222;
	selp.f64 	%fd230, %fd222, %fd229, %p122;
	setp.lt.f64 	%p123, %fd230, %fd223;
	selp.f64 	%fd231, %fd223, %fd230, %p123;
	setp.lt.f64 	%p124, %fd231, %fd224;
	selp.f64 	%fd232, %fd224, %fd231, %p124;
	setp.lt.f64 	%p125, %fd232, %fd225;
	selp.f64 	%fd233, %fd225, %fd232, %p125;
	setp.lt.f64 	%p126, %fd233, %fd226;
	selp.f64 	%fd365, %fd226, %fd233, %p126;
	sub.s32 	%r259, %r68, %r452;
	setp.lt.s32 	%p127, %r259, 2048;
	@%p127 bra 	$L__BB7_34;
	add.s32 	%r452, %r452, 2048;
	setp.le.s32 	%p128, %r452, %r15;
	@%p128 bra 	$L__BB7_24;
$L__BB7_26:
	setp.le.s32 	%p129, %r68, %r452;
	@%p129 bra 	$L__BB7_34;
	sub.s32 	%r19, %r68, %r452;
	setp.ge.s32 	%p130, %r13, %r19;
	@%p130 bra 	$L__BB7_34;
	not.b32 	%r260, %r13;
	add.s32 	%r261, %r68, %r260;
	sub.s32 	%r20, %r261, %r452;
	and.b32  	%r262, %r20, 768;
	setp.eq.s32 	%p131, %r262, 768;
	mov.u32 	%r456, %r13;
	@%p131 bra 	$L__BB7_31;
	add.s32 	%r454, %r13, %r452;
	shr.u32 	%r263, %r20, 8;
	add.s32 	%r264, %r263, 1;
	and.b32  	%r265, %r264, 3;
	neg.s32 	%r453, %r265;
	mov.u32 	%r456, %r13;
$L__BB7_30:
	.pragma "nounroll";
	mul.wide.u32 	%rd142, %r454, 8;
	add.s64 	%rd141, %rd15, %rd142;
	// begin inline asm
	ld.global.nc.u64 %rd140, [%rd141];
	// end inline asm
	mov.b64 	%fd235, %rd140;
	setp.lt.f64 	%p132, %fd365, %fd235;
	selp.f64 	%fd365, %fd235, %fd365, %p132;
	add.s32 	%r456, %r456, 256;
	add.s32 	%r454, %r454, 256;
	add.s32 	%r453, %r453, 1;
	setp.ne.s32 	%p133, %r453, 0;
	@%p133 bra 	$L__BB7_30;
$L__BB7_31:
	setp.lt.u32 	%p134, %r20, 768;
	@%p134 bra 	$L__BB7_34;
	cvt.u64.u32 	%rd143, %r456;
	cvt.u64.u32 	%rd144, %r452;
	add.s64 	%rd145, %rd143, %rd144;
	shl.b64 	%rd146, %rd145, 3;
	add.s64 	%rd147, %rd146, %rd15;
	add.s64 	%rd203, %rd147, 4096;
	add.s32 	%r457, %r456, %r452;
$L__BB7_33:
	mul.wide.u32 	%rd156, %r457, 8;
	add.s64 	%rd149, %rd15, %rd156;
	// begin inline asm
	ld.global.nc.u64 %rd148, [%rd149];
	// end inline asm
	mov.b64 	%fd236, %rd148;
	setp.lt.f64 	%p135, %fd365, %fd236;
	selp.f64 	%fd237, %fd236, %fd365, %p135;
	add.s64 	%rd151, %rd203, -2048;
	// begin inline asm
	ld.global.nc.u64 %rd150, [%rd151];
	// end inline asm
	mov.b64 	%fd238, %rd150;
	setp.lt.f64 	%p136, %fd237, %fd238;
	selp.f64 	%fd239, %fd238, %fd237, %p136;
	// begin inline asm
	ld.global.nc.u64 %rd152, [%rd203];
	// end inline asm
	mov.b64 	%fd240, %rd152;
	setp.lt.f64 	%p137, %fd239, %fd240;
	selp.f64 	%fd241, %fd240, %fd239, %p137;
	add.s64 	%rd155, %rd203, 2048;
	// begin inline asm
	ld.global.nc.u64 %rd154, [%rd155];
	// end inline asm
	mov.b64 	%fd242, %rd154;
	setp.lt.f64 	%p138, %fd241, %fd242;
	selp.f64 	%fd365, %fd242, %fd241, %p138;
	add.s32 	%r456, %r456, 1024;
	add.s64 	%rd203, %rd203, 8192;
	add.s32 	%r457, %r457, 1024;
	setp.lt.s32 	%p139, %r456, %r19;
	@%p139 bra 	$L__BB7_33;
$L__BB7_34:
	// begin inline asm
	mov.u32 %r266, %laneid;
	// end inline asm
	mov.b64 	%rd157, %fd365;
	mov.b64 	{%r268, %r273}, %rd157;
	mov.b32 	%r274, 1;
	mov.b32 	%r315, 31;
	mov.b32 	%r316, -1;
	// begin inline asm
	shfl.sync.down.b32 %r267, %r268, %r274, %r315, %r316;
	// end inline asm
	// begin inline asm
	shfl.sync.down.b32 %r272, %r273, %r274, %r315, %r316;
	// end inline asm
	mov.b64 	%rd158, {%r267, %r272};
	mov.b64 	%fd243, %rd158;
	setp.gt.s32 	%p140, %r266, 30;
	setp.lt.f64 	%p141, %fd365, %fd243;
	selp.f64 	%fd244, %fd243, %fd365, %p141;
	selp.f64 	%fd245, %fd365, %fd244, %p140;
	mov.b64 	%rd159, %fd245;
	mov.b64 	{%r278, %r283}, %rd159;
	mov.b32 	%r284, 2;
	// begin inline asm
	shfl.sync.down.b32 %r277, %r278, %r284, %r315, %r316;
	// end inline asm
	// begin inline asm
	shfl.sync.down.b32 %r282, %r283, %r284, %r315, %r316;
	// end inline asm
	mov.b64 	%rd160, {%r277, %r282};
	mov.b64 	%fd246, %rd160;
	setp.gt.s32 	%p142, %r266, 29;
	setp.lt.f64 	%p143, %fd245, %fd246;
	selp.f64 	%fd247, %fd246, %fd245, %p143;
	selp.f64 	%fd248, %fd245, %fd247, %p142;
	mov.b64 	%rd161, %fd248;
	mov.b64 	{%r288, %r293}, %rd161;
	mov.b32 	%r294, 4;
	// begin inline asm
	shfl.sync.down.b32 %r287, %r288, %r294, %r315, %r316;
	// end inline asm
	// begin inline asm
	shfl.sync.down.b32 %r292, %r293, %r294, %r315, %r316;
	// end inline asm
	mov.b64 	%rd162, {%r287, %r292};
	mov.b64 	%fd249, %rd162;
	setp.gt.s32 	%p144, %r266, 27;
	setp.lt.f64 	%p145, %fd248, %fd249;
	selp.f64 	%fd250, %fd249, %fd248, %p145;
	selp.f64 	%fd251, %fd248, %fd250, %p144;
	mov.b64 	%rd163, %fd251;
	mov.b64 	{%r298, %r303}, %rd163;
	mov.b32 	%r304, 8;
	// begin inline asm
	shfl.sync.down.b32 %r297, %r298, %r304, %r315, %r316;
	// end inline asm
	// begin inline asm
	shfl.sync.down.b32 %r302, %r303, %r304, %r315, %r316;
	// end inline asm
	mov.b64 	%rd164, {%r297, %r302};
	mov.b64 	%fd252, %rd164;
	setp.gt.s32 	%p146, %r266, 23;
	setp.lt.f64 	%p147, %fd251, %fd252;
	selp.f64 	%fd253, %fd252, %fd251, %p147;
	selp.f64 	%fd254, %fd251, %fd253, %p146;
	mov.b64 	%rd165, %fd254;
	mov.b64 	{%r308, %r313}, %rd165;
	mov.b32 	%r314, 16;
	// begin inline asm
	shfl.sync.down.b32 %r307, %r308, %r314, %r315, %r316;
	// end inline asm
	// begin inline asm
	shfl.sync.down.b32 %r312, %r313, %r314, %r315, %r316;
	// end inline asm
	mov.b64 	%rd166, {%r307, %r312};
	mov.b64 	%fd255, %rd166;
	setp.gt.s32 	%p148, %r266, 15;
	setp.lt.f64 	%p149, %fd254, %fd255;
	selp.f64 	%fd26, %fd255, %fd254, %p149;
	selp.f64 	%fd379, %fd254, %fd26, %p148;
	setp.ne.s32 	%p150, %r266, 0;
	@%p150 bra 	$L__BB7_36;
	shr.u32 	%r317, %r13, 2;
	and.b32  	%r318, %r317, 248;
	mov.u32 	%r319, _ZZN3cub18CUB_300001_SM_10006detail6reduce28DeviceReduceSingleTileKernelINS2_10policy_hubIdjN4cuda3__47maximumIdEEE10Policy1000EPdPfiS8_fdNS5_3std3__410__identityEEEvT0_T1_T2_T3_T4_T6_E12temp_storage;
	add.s32 	%r320, %r319, %r318;
	st.shared.f64 	[%r320+8], %fd26;
$L__BB7_36:
	bar.sync 	0;
	setp.ne.s32 	%p151, %r13, 0;
	@%p151 bra 	$L__BB7_72;
	ld.shared.f64 	%fd256, [_ZZN3cub18CUB_300001_SM_10006detail6reduce28DeviceReduceSingleTileKernelINS2_10policy_hubIdjN4cuda3__47maximumIdEEE10Policy1000EPdPfiS8_fdNS5_3std3__410__identityEEEvT0_T1_T2_T3_T4_T6_E12temp_storage+16];
	setp.lt.f64 	%p152, %fd379, %fd256;
	selp.f64 	%fd257, %fd256, %fd379, %p152;
	ld.shared.f64 	%fd258, [_ZZN3cub18CUB_300001_SM_10006detail6reduce28DeviceReduceSingleTileKernelINS2_10policy_hubIdjN4cuda3__47maximumIdEEE10Policy1000EPdPfiS8_fdNS5_3std3__410__identityEEEvT0_T1_T2_T3_T4_T6_E12temp_storage+24];
	setp.lt.f64 	%p153, %fd257, %fd258;
	selp.f64 	%fd259, %fd258, %fd257, %p153;
	ld.shared.f64 	%fd260, [_ZZN3cub18CUB_300001_SM_10006detail6reduce28DeviceReduceSingleTileKernelINS2_10policy_hubIdjN4cuda3__47maximumIdEEE10Policy1000EPdPfiS8_fdNS5_3std3__410__identityEEEvT0_T1_T2_T3_T4_T6_E12temp_storage+32];
	setp.lt.f64 	%p154, %fd259, %fd260;
	selp.f64 	%fd261, %fd260, %fd259, %p154;
	ld.shared.f64 	%fd262, [_ZZN3cub18CUB_300001_SM_10006detail6reduce28DeviceReduceSingleTileKernelINS2_10policy_hubIdjN4cuda3__47maximumIdEEE10Policy1000EPdPfiS8_fdNS5_3std3__410__identityEEEvT0_T1_T2_T3_T4_T6_E12temp_storage+40];
	setp.lt.f64 	%p155, %fd261, %fd262;
	selp.f64 	%fd263, %fd262, %fd261, %p155;
	ld.shared.f64 	%fd264, [_ZZN3cub18CUB_300001_SM_10006detail6reduce28DeviceReduceSingleTileKernelINS2_10policy_hubIdjN4cuda3__47maximumIdEEE10Policy1000EPdPfiS8_fdNS5_3std3__410__identityEEEvT0_T1_T2_T3_T4_T6_E12temp_storage+48];
	setp.lt.f64 	%p156, %fd263, %fd264;
	selp.f64 	%fd265, %fd264, %fd263, %p156;
	ld.shared.f64 	%fd266, [_ZZN3cub18CUB_300001_SM_10006detail6reduce28DeviceReduceSingleTileKernelINS2_10policy_hubIdjN4cuda3__47maximumIdEEE10Policy1000EPdPfiS8_fdNS5_3std3__410__identityEEEvT0_T1_T2_T3_T4_T6_E12temp_storage+56];
	setp.lt.f64 	%p157, %fd265, %fd266;
	selp.f64 	%fd267, %fd266, %fd265, %p157;
	ld.shared.f64 	%fd268, [_ZZN3cub18CUB_300001_SM_10006detail6reduce28DeviceReduceSingleTileKernelINS2_10policy_hubIdjN4cuda3__47maximumIdEEE10Policy1000EPdPfiS8_fdNS5_3std3__410__identityEEEvT0_T1_T2_T3_T4_T6_E12temp_storage+64];
	setp.lt.f64 	%p158, %fd267, %fd268;
	selp.f64 	%fd379, %fd268, %fd267, %p158;
	bra.uni 	$L__BB7_72;
$L__BB7_38:
	setp.gt.s32 	%p3, %r68, 2047;
	@%p3 bra 	$L__BB7_56;
	mov.u32 	%r35, %tid.x;
	setp.ge.s32 	%p52, %r35, %r68;
	mov.f64 	%fd371, 0d0000000000000000;
	mov.u32 	%r462, %r35;
	@%p52 bra 	$L__BB7_41;
	mul.wide.u32 	%rd81, %r35, 8;
	add.s64 	%rd80, %rd15, %rd81;
	// begin inline asm
	ld.global.nc.u64 %rd79, [%rd80];
	// end inline asm
	mov.b64 	%fd371, %rd79;
	add.s32 	%r462, %r35, 256;
$L__BB7_41:
	setp.ge.s32 	%p53, %r462, %r68;
	@%p53 bra 	$L__BB7_47;
	not.b32 	%r133, %r462;
	add.s32 	%r38, %r68, %r133;
	and.b32  	%r134, %r38, 768;
	setp.eq.s32 	%p54, %r134, 768;
	@%p54 bra 	$L__BB7_45;
	mul.wide.u32 	%rd82, %r462, 8;
	add.s64 	%rd204, %rd15, %rd82;
	shr.u32 	%r135, %r38, 8;
	add.s32 	%r136, %r135, 1;
	and.b32  	%r137, %r136, 3;
	neg.s32 	%r460, %r137;
$L__BB7_44:
	.pragma "nounroll";
	// begin inline asm
	ld.global.nc.u64 %rd83, [%rd204];
	// end inline asm
	mov.b64 	%fd124, %rd83;
	setp.lt.f64 	%p55, %fd371, %fd124;
	selp.f64 	%fd371, %fd124, %fd371, %p55;
	add.s32 	%r462, %r462, 256;
	add.s64 	%rd204, %rd204, 2048;
	add.s32 	%r460, %r460, 1;
	setp.ne.s32 	%p56, %r460, 0;
	@%p56 bra 	$L__BB7_44;
$L__BB7_45:
	setp.lt.u32 	%p57, %r38, 768;
	@%p57 bra 	$L__BB7_47;
$L__BB7_46:
	mul.wide.s32 	%rd93, %r462, 8;
	add.s64 	%rd86, %rd15, %rd93;
	// begin inline asm
	ld.global.nc.u64 %rd85, [%rd86];
	// end inline asm
	mov.b64 	%fd125, %rd85;
	setp.lt.f64 	%p58, %fd371, %fd125;
	selp.f64 	%fd126, %fd125, %fd371, %p58;
	add.s64 	%rd88, %rd86, 2048;
	// begin inline asm
	ld.global.nc.u64 %rd87, [%rd88];
	// end inline asm
	mov.b64 	%fd127, %rd87;
	setp.lt.f64 	%p59, %fd126, %fd127;
	selp.f64 	%fd128, %fd127, %fd126, %p59;
	add.s64 	%rd90, %rd86, 4096;
	// begin inline asm
	ld.global.nc.u64 %rd89, [%rd90];
	// end inline asm
	mov.b64 	%fd129, %rd89;
	setp.lt.f64 	%p60, %fd128, %fd129;
	selp.f64 	%fd130, %fd129, %fd128, %p60;
	add.s64 	%rd92, %rd86, 6144;
	// begin inline asm
	ld.global.nc.u64 %rd91, [%rd92];
	// end inline asm
	mov.b64 	%fd131, %rd91;
	setp.lt.f64 	%p61, %fd130, %fd131;
	selp.f64 	%fd371, %fd131, %fd130, %p61;
	add.s32 	%r462, %r462, 1024;
	setp.lt.s32 	%p62, %r462, %r68;
	@%p62 bra 	$L__BB7_46;
$L__BB7_47:
	setp.lt.s32 	%p63, %r68, 256;
	@%p63 bra 	$L__BB7_52;
	// begin inline asm
	mov.u32 %r201, %laneid;
	// end inline asm
	mov.b64 	%rd104, %fd371;
	mov.b64 	{%r203, %r208}, %rd104;
	mov.b32 	%r209, 1;
	mov.b32 	%r250, 31;
	mov.b32 	%r251, -1;
	// begin inline asm
	shfl.sync.down.b32 %r202, %r203, %r209, %r250, %r251;
	// end inline asm
	// begin inline asm
	shfl.sync.down.b32 %r207, %r208, %r209, %r250, %r251;
	// end inline asm
	mov.b64 	%rd105, {%r202, %r207};
	mov.b64 	%fd179, %rd105;
	setp.gt.s32 	%p91, %r201, 30;
	setp.lt.f64 	%p92, %fd371, %fd179;
	selp.f64 	%fd180, %fd179, %fd371, %p92;
	selp.f64 	%fd181, %fd371, %fd180, %p91;
	mov.b64 	%rd106, %fd181;
	mov.b64 	{%r213, %r218}, %rd106;
	mov.b32 	%r219, 2;
	// begin inline asm
	shfl.sync.down.b32 %r212, %r213, %r219, %r250, %r251;
	// end inline asm
	// begin inline asm
	shfl.sync.down.b32 %r217, %r218, %r219, %r250, %r251;
	// end inline asm
	mov.b64 	%rd107, {%r212, %r217};
	mov.b64 	%fd182, %rd107;
	setp.gt.s32 	%p93, %r201, 29;
	setp.lt.f64 	%p94, %fd181, %fd182;
	selp.f64 	%fd183, %fd182, %fd181, %p94;
	selp.f64 	%fd184, %fd181, %fd183, %p93;
	mov.b64 	%rd108, %fd184;
	mov.b64 	{%r223, %r228}, %rd108;
	mov.b32 	%r229, 4;
	// begin inline asm
	shfl.sync.down.b32 %r222, %r223, %r229, %r250, %r251;
	// end inline asm
	// begin inline asm
	shfl.sync.down.b32 %r227, %r228, %r229, %r250, %r251;
	// end inline asm
	mov.b64 	%rd109, {%r222, %r227};
	mov.b64 	%fd185, %rd109;
	setp.gt.s32 	%p95, %r201, 27;
	setp.lt.f64 	%p96, %fd184, %fd185;
	selp.f64 	%fd186, %fd185, %fd184, %p96;
	selp.f64 	%fd187, %fd184, %fd186, %p95;
	mov.b64 	%rd110, %fd187;
	mov.b64 	{%r233, %r238}, %rd110;
	mov.b32 	%r239, 8;
	// begin inline asm
	shfl.sync.down.b32 %r232, %r233, %r239, %r250, %r251;
	// end inline asm
	// begin inline asm
	shfl.sync.down.b32 %r237, %r238, %r239, %r250, %r251;
	// end inline asm
	mov.b64 	%rd111, {%r232, %r237};
	mov.b64 	%fd188, %rd111;
	setp.gt.s32 	%p97, %r201, 23;
	setp.lt.f64 	%p98, %fd187, %fd188;
	selp.f64 	%fd189, %fd188, %fd187, %p98;
	selp.f64 	%fd190, %fd187, %fd189, %p97;
	mov.b64 	%rd112, %fd190;
	mov.b64 	{%r243, %r248}, %rd112;
	mov.b32 	%r249, 16;
	// begin inline asm
	shfl.sync.down.b32 %r242, %r243, %r249, %r250, %r251;
	// end inline asm
	// begin inline asm
	shfl.sync.down.b32 %r247, %r248, %r249, %r250, %r251;
	// end inline asm
	mov.b64 	%rd113, {%r242, %r247};
	mov.b64 	%fd191, %rd113;
	setp.gt.s32 	%p99, %r201, 15;
	setp.lt.f64 	%p100, %fd190, %fd191;
	selp.f64 	%fd38, %fd191, %fd190, %p100;
	selp.f64 	%fd379, %fd190, %fd38, %p99;
	setp.ne.s32 	%p101, %r201, 0;
	@%p101 bra 	$L__BB7_50;
	shr.u32 	%r252, %r35, 2;
	and.b32  	%r253, %r252, 248;
	mov.u32 	%r254, _ZZN3cub18CUB_300001_SM_10006detail6reduce28DeviceReduceSingleTileKernelINS2_10policy_hubIdjN4cuda3__47maximumIdEEE10Policy1000EPdPfiS8_fdNS5_3std3__410__identityEEEvT0_T1_T2_T3_T4_T6_E12temp_storage;
	add.s32 	%r255, %r254, %r253;
	st.shared.f64 	[%r255+8], %fd38;
$L__BB7_50:
	bar.sync 	0;
	setp.ne.s32 	%p102, %r35, 0;
	@%p102 bra 	$L__BB7_72;
	ld.shared.f64 	%fd192, [_ZZN3cub18CUB_300001_SM_10006detail6reduce28DeviceReduceSingleTileKernelINS2_10policy_hubIdjN4cuda3__47maximumIdEEE10Policy1000EPdPfiS8_fdNS5_3std3__410__identityEEEvT0_T1_T2_T3_T4_T6_E12temp_storage+16];
	setp.lt.f64 	%p103, %fd379, %fd192;
	selp.f64 	%fd193, %fd192, %fd379, %p103;
	ld.shared.f64 	%fd194, [_ZZN3cub18CUB_300001_SM_10006detail6reduce28DeviceReduceSingleTileKernelINS2_10policy_hubIdjN4cuda3__47maximumIdEEE10Policy1000EPdPfiS8_fdNS5_3std3__410__identityEEEvT0_T1_T2_T3_T4_T6_E12temp_storage+24];
	setp.lt.f64 	%p104, %fd193, %fd194;
	selp.f64 	%fd195, %fd194, %fd193, %p104;
	ld.shared.f64 	%fd196, [_ZZN3cub18CUB_300001_SM_10006detail6reduce28DeviceReduceSingleTileKernelINS2_10policy_hubIdjN4cuda3__47maximumIdEEE10Policy1000EPdPfiS8_fdNS5_3std3__410__identityEEEvT0_T1_T2_T3_T4_T6_E12temp_storage+32];
	setp.lt.f64 	%p105, %fd195, %fd196;
	selp.f64 	%fd197, %fd196, %fd195, %p105;
	ld.shared.f64 	%fd198, [_ZZN3cub18CUB_300001_SM_10006detail6reduce28DeviceReduceSingleTileKernelINS2_10policy_hubIdjN4cuda3__47maximumIdEEE10Policy1000EPdPfiS8_fdNS5_3std3__410__identityEEEvT0_T1_T2_T3_T4_T6_E12temp_storage+40];
	setp.lt.f64 	%p106, %fd197, %fd198;
	selp.f64 	%fd199, %fd198, %fd197, %p106;
	ld.shared.f64 	%fd200, [_ZZN3cub18CUB_300001_SM_10006detail6reduce28DeviceReduceSingleTileKernelINS2_10policy_hubIdjN4cuda3__47maximumIdEEE10Policy1000EPdPfiS8_fdNS5_3std3__410__identityEEEvT0_T1_T2_T3_T4_T6_E12temp_storage+48];
	setp.lt.f64 	%p107, %fd199, %fd200;
	selp.f64 	%fd201, %fd200, %fd199, %p107;
	ld.shared.f64 	%fd202, [_ZZN3cub18CUB_300001_SM_10006detail6reduce28DeviceReduceSingleTileKernelINS2_10policy_hubIdjN4cuda3__47maximumIdEEE10Policy1000EPdPfiS8_fdNS5_3std3__410__identityEEEvT0_T1_T2_T3_T4_T6_E12temp_storage+56];
	setp.lt.f64 	%p108, %fd201, %fd202;
	selp.f64 	%fd203, %fd202, %fd201, %p108;
	ld.shared.f64 	%fd204, [_ZZN3cub18CUB_300001_SM_10006detail6reduce28DeviceReduceSingleTileKernelINS2_10policy_hubIdjN4cuda3__47maximumIdEEE10Policy1000EPdPfiS8_fdNS5_3std3__410__identityEEEvT0_T1_T2_T3_T4_T6_E12temp_storage+64];
	setp.lt.f64 	%p109, %fd203, %fd204;
	selp.f64 	%fd379, %fd204, %fd203, %p109;
	bra.uni 	$L__BB7_72;
$L__BB7_52:
	// begin inline asm
	mov.u32 %r138, %laneid;
	// end inline asm
	and.b32  	%r189, %r35, 992;
	add.s32 	%r190, %r189, 32;
	setp.gt.s32 	%p64, %r190, %r68;
	not.b32 	%r191, %r189;
	add.s32 	%r192, %r68, %r191;
	selp.b32 	%r187, %r192, 31, %p64;
	mov.b64 	%rd94, %fd371;
	mov.b64 	{%r140, %r145}, %rd94;
	mov.b32 	%r146, 1;
	mov.b32 	%r188, -1;
	// begin inline asm
	shfl.sync.down.b32 %r139, %r140, %r146, %r187, %r188;
	// end inline asm
	// begin inline asm
	shfl.sync.down.b32 %r144, %r145, %r146, %r187, %r188;
	// end inline asm
	mov.b64 	%rd95, {%r139, %r144};
	mov.b64 	%fd132, %rd95;
	setp.lt.s32 	%p65, %r138, %r187;
	setp.lt.f64 	%p66, %fd371, %fd132;
	selp.f64 	%fd133, %fd132, %fd371, %p66;
	selp.f64 	%fd134, %fd133, %fd371, %p65;
	mov.b64 	%rd96, %fd134;
	mov.b64 	{%r150, %r155}, %rd96;
	mov.b32 	%r156, 2;
	// begin inline asm
	shfl.sync.down.b32 %r149, %r150, %r156, %r187, %r188;
	// end inline asm
	// begin inline asm
	shfl.sync.down.b32 %r154, %r155, %r156, %r187, %r188;
	// end inline asm
	mov.b64 	%rd97, {%r149, %r154};
	mov.b64 	%fd135, %rd97;
	add.s32 	%r193, %r138, 2;
	setp.gt.s32 	%p67, %r193, %r187;
	setp.lt.f64 	%p68, %fd134, %fd135;
	selp.f64 	%fd136, %fd135, %fd134, %p68;
	selp.f64 	%fd137, %fd134, %fd136, %p67;
	mov.b64 	%rd98, %fd137;
	mov.b64 	{%r160, %r165}, %rd98;
	mov.b32 	%r166, 4;
	// begin inline asm
	shfl.sync.down.b32 %r159, %r160, %r166, %r187, %r188;
	// end inline asm
	// begin inline asm
	shfl.sync.down.b32 %r164, %r165, %r166, %r187, %r188;
	// end inline asm
	mov.b64 	%rd99, {%r159, %r164};
	mov.b64 	%fd138, %rd99;
	add.s32 	%r194, %r138, 4;
	setp.gt.s32 	%p69, %r194, %r187;
	setp.lt.f64 	%p70, %fd137, %fd138;
	selp.f64 	%fd139, %fd138, %fd137, %p70;
	selp.f64 	%fd140, %fd137, %fd139, %p69;
	mov.b64 	%rd100, %fd140;
	mov.b64 	{%r170, %r175}, %rd100;
	mov.b32 	%r176, 8;
	// begin inline asm
	shfl.sync.down.b32 %r169, %r170, %r176, %r187, %r188;
	// end inline asm
	// begin inline asm
	shfl.sync.down.b32 %r174, %r175, %r176, %r187, %r188;
	// end inline asm
	mov.b64 	%rd101, {%r169, %r174};
	mov.b64 	%fd141, %rd101;
	add.s32 	%r195, %r138, 8;
	setp.gt.s32 	%p71, %r195, %r187;
	setp.lt.f64 	%p72, %fd140, %fd141;
	selp.f64 	%fd142, %fd141, %fd140, %p72;
	selp.f64 	%fd143, %fd140, %fd142, %p71;
	mov.b64 	%rd102, %fd143;
	mov.b64 	{%r180, %r185}, %rd102;
	mov.b32 	%r186, 16;
	// begin inline asm
	shfl.sync.down.b32 %r179, %r180, %r186, %r187, %r188;
	// end inline asm
	// begin inline asm
	shfl.sync.down.b32 %r184, %r185, %r186, %r187, %r188;
	// end inline asm
	mov.b64 	%rd103, {%r179, %r184};
	mov.b64 	%fd144, %rd103;
	add.s32 	%r196, %r138, 16;
	setp.gt.s32 	%p73, %r196, %r187;
	setp.lt.f64 	%p74, %fd143, %fd144;
	selp.f64 	%fd145, %fd144, %fd143, %p74;
	selp.f64 	%fd379, %fd143, %fd145, %p73;
	setp.ne.s32 	%p75, %r138, 0;
	@%p75 bra 	$L__BB7_54;
	shr.u32 	%r197, %r35, 2;
	and.b32  	%r198, %r197, 248;
	mov.u32 	%r199, _ZZN3cub18CUB_300001_SM_10006detail6reduce28DeviceReduceSingleTileKernelINS2_10policy_hubIdjN4cuda3__47maximumIdEEE10Policy1000EPdPfiS8_fdNS5_3std3__410__identityEEEvT0_T1_T2_T3_T4_T6_E12temp_storage;
	add.s32 	%r200, %r199, %r198;
	st.shared.f64 	[%r200+8], %fd379;
$L__BB7_54:
	bar.sync 	0;
	setp.ne.s32 	%p76, %r35, 0;
	@%p76 bra 	$L__BB7_72;
	setp.gt.s32 	%p77, %r68, 32;
	ld.shared.f64 	%fd146, [_ZZN3cub18CUB_300001_SM_10006detail6reduce28DeviceReduceSingleTileKernelINS2_10policy_hubIdjN4cuda3__47maximumIdEEE10Policy1000EPdPfiS8_fdNS5_3std3__410__identityEEEvT0_T1_T2_T3_T4_T6_E12temp_storage+16];
	setp.lt.f64 	%p78, %fd379, %fd146;
	selp.f64 	%fd148, %fd146, %fd379, %p78;
	selp.f64 	%fd149, %fd148, %fd379, %p77;
	setp.gt.s32 	%p79, %r68, 64;
	ld.shared.f64 	%fd151, [_ZZN3cub18CUB_300001_SM_10006detail6reduce28DeviceReduceSingleTileKernelINS2_10policy_hubIdjN4cuda3__47maximumIdEEE10Policy1000EPdPfiS8_fdNS5_3std3__410__identityEEEvT0_T1_T2_T3_T4_T6_E12temp_storage+24];
	setp.lt.f64 	%p80, %fd149, %fd151;
	selp.f64 	%fd153, %fd151, %fd149, %p80;
	selp.f64 	%fd154, %fd153, %fd149, %p79;
	setp.gt.s32 	%p81, %r68, 96;
	ld.shared.f64 	%fd156, [_ZZN3cub18CUB_300001_SM_10006detail6reduce28DeviceReduceSingleTileKernelINS2_10policy_hubIdjN4cuda3__47maximumIdEEE10Policy1000EPdPfiS8_fdNS5_3std3__410__identityEEEvT0_T1_T2_T3_T4_T6_E12temp_storage+32];
	setp.lt.f64 	%p82, %fd154, %fd156;
	selp.f64 	%fd158, %fd156, %fd154, %p82;
	selp.f64 	%fd159, %fd158, %fd154, %p81;
	setp.gt.s32 	%p83, %r68, 128;
	ld.shared.f64 	%fd161, [_ZZN3cub18CUB_300001_SM_10006detail6reduce28DeviceReduceSingleTileKernelINS2_10policy_hubIdjN4cuda3__47maximumIdEEE10Policy1000EPdPfiS8_fdNS5_3std3__410__identityEEEvT0_T1_T2_T3_T4_T6_E12temp_storage+40];
	setp.lt.f64 	%p84, %fd159, %fd161;
	selp.f64 	%fd163, %fd161, %fd159, %p84;
	selp.f64 	%fd164, %fd163, %fd159, %p83;
	setp.gt.s32 	%p85, %r68, 160;
	ld.shared.f64 	%fd166, [_ZZN3cub18CUB_300001_SM_10006detail6reduce28DeviceReduceSingleTileKernelINS2_10policy_hubIdjN4cuda3__47maximumIdEEE10Policy1000EPdPfiS8_fdNS5_3std3__410__identityEEEvT0_T1_T2_T3_T4_T6_E12temp_storage+48];
	setp.lt.f64 	%p86, %fd164, %fd166;
	selp.f64 	%fd168, %fd166, %fd164, %p86;
	selp.f64 	%fd169, %fd168, %fd164, %p85;
	setp.gt.s32 	%p87, %r68, 192;
	ld.shared.f64 	%fd171, [_ZZN3cub18CUB_300001_SM_10006detail6reduce28DeviceReduceSingleTileKernelINS2_10policy_hubIdjN4cuda3__47maximumIdEEE10Policy1000EPdPfiS8_fdNS5_3std3__410__identityEEEvT0_T1_T2_T3_T4_T6_E12temp_storage+56];
	setp.lt.f64 	%p88, %fd169, %fd171;
	selp.f64 	%fd173, %fd171, %fd169, %p88;
	selp.f64 	%fd174, %fd173, %fd169, %p87;
	setp.gt.s32 	%p89, %r68, 224;
	ld.shared.f64 	%fd176, [_ZZN3cub18CUB_300001_SM_10006detail6reduce28DeviceReduceSingleTileKernelINS2_10policy_hubIdjN4cuda3__47maximumIdEEE10Policy1000EPdPfiS8_fdNS5_3std3__410__identityEEEvT0_T1_T2_T3_T4_T6_E12temp_storage+64];
	setp.lt.f64 	%p90, %fd174, %fd176;
	selp.f64 	%fd178, %fd176, %fd174, %p90;
	selp.f64 	%fd379, %fd178, %fd174, %p89;
	bra.uni 	$L__BB7_72;
$L__BB7_56:
	mov.u32 	%r47, %tid.x;
	mul.wide.u32 	%rd34, %r47, 8;
	add.s64 	%rd19, %rd15, %rd34;
	// begin inline asm
	ld.global.nc.u64 %rd18, [%rd19];
	// end inline asm
	mov.b64 	%fd58, %rd18;
	add.s64 	%rd21, %rd19, 2048;
	// begin inline asm
	ld.global.nc.u64 %rd20, [%rd21];
	// end inline asm
	mov.b64 	%fd59, %rd20;
	add.s64 	%rd23, %rd19, 4096;
	// begin inline asm
	ld.global.nc.u64 %rd22, [%rd23];
	// end inline asm
	mov.b64 	%fd60, %rd22;
	add.s64 	%rd25, %rd19, 6144;
	// begin inline asm
	ld.global.nc.u64 %rd24, [%rd25];
	// end inline asm
	mov.b64 	%fd61, %rd24;
	add.s64 	%rd27, %rd19, 8192;
	// begin inline asm
	ld.global.nc.u64 %rd26, [%rd27];
	// end inline asm
	mov.b64 	%fd62, %rd26;
	add.s64 	%rd29, %rd19, 10240;
	// begin inline asm
	ld.global.nc.u64 %rd28, [%rd29];
	// end inline asm
	mov.b64 	%fd63, %rd28;
	add.s64 	%rd31, %rd19, 12288;
	// begin inline asm
	ld.global.nc.u64 %rd30, [%rd31];
	// end inline asm
	mov.b64 	%fd64, %rd30;
	add.s64 	%rd33, %rd19, 14336;
	// begin inline asm
	ld.global.nc.u64 %rd32, [%rd33];
	// end inline asm
	mov.b64 	%fd65, %rd32;
	setp.lt.f64 	%p4, %fd58, %fd59;
	selp.f64 	%fd66, %fd59, %fd58, %p4;
	setp.lt.f64 	%p5, %fd66, %fd60;
	selp.f64 	%fd67, %fd60, %fd66, %p5;
	setp.lt.f64 	%p6, %fd67, %fd61;
	selp.f64 	%fd68, %fd61, %fd67, %p6;
	setp.lt.f64 	%p7, %fd68, %fd62;
	selp.f64 	%fd69, %fd62, %fd68, %p7;
	setp.lt.f64 	%p8, %fd69, %fd63;
	selp.f64 	%fd70, %fd63, %fd69, %p8;
	setp.lt.f64 	%p9, %fd70, %fd64;
	selp.f64 	%fd71, %fd64, %fd70, %p9;
	setp.lt.f64 	%p10, %fd71, %fd65;
	selp.f64 	%fd378, %fd65, %fd71, %p10;
	setp.lt.u32 	%p11, %r68, 4096;
	mov.b32 	%r465, 2048;
	@%p11 bra 	$L__BB7_60;
	add.s32 	%r48, %r68, -2048;
	mov.b32 	%r465, 2048;
$L__BB7_58:
	mul.wide.s32 	%rd51, %r465, 8;
	add.s64 	%rd36, %rd19, %rd51;
	// begin inline asm
	ld.global.nc.u64 %rd35, [%rd36];
	// end inline asm
	mov.b64 	%fd72, %rd35;
	add.s64 	%rd38, %rd36, 2048;
	// begin inline asm
	ld.global.nc.u64 %rd37, [%rd38];
	// end inline asm
	mov.b64 	%fd73, %rd37;
	add.s64 	%rd40, %rd36, 4096;
	// begin inline asm
	ld.global.nc.u64 %rd39, [%rd40];
	// end inline asm
	mov.b64 	%fd74, %rd39;
	add.s64 	%rd42, %rd36, 6144;
	// begin inline asm
	ld.global.nc.u64 %rd41, [%rd42];
	// end inline asm
	mov.b64 	%fd75, %rd41;
	add.s64 	%rd44, %rd36, 8192;
	// begin inline asm
	ld.global.nc.u64 %rd43, [%rd44];
	// end inline asm
	mov.b64 	%fd76, %rd43;
	add.s64 	%rd46, %rd36, 10240;
	// begin inline asm
	ld.global.nc.u64 %rd45, [%rd46];
	// end inline asm
	mov.b64 	%fd77, %rd45;
	add.s64 	%rd48, %rd36, 12288;
	// begin inline asm
	ld.global.nc.u64 %rd47, [%rd48];
	// end inline asm
	mov.b64 	%fd78, %rd47;
	add.s64 	%rd50, %rd36, 14336;
	// begin inline asm
	ld.global.nc.u64 %rd49, [%rd50];
	// end inline asm
	mov.b64 	%fd79, %rd49;
	setp.lt.f64 	%p12, %fd378, %fd72;
	selp.f64 	%fd80, %fd72, %fd378, %p12;
	setp.lt.f64 	%p13, %fd80, %fd73;
	selp.f64 	%fd81, %fd73, %fd80, %p13;
	setp.lt.f64 	%p14, %fd81, %fd74;
	selp.f64 	%fd82, %fd74, %fd81, %p14;
	setp.lt.f64 	%p15, %fd82, %fd75;
	selp.f64 	%fd83, %fd75, %fd82, %p15;
	setp.lt.f64 	%p16, %fd83, %fd76;
	selp.f64 	%fd84, %fd76, %fd83, %p16;
	setp.lt.f64 	%p17, %fd84, %fd77;
	selp.f64 	%fd85, %fd77, %fd84, %p17;
	setp.lt.f64 	%p18, %fd85, %fd78;
	selp.f64 	%fd86, %fd78, %fd85, %p18;
	setp.lt.f64 	%p19, %fd86, %fd79;
	selp.f64 	%fd378, %fd79, %fd86, %p19;
	sub.s32 	%r71, %r68, %r465;
	setp.lt.s32 	%p20, %r71, 2048;
	@%p20 bra 	$L__BB7_68;
	add.s32 	%r465, %r465, 2048;
	setp.le.s32 	%p21, %r465, %r48;
	@%p21 bra 	$L__BB7_58;
$L__BB7_60:
	setp.le.s32 	%p22, %r68, %r465;
	@%p22 bra 	$L__BB7_68;
	sub.s32 	%r52, %r68, %r465;
	setp.ge.s32 	%p23, %r47, %r52;
	@%p23 bra 	$L__BB7_68;
	not.b32 	%r72, %r47;
	add.s32 	%r73, %r68, %r72;
	sub.s32 	%r53, %r73, %r465;
	and.b32  	%r74, %r53, 768;
	setp.eq.s32 	%p24, %r74, 768;
	mov.u32 	%r469, %r47;
	@%p24 bra 	$L__BB7_65;
	add.s32 	%r467, %r47, %r465;
	shr.u32 	%r75, %r53, 8;
	add.s32 	%r76, %r75, 1;
	and.b32  	%r77, %r76, 3;
	neg.s32 	%r466, %r77;
	mov.u32 	%r469, %r47;
$L__BB7_64:
	.pragma "nounroll";
	mul.wide.u32 	%rd54, %r467, 8;
	add.s64 	%rd53, %rd15, %rd54;
	// begin inline asm
	ld.global.nc.u64 %rd52, [%rd53];
	// end inline asm
	mov.b64 	%fd88, %rd52;
	setp.lt.f64 	%p25, %fd378, %fd88;
	selp.f64 	%fd378, %fd88, %fd378, %p25;
	add.s32 	%r469, %r469, 256;
	add.s32 	%r467, %r467, 256;
	add.s32 	%r466, %r466, 1;
	setp.ne.s32 	%p26, %r466, 0;
	@%p26 bra 	$L__BB7_64;
$L__BB7_65:
	setp.lt.u32 	%p27, %r53, 768;
	@%p27 bra 	$L__BB7_68;
	cvt.u64.u32 	%rd55, %r469;
	cvt.u64.u32 	%rd56, %r465;
	add.s64 	%rd57, %rd55, %rd56;
	shl.b64 	%rd58, %rd57, 3;
	add.s64 	%rd59, %rd58, %rd15;
	add.s64 	%rd205, %rd59, 4096;
	add.s32 	%r470, %r469, %r465;
$L__BB7_67:
	mul.wide.u32 	%rd68, %r470, 8;
	add.s64 	%rd61, %rd15, %rd68;
	// begin inline asm
	ld.global.nc.u64 %rd60, [%rd61];
	// end inline asm
	mov.b64 	%fd89, %rd60;
	setp.lt.f64 	%p28, %fd378, %fd89;
	selp.f64 	%fd90, %fd89, %fd378, %p28;
	add.s64 	%rd63, %rd205, -2048;
	// begin inline asm
	ld.global.nc.u64 %rd62, [%rd63];
	// end inline asm
	mov.b64 	%fd91, %rd62;
	setp.lt.f64 	%p29, %fd90, %fd91;
	selp.f64 	%fd92, %fd91, %fd90, %p29;
	// begin inline asm
	ld.global.nc.u64 %rd64, [%rd205];
	// end inline asm
	mov.b64 	%fd93, %rd64;
	setp.lt.f64 	%p30, %fd92, %fd93;
	selp.f64 	%fd94, %fd93, %fd92, %p30;
	add.s64 	%rd67, %rd205, 2048;
	// begin inline asm
	ld.global.nc.u64 %rd66, [%rd67];
	// end inline asm
	mov.b64 	%fd95, %rd66;
	setp.lt.f64 	%p31, %fd94, %fd95;
	selp.f64 	%fd378, %fd95, %fd94, %p31;
	add.s32 	%r469, %r469, 1024;
	add.s64 	%rd205, %rd205, 8192;
	add.s32 	%r470, %r470, 1024;
	setp.lt.s32 	%p32, %r469, %r52;
	@%p32 bra 	$L__BB7_67;
$L__BB7_68:
	// begin inline asm
	mov.u32 %r78, %laneid;
	// end inline asm
	mov.b64 	%rd69, %fd378;
	mov.b64 	{%r80, %r85}, %rd69;
	mov.b32 	%r86, 1;
	mov.b32 	%r127, 31;
	mov.b32 	%r128, -1;
	// begin inline asm
	shfl.sync.down.b32 %r79, %r80, %r86, %r127, %r128;
	// end inline asm
	// begin inline asm
	shfl.sync.down.b32 %r84, %r85, %r86, %r127, %r128;
	// end inline asm
	mov.b64 	%rd70, {%r79, %r84};
	mov.b64 	%fd96, %rd70;
	setp.gt.s32 	%p33, %r78, 30;
	setp.lt.f64 	%p34, %fd378, %fd96;
	selp.f64 	%fd97, %fd96, %fd378, %p34;
	selp.f64 	%fd98, %fd378, %fd97, %p33;
	mov.b64 	%rd71, %fd98;
	mov.b64 	{%r90, %r95}, %rd71;
	mov.b32 	%r96, 2;
	// begin inline asm
	shfl.sync.down.b32 %r89, %r90, %r96, %r127, %r128;
	// end inline asm
	// begin inline asm
	shfl.sync.down.b32 %r94, %r95, %r96, %r127, %r128;
	// end inline asm
	mov.b64 	%rd72, {%r89, %r94};
	mov.b64 	%fd99, %rd72;
	setp.gt.s32 	%p35, %r78, 29;
	setp.lt.f64 	%p36, %fd98, %fd99;
	selp.f64 	%fd100, %fd99, %fd98, %p36;
	selp.f64 	%fd101, %fd98, %fd100, %p35;
	mov.b64 	%rd73, %fd101;
	mov.b64 	{%r100, %r105}, %rd73;
	mov.b32 	%r106, 4;
	// begin inline asm
	shfl.sync.down.b32 %r99, %r100, %r106, %r127, %r128;
	// end inline asm
	// begin inline asm
	shfl.sync.down.b32 %r104, %r105, %r106, %r127, %r128;
	// end inline asm
	mov.b64 	%rd74, {%r99, %r104};
	mov.b64 	%fd102, %rd74;
	setp.gt.s32 	%p37, %r78, 27;
	setp.lt.f64 	%p38, %fd101, %fd102;
	selp.f64 	%fd103, %fd102, %fd101, %p38;
	selp.f64 	%fd104, %fd101, %fd103, %p37;
	mov.b64 	%rd75, %fd104;
	mov.b64 	{%r110, %r115}, %rd75;
	mov.b32 	%r116, 8;
	// begin inline asm
	shfl.sync.down.b32 %r109, %r110, %r116, %r127, %r128;
	// end inline asm
	// begin inline asm
	shfl.sync.down.b32 %r114, %r115, %r116, %r127, %r128;
	// end inline asm
	mov.b64 	%rd76, {%r109, %r114};
	mov.b64 	%fd105, %rd76;
	setp.gt.s32 	%p39, %r78, 23;
	setp.lt.f64 	%p40, %fd104, %fd105;
	selp.f64 	%fd106, %fd105, %fd104, %p40;
	selp.f64 	%fd107, %fd104, %fd106, %p39;
	mov.b64 	%rd77, %fd107;
	mov.b64 	{%r120, %r125}, %rd77;
	mov.b32 	%r126, 16;
	// begin inline asm
	shfl.sync.down.b32 %r119, %r120, %r126, %r127, %r128;
	// end inline asm
	// begin inline asm
	shfl.sync.down.b32 %r124, %r125, %r126, %r127, %r128;
	// end inline asm
	mov.b64 	%rd78, {%r119, %r124};
	mov.b64 	%fd108, %rd78;
	setp.gt.s32 	%p41, %r78, 15;
	setp.lt.f64 	%p42, %fd107, %fd108;
	selp.f64 	%fd54, %fd108, %fd107, %p42;
	selp.f64 	%fd379, %fd107, %fd54, %p41;
	setp.ne.s32 	%p43, %r78, 0;
	@%p43 bra 	$L__BB7_70;
	shr.u32 	%r129, %r47, 2;
	and.b32  	%r130, %r129, 248;
	mov.u32 	%r131, _ZZN3cub18CUB_300001_SM_10006detail6reduce28DeviceReduceSingleTileKernelINS2_10policy_hubIdjN4cuda3__47maximumIdEEE10Policy1000EPdPfiS8_fdNS5_3std3__410__identityEEEvT0_T1_T2_T3_T4_T6_E12temp_storage;
	add.s32 	%r132, %r131, %r130;
	st.shared.f64 	[%r132+8], %fd54;
$L__BB7_70:
	bar.sync 	0;
	setp.ne.s32 	%p44, %r47, 0;
	@%p44 bra 	$L__BB7_72;
	ld.shared.f64 	%fd109, [_ZZN3cub18CUB_300001_SM_10006detail6reduce28DeviceReduceSingleTileKernelINS2_10policy_hubIdjN4cuda3__47maximumIdEEE10Policy1000EPdPfiS8_fdNS5_3std3__410__identityEEEvT0_T1_T2_T3_T4_T6_E12temp_storage+16];
	setp.lt.f64 	%p45, %fd379, %fd109;
	selp.f64 	%fd110, %fd109, %fd379, %p45;
	ld.shared.f64 	%fd111, [_ZZN3cub18CUB_300001_SM_10006detail6reduce28DeviceReduceSingleTileKernelINS2_10policy_hubIdjN4cuda3__47maximumIdEEE10Policy1000EPdPfiS8_fdNS5_3std3__410__identityEEEvT0_T1_T2_T3_T4_T6_E12temp_storage+24];
	setp.lt.f64 	%p46, %fd110, %fd111;
	selp.f64 	%fd112, %fd111, %fd110, %p46;
	ld.shared.f64 	%fd113, [_ZZN3cub18CUB_300001_SM_10006detail6reduce28DeviceReduceSingleTileKernelINS2_10policy_hubIdjN4cuda3__47maximumIdEEE10Policy1000EPdPfiS8_fdNS5_3std3__410__identityEEEvT0_T1_T2_T3_T4_T6_E12temp_storage+32];
	setp.lt.f64 	%p47, %fd112, %fd113;
	selp.f64 	%fd114, %fd113, %fd112, %p47;
	ld.shared.f64 	%fd115, [_ZZN3cub18CUB_300001_SM_10006detail6reduce28DeviceReduceSingleTileKernelINS2_10policy_hubIdjN4cuda3__47maximumIdEEE10Policy1000EPdPfiS8_fdNS5_3std3__410__identityEEEvT0_T1_T2_T3_T4_T6_E12temp_storage+40];
	setp.lt.f64 	%p48, %fd114, %fd115;
	selp.f64 	%fd116, %fd115, %fd114, %p48;
	ld.shared.f64 	%fd117, [_ZZN3cub18CUB_300001_SM_10006detail6reduce28DeviceReduceSingleTileKernelINS2_10policy_hubIdjN4cuda3__47maximumIdEEE10Policy1000EPdPfiS8_fdNS5_3std3__410__identityEEEvT0_T1_T2_T3_T4_T6_E12temp_storage+48];
	setp.lt.f64 	%p49, %fd116, %fd117;
	selp.f64 	%fd118, %fd117, %fd116, %p49;
	ld.shared.f64 	%fd119, [_ZZN3cub18CUB_300001_SM_10006detail6reduce28DeviceReduceSingleTileKernelINS2_10policy_hubIdjN4cuda3__47maximumIdEEE10Policy1000EPdPfiS8_fdNS5_3std3__410__identityEEEvT0_T1_T2_T3_T4_T6_E12temp_storage+56];
	setp.lt.f64 	%p50, %fd118, %fd119;
	selp.f64 	%fd120, %fd119, %fd118, %p50;
	ld.shared.f64 	%fd121, [_ZZN3cub18CUB_300001_SM_10006detail6reduce28DeviceReduceSingleTileKernelINS2_10policy_hubIdjN4cuda3__47maximumIdEEE10Policy1000EPdPfiS8_fdNS5_3std3__410__identityEEEvT0_T1_T2_T3_T4_T6_E12temp_storage+64];
	setp.lt.f64 	%p51, %fd120, %fd121;
	selp.f64 	%fd379, %fd121, %fd120, %p51;
$L__BB7_72:
	mov.u32 	%r444, %tid.x;
	setp.ne.s32 	%p217, %r444, 0;
	@%p217 bra 	$L__BB7_74;
	cvt.f64.f32 	%fd352, %f1;
	setp.gt.f64 	%p218, %fd379, %fd352;
	cvt.rn.f32.f64 	%f2, %fd379;
	selp.f32 	%f3, %f2, %f1, %p218;
	st.global.f32 	[%rd1], %f3;
$L__BB7_74:
	ret;

}
	// .globl	_ZN3cub18CUB_300001_SM_10006detail6reduce28DeviceReduceSingleTileKernelINS2_10policy_hubIdyN4cuda3__47maximumIdEEE10Policy1000EN6thrust24THRUST_300001_SM_1000_NS10device_ptrIdEEPfyS8_fdNS5_3std3__410__identityEEEvT0_T1_T2_T3_T4_T6_
.visible .entry _ZN3cub18CUB_300001_SM_10006detail6reduce28DeviceReduceSingleTileKernelINS2_10policy_hubIdyN4cuda3__47maximumIdEEE10Policy1000EN6thrust24THRUST_300001_SM_1000_NS10device_ptrIdEEPfyS8_fdNS5_3std3__410__identityEEEvT0_T1_T2_T3_T4_T6_(
	.param .align 8 .b8 _ZN3cub18CUB_300001_SM_10006detail6reduce28DeviceReduceSingleTileKernelINS2_10policy_hubIdyN4cuda3__47maximumIdEEE10Policy1000EN6thrust24THRUST_300001_SM_1000_NS10device_ptrIdEEPfyS8_fdNS5_3std3__410__identityEEEvT0_T1_T2_T3_T4_T6__param_0[8],
	.param .u64 .ptr .align 1 _ZN3cub18CUB_300001_SM_10006detail6reduce28DeviceReduceSingleTileKernelINS2_10policy_hubIdyN4cuda3__47maximumIdEEE10Policy1000EN6thrust24THRUST_300001_SM_1000_NS10device_ptrIdEEPfyS8_fdNS5_3std3__410__identityEEEvT0_T1_T2_T3_T4_T6__param_1,
	.param .u64 _ZN3cub18CUB_300001_SM_10006detail6reduce28DeviceReduceSingleTileKernelINS2_10policy_hubIdyN4cuda3__47maximumIdEEE10Policy1000EN6thrust24THRUST_300001_SM_1000_NS10device_ptrIdEEPfyS8_fdNS5_3std3__410__identityEEEvT0_T1_T2_T3_T4_T6__param_2,
	.param .align 1 .b8 _ZN3cub18CUB_300001_SM_10006detail6reduce28DeviceReduceSingleTileKernelINS2_10policy_hubIdyN4cuda3__47maximumIdEEE10Policy1000EN6thrust24THRUST_300001_SM_1000_NS10device_ptrIdEEPfyS8_fdNS5_3std3__410__identityEEEvT0_T1_T2_T3_T4_T6__param_3[1],
	.param .f32 _ZN3cub18CUB_300001_SM_10006detail6reduce28DeviceReduceSingleTileKernelINS2_10policy_hubIdyN4cuda3__47maximumIdEEE10Policy1000EN6thrust24THRUST_300001_SM_1000_NS10device_ptrIdEEPfyS8_fdNS5_3std3__410__identityEEEvT0_T1_T2_T3_T4_T6__param_4,
	.param .align 1 .b8 _ZN3cub18CUB_300001_SM_10006detail6reduce28DeviceReduceSingleTileKernelINS2_10policy_hubIdyN4cuda3__47maximumIdEEE10Policy1000EN6thrust24THRUST_300001_SM_1000_NS10device_ptrIdEEPfyS8_fdNS5_3std3__410__identityEEEvT0_T1_T2_T3_T4_T6__param_5[1]
)
.maxntid 256
.minnctapersm 1
{
	.reg .pred 	%p<169>;
	.reg .b32 	%r<246>;
	.reg .b32 	%f<4>;
	.reg .b64 	%rd<86>;
	.reg .b64 	%fd<308>;
	// demoted variable
	.shared .align 8 .b8 _ZZN3cub18CUB_300001_SM_10006detail6reduce28DeviceReduceSingleTileKernelINS2_10policy_hubIdyN4cuda3__47maximumIdEEE10Policy1000EN6thrust24THRUST_300001_SM_1000_NS10device_ptrIdEEPfyS8_fdNS5_3std3__410__identityEEEvT0_T1_T2_T3_T4_T6_E12temp_storage[80];
	ld.param.u64 	%rd18, [_ZN3cub18CUB_300001_SM_10006detail6reduce28DeviceReduceSingleTileKernelINS2_10policy_hubIdyN4cuda3__47maximumIdEEE10Policy1000EN6thrust24THRUST_300001_SM_1000_NS10device_ptrIdEEPfyS8_fdNS5_3std3__410__identityEEEvT0_T1_T2_T3_T4_T6__param_0];
	ld.param.u64 	%rd20, [_ZN3cub18CUB_300001_SM_10006detail6reduce28DeviceReduceSingleTileKernelINS2_10policy_hubIdyN4cuda3__47maximumIdEEE10Policy1000EN6thrust24THRUST_300001_SM_1000_NS10device_ptrIdEEPfyS8_fdNS5_3std3__410__identityEEEvT0_T1_T2_T3_T4_T6__param_1];
	ld.param.u64 	%rd19, [_ZN3cub18CUB_300001_SM_10006detail6reduce28DeviceReduceSingleTileKernelINS2_10policy_hubIdyN4cuda3__47maximumIdEEE10Policy1000EN6thrust24THRUST_300001_SM_1000_NS10device_ptrIdEEPfyS8_fdNS5_3std3__410__identityEEEvT0_T1_T2_T3_T4_T6__param_2];
	ld.param.f32 	%f1, [_ZN3cub18CUB_300001_SM_10006detail6reduce28DeviceReduceSingleTileKernelINS2_10policy_hubIdyN4cuda3__47maximumIdEEE10Policy1000EN6thrust24THRUST_300001_SM_1000_NS10device_ptrIdEEPfyS8_fdNS5_3std3__410__identityEEEvT0_T1_T2_T3_T4_T6__param_4];
	cvta.to.global.u64 	%rd1, %rd20;
	setp.ne.s64 	%p1, %rd19, 0;
	@%p1 bra 	$L__BB8_3;
	mov.u32 	%r231, %tid.x;
	setp.ne.s32 	%p168, %r231, 0;
	@%p168 bra 	$L__BB8_51;
	st.global.f32 	[%rd1], %f1;
	bra.uni 	$L__BB8_51;
$L__BB8_3:
	cvta.to.global.u64 	%rd2, %rd18;
	setp.gt.u64 	%p2, %rd19, 2047;
	@%p2 bra 	$L__BB8_28;
	cvt.u32.u64 	%r1, %rd19;
	mov.u32 	%r2, %tid.x;
	setp.ge.u32 	%p80, %r2, %r1;
	mov.f64 	%fd295, 0d0000000000000000;
	mov.u32 	%r235, %r2;
	@%p80 bra 	$L__BB8_6;
	mul.wide.u32 	%rd51, %r2, 8;
	add.s64 	%rd52, %rd2, %rd51;
	ld.global.f64 	%fd295, [%rd52];
	add.s32 	%r235, %r2, 256;
$L__BB8_6:
	setp.ge.u32 	%p81, %r235, %r1;
	@%p81 bra 	$L__BB8_19;
	not.b32 	%r108, %r235;
	add.s32 	%r109, %r108, %r1;
	shr.u32 	%r110, %r109, 8;
	add.s32 	%r5, %r110, 1;
	and.b32  	%r6, %r5, 15;
	setp.lt.u32 	%p82, %r109, 3840;
	@%p82 bra 	$L__BB8_10;
	and.b32  	%r111, %r5, 33554416;
	neg.s32 	%r233, %r111;
	mul.wide.u32 	%rd53, %r235, 8;
	add.s64 	%rd54, %rd53, %rd2;
	add.s64 	%rd81, %rd54, 16384;
$L__BB8_9:
	.pragma "nounroll";
	ld.global.f64 	%fd156, [%rd81+-16384];
	setp.lt.f64 	%p83, %fd295, %fd156;
	selp.f64 	%fd157, %fd156, %fd295, %p83;
	ld.global.f64 	%fd158, [%rd81+-14336];
	setp.lt.f64 	%p84, %fd157, %fd158;
	selp.f64 	%fd159, %fd158, %fd157, %p84;
	ld.global.f64 	%fd160, [%rd81+-12288];
	setp.lt.f64 	%p85, %fd159, %fd160;
	selp.f64 	%fd161, %fd160, %fd159, %p85;
	ld.global.f64 	%fd162, [%rd81+-10240];
	setp.lt.f64 	%p86, %fd161, %fd162;
	selp.f64 	%fd163, %fd162, %fd161, %p86;
	ld.global.f64 	%fd164, [%rd81+-8192];
	setp.lt.f64 	%p87, %fd163, %fd164;
	selp.f64 	%fd165, %fd164, %fd163, %p87;
	ld.global.f64 	%fd166, [%rd81+-6144];
	setp.lt.f64 	%p88, %fd165, %fd166;
	selp.f64 	%fd167, %fd166, %fd165, %p88;
	ld.global.f64 	%fd168, [%rd81+-4096];
	setp.lt.f64 	%p89, %fd167, %fd168;
	selp.f64 	%fd169, %fd168, %fd167, %p89;
	ld.global.f64 	%fd170, [%rd81+-2048];
	setp.lt.f64 	%p90, %fd169, %fd170;
	selp.f64 	%fd171, %fd170, %fd169, %p90;
	ld.global.f64 	%fd172, [%rd81];
	setp.lt.f64 	%p91, %fd171, %fd172;
	selp.f64 	%fd173, %fd172, %fd171, %p91;
	ld.global.f64 	%fd174, [%rd81+2048];
	setp.lt.f64 	%p92, %fd173, %fd174;
	selp.f64 	%fd175, %fd174, %fd173, %p92;
	ld.global.f64 	%fd176, [%rd81+4096];
	setp.lt.f64 	%p93, %fd175, %fd176;
	selp.f64 	%fd177, %fd176, %fd175, %p93;
	ld.global.f64 	%fd178, [%rd81+6144];
	setp.lt.f64 	%p94, %fd177, %fd178;
	selp.f64 	%fd179, %fd178, %fd177, %p94;
	ld.global.f64 	%fd180, [%rd81+8192];
	setp.lt.f64 	%p95, %fd179, %fd180;
	selp.f64 	%fd181, %fd180, %fd179, %p95;
	ld.global.f64 	%fd182, [%rd81+10240];
	setp.lt.f64 	%p96, %fd181, %fd182;
	selp.f64 	%fd183, %fd182, %fd181, %p96;
	ld.global.f64 	%fd184, [%rd81+12288];
	setp.lt.f64 	%p97, %fd183, %fd184;
	selp.f64 	%fd185, %fd184, %fd183, %p97;
	ld.global.f64 	%fd186, [%rd81+14336];
	setp.lt.f64 	%p98, %fd185, %fd186;
	selp.f64 	%fd295, %fd186, %fd185, %p98;
	add.s32 	%r235, %r235, 4096;
	add.s32 	%r233, %r233, 16;
	add.s64 	%rd81, %rd81, 32768;
	setp.ne.s32 	%p99, %r233, 0;
	@%p99 bra 	$L__BB8_9;
$L__BB8_10:
	setp.eq.s32 	%p100, %r6, 0;
	@%p100 bra 	$L__BB8_19;
	and.b32  	%r13, %r5, 7;
	setp.lt.u32 	%p101, %r6, 8;
	@%p101 bra 	$L__BB8_13;
	mul.wide.s32 	%rd55, %r235, 8;
	add.s64 	%rd56, %rd2, %rd55;
	ld.global.f64 	%fd188, [%rd56];
	setp.lt.f64 	%p102, %fd295, %fd188;
	selp.f64 	%fd189, %fd188, %fd295, %p102;
	ld.global.f64 	%fd190, [%rd56+2048];
	setp.lt.f64 	%p103, %fd189, %fd190;
	selp.f64 	%fd191, %fd190, %fd189, %p103;
	ld.global.f64 	%fd192, [%rd56+4096];
	setp.lt.f64 	%p104, %fd191, %fd192;
	selp.f64 	%fd193, %fd192, %fd191, %p104;
	ld.global.f64 	%fd194, [%rd56+6144];
	setp.lt.f64 	%p105, %fd193, %fd194;
	selp.f64 	%fd195, %fd194, %fd193, %p105;
	ld.global.f64 	%fd196, [%rd56+8192];
	setp.lt.f64 	%p106, %fd195, %fd196;
	selp.f64 	%fd197, %fd196, %fd195, %p106;
	ld.global.f64 	%fd198, [%rd56+10240];
	setp.lt.f64 	%p107, %fd197, %fd198;
	selp.f64 	%fd199, %fd198, %fd197, %p107;
	ld.global.f64 	%fd200, [%rd56+12288];
	setp.lt.f64 	%p108, %fd199, %fd200;
	selp.f64 	%fd201, %fd200, %fd199, %p108;
	ld.global.f64 	%fd202, [%rd56+14336];
	setp.lt.f64 	%p109, %fd201, %fd202;
	selp.f64 	%fd295, %fd202, %fd201, %p109;
	add.s32 	%r235, %r235, 2048;
$L__BB8_13:
	setp.eq.s32 	%p110, %r13, 0;
	@%p110 bra 	$L__BB8_19;
	and.b32  	%r16, %r5, 3;
	setp.lt.u32 	%p111, %r13, 4;
	@%p111 bra 	$L__BB8_16;
	mul.wide.s32 	%rd57, %r235, 8;
	add.s64 	%rd58, %rd2, %rd57;
	ld.global.f64 	%fd204, [%rd58];
	setp.lt.f64 	%p112, %fd295, %fd204;
	selp.f64 	%fd205, %fd204, %fd295, %p112;
	ld.global.f64 	%fd206, [%rd58+2048];
	setp.lt.f64 	%p113, %fd205, %fd206;
	selp.f64 	%fd207, %fd206, %fd205, %p113;
	ld.global.f64 	%fd208, [%rd58+4096];
	setp.lt.f64 	%p114, %fd207, %fd208;
	selp.f64 	%fd209, %fd208, %fd207, %p114;
	ld.global.f64 	%fd210, [%rd58+6144];
	setp.lt.f64 	%p115, %fd209, %fd210;
	selp.f64 	%fd295, %fd210, %fd209, %p115;
	add.s32 	%r235, %r235, 1024;
$L__BB8_16:
	setp.eq.s32 	%p116, %r16, 0;
	@%p116 bra 	$L__BB8_19;
	neg.s32 	%r238, %r16;
$L__BB8_18:
	.pragma "nounroll";
	mul.wide.s32 	%rd59, %r235, 8;
	add.s64 	%rd60, %rd2, %rd59;
	ld.global.f64 	%fd211, [%rd60];
	setp.lt.f64 	%p117, %fd295, %fd211;
	selp.f64 	%fd295, %fd211, %fd295, %p117;
	add.s32 	%r235, %r235, 256;
	add.s32 	%r238, %r238, 1;
	setp.ne.s32 	%p118, %r238, 0;
	@%p118 bra 	$L__BB8_18;
$L__BB8_19:
	setp.lt.u64 	%p119, %rd19, 256;
	@%p119 bra 	$L__BB8_24;
	// begin inline asm
	mov.u32 %r175, %laneid;
	// end inline asm
	mov.b64 	%rd71, %fd295;
	mov.b64 	{%r177, %r182}, %rd71;
	mov.b32 	%r183, 1;
	mov.b32 	%r224, 31;
	mov.b32 	%r225, -1;
	// begin inline asm
	shfl.sync.down.b32 %r176, %r177, %r183, %r224, %r225;
	// end inline asm
	// begin inline asm
	shfl.sync.down.b32 %r181, %r182, %r183, %r224, %r225;
	// end inline asm
	mov.b64 	%rd72, {%r176, %r181};
	mov.b64 	%fd259, %rd72;
	setp.gt.s32 	%p147, %r175, 30;
	setp.lt.f64 	%p148, %fd295, %fd259;
	selp.f64 	%fd260, %fd259, %fd295, %p148;
	selp.f64 	%fd261, %fd295, %fd260, %p147;
	mov.b64 	%rd73, %fd261;
	mov.b64 	{%r187, %r192}, %rd73;
	mov.b32 	%r193, 2;
	// begin inline asm
	shfl.sync.down.b32 %r186, %r187, %r193, %r224, %r225;
	// end inline asm
	// begin inline asm
	shfl.sync.down.b32 %r191, %r192, %r193, %r224, %r225;
	// end inline asm
	mov.b64 	%rd74, {%r186, %r191};
	mov.b64 	%fd262, %rd74;
	setp.gt.s32 	%p149, %r175, 29;
	setp.lt.f64 	%p150, %fd261, %fd262;
	selp.f64 	%fd263, %fd262, %fd261, %p150;
	selp.f64 	%fd264, %fd261, %fd263, %p149;
	mov.b64 	%rd75, %fd264;
	mov.b64 	{%r197, %r202}, %rd75;
	mov.b32 	%r203, 4;
	// begin inline asm
	shfl.sync.down.b32 %r196, %r197, %r203, %r224, %r225;
	// end inline asm
	// begin inline asm
	shfl.sync.down.b32 %r201, %r202, %r203, %r224, %r225;
	// end inline asm
	mov.b64 	%rd76, {%r196, %r201};
	mov.b64 	%fd265, %rd76;
	setp.gt.s32 	%p151, %r175, 27;
	setp.lt.f64 	%p152, %fd264, %fd265;
	selp.f64 	%fd266, %fd265, %fd264, %p152;
	selp.f64 	%fd267, %fd264, %fd266, %p151;
	mov.b64 	%rd77, %fd267;
	mov.b64 	{%r207, %r212}, %rd77;
	mov.b32 	%r213, 8;
	// begin inline asm
	shfl.sync.down.b32 %r206, %r207, %r213, %r224, %r225;
	// end inline asm
	// begin inline asm
	shfl.sync.down.b32 %r211, %r212, %r213, %r224, %r225;
	// end inline asm
	mov.b64 	%rd78, {%r206, %r211};
	mov.b64 	%fd268, %rd78;
	setp.gt.s32 	%p153, %r175, 23;
	setp.lt.f64 	%p154, %fd267, %fd268;
	selp.f64 	%fd269, %fd268, %fd267, %p154;
	selp.f64 	%fd270, %fd267, %fd269, %p153;
	mov.b64 	%rd79, %fd270;
	mov.b64 	{%r217, %r222}, %rd79;
	mov.b32 	%r223, 16;
	// begin inline asm
	shfl.sync.down.b32 %r216, %r217, %r223, %r224, %r225;
	// end inline asm
	// begin inline asm
	shfl.sync.down.b32 %r221, %r222, %r223, %r224, %r225;
	// end inline asm
	mov.b64 	%rd80, {%r216, %r221};
	mov.b64 	%fd271, %rd80;
	setp.gt.s32 	%p155, %r175, 15;
	setp.lt.f64 	%p156, %fd270, %fd271;
	selp.f64 	%fd16, %fd271, %fd270, %p156;
	selp.f64 	%fd307, %fd270, %fd16, %p155;
	setp.ne.s32 	%p157, %r175, 0;
	@%p157 bra 	$L__BB8_22;
	shr.u32 	%r226, %r2, 2;
	and.b32  	%r227, %r226, 248;
	mov.u32 	%r228, _ZZN3cub18CUB_300001_SM_10006detail6reduce28DeviceReduceSingleTileKernelINS2_10policy_hubIdyN4cuda3__47maximumIdEEE10Policy1000EN6thrust24THRUST_300001_SM_1000_NS10device_ptrIdEEPfyS8_fdNS5_3std3__410__identityEEEvT0_T1_T2_T3_T4_T6_E12temp_storage;
	add.s32 	%r229, %r228, %r227;
	st.shared.f64 	[%r229+8], %fd16;
$L__BB8_22:
	bar.sync 	0;
	setp.ne.s32 	%p158, %r2, 0;
	@%p158 bra 	$L__BB8_49;
	ld.shared.f64 	%fd272, [_ZZN3cub18CUB_300001_SM_10006detail6reduce28DeviceReduceSingleTileKernelINS2_10policy_hubIdyN4cuda3__47maximumIdEEE10Policy1000EN6thrust24THRUST_300001_SM_1000_NS10device_ptrIdEEPfyS8_fdNS5_3std3__410__identityEEEvT0_T1_T2_T3_T4_T6_E12temp_storage+16];
	setp.lt.f64 	%p159, %fd307, %fd272;
	selp.f64 	%fd273, %fd272, %fd307, %p159;
	ld.shared.f64 	%fd274, [_ZZN3cub18CUB_300001_SM_10006detail6reduce28DeviceReduceSingleTileKernelINS2_10policy_hubIdyN4cuda3__47maximumIdEEE10Policy1000EN6thrust24THRUST_300001_SM_1000_NS10device_ptrIdEEPfyS8_fdNS5_3std3__410__identityEEEvT0_T1_T2_T3_T4_T6_E12temp_storage+24];
	setp.lt.f64 	%p160, %fd273, %fd274;
	selp.f64 	%fd275, %fd274, %fd273, %p160;
	ld.shared.f64 	%fd276, [_ZZN3cub18CUB_300001_SM_10006detail6reduce28DeviceReduceSingleTileKernelINS2_10policy_hubIdyN4cuda3__47maximumIdEEE10Policy1000EN6thrust24THRUST_300001_SM_1000_NS10device_ptrIdEEPfyS8_fdNS5_3std3__410__identityEEEvT0_T1_T2_T3_T4_T6_E12temp_storage+32];
	setp.lt.f64 	%p161, %fd275, %fd276;
	selp.f64 	%fd277, %fd276, %fd275, %p161;
	ld.shared.f64 	%fd278, [_ZZN3cub18CUB_300001_SM_10006detail6reduce28DeviceReduceSingleTileKernelINS2_10policy_hubIdyN4cuda3__47maximumIdEEE10Policy1000EN6thrust24THRUST_300001_SM_1000_NS10device_ptrIdEEPfyS8_fdNS5_3std3__410__identityEEEvT0_T1_T2_T3_T4_T6_E12temp_storage+40];
	setp.lt.f64 	%p162, %fd277, %fd278;
	selp.f64 	%fd279, %fd278, %fd277, %p162;
	ld.shared.f64 	%fd280, [_ZZN3cub18CUB_300001_SM_10006detail6reduce28DeviceReduceSingleTileKernelINS2_10policy_hubIdyN4cuda3__47maximumIdEEE10Policy1000EN6thrust24THRUST_300001_SM_1000_NS10device_ptrIdEEPfyS8_fdNS5_3std3__410__identityEEEvT0_T1_T2_T3_T4_T6_E12temp_storage+48];
	setp.lt.f64 	%p163, %fd279, %fd280;
	selp.f64 	%fd281, %fd280, %fd279, %p163;
	ld.shared.f64 	%fd282, [_ZZN3cub18CUB_300001_SM_10006detail6reduce28DeviceReduceSingleTileKernelINS2_10policy_hubIdyN4cuda3__47maximumIdEEE10Policy1000EN6thrust24THRUST_300001_SM_1000_NS10device_ptrIdEEPfyS8_fdNS5_3std3__410__identityEEEvT0_T1_T2_T3_T4_T6_E12temp_storage+56];
	setp.lt.f64 	%p164, %fd281, %fd282;
	selp.f64 	%fd283, %fd282, %fd281, %p164;
	ld.shared.f64 	%fd284, [_ZZN3cub18CUB_300001_SM_10006detail6reduce28DeviceReduceSingleTileKernelINS2_10policy_hubIdyN4cuda3__47maximumIdEEE10Policy1000EN6thrust24THRUST_300001_SM_1000_NS10device_ptrIdEEPfyS8_fdNS5_3std3__410__identityEEEvT0_T1_T2_T3_T4_T6_E12temp_storage+64];
	setp.lt.f64 	%p165, %fd283, %fd284;
	selp.f64 	%fd307, %fd284, %fd283, %p165;
	bra.uni 	$L__BB8_49;
$L__BB8_24:
	// begin inline asm
	mov.u32 %r112, %laneid;
	// end inline asm
	and.b32  	%r163, %r2, 992;
	add.s32 	%r164, %r163, 32;
	setp.gt.u32 	%p120, %r164, %r1;
	not.b32 	%r165, %r163;
	add.s32 	%r166, %r1, %r165;
	selp.b32 	%r161, %r166, 31, %p120;
	mov.b64 	%rd61, %fd295;
	mov.b64 	{%r114, %r119}, %rd61;
	mov.b32 	%r120, 1;
	mov.b32 	%r162, -1;
	// begin inline asm
	shfl.sync.down.b32 %r113, %r114, %r120, %r161, %r162;
	// end inline asm
	// begin inline asm
	shfl.sync.down.b32 %r118, %r119, %r120, %r161, %r162;
	// end inline asm
	mov.b64 	%rd62, {%r113, %r118};
	mov.b64 	%fd212, %rd62;
	setp.lt.s32 	%p121, %r112, %r161;
	setp.lt.f64 	%p122, %fd295, %fd212;
	selp.f64 	%fd213, %fd212, %fd295, %p122;
	selp.f64 	%fd214, %fd213, %fd295, %p121;
	mov.b64 	%rd63, %fd214;
	mov.b64 	{%r124, %r129}, %rd63;
	mov.b32 	%r130, 2;
	// begin inline asm
	shfl.sync.down.b32 %r123, %r124, %r130, %r161, %r162;
	// end inline asm
	// begin inline asm
	shfl.sync.down.b32 %r128, %r129, %r130, %r161, %r162;
	// end inline asm
	mov.b64 	%rd64, {%r123, %r128};
	mov.b64 	%fd215, %rd64;
	add.s32 	%r167, %r112, 2;
	setp.gt.s32 	%p123, %r167, %r161;
	setp.lt.f64 	%p124, %fd214, %fd215;
	selp.f64 	%fd216, %fd215, %fd214, %p124;
	selp.f64 	%fd217, %fd214, %fd216, %p123;
	mov.b64 	%rd65, %fd217;
	mov.b64 	{%r134, %r139}, %rd65;
	mov.b32 	%r140, 4;
	// begin inline asm
	shfl.sync.down.b32 %r133, %r134, %r140, %r161, %r162;
	// end inline asm
	// begin inline asm
	shfl.sync.down.b32 %r138, %r139, %r140, %r161, %r162;
	// end inline asm
	mov.b64 	%rd66, {%r133, %r138};
	mov.b64 	%fd218, %rd66;
	add.s32 	%r168, %r112, 4;
	setp.gt.s32 	%p125, %r168, %r161;
	setp.lt.f64 	%p126, %fd217, %fd218;
	selp.f64 	%fd219, %fd218, %fd217, %p126;
	selp.f64 	%fd220, %fd217, %fd219, %p125;
	mov.b64 	%rd67, %fd220;
	mov.b64 	{%r144, %r149}, %rd67;
	mov.b32 	%r150, 8;
	// begin inline asm
	shfl.sync.down.b32 %r143, %r144, %r150, %r161, %r162;
	// end inline asm
	// begin inline asm
	shfl.sync.down.b32 %r148, %r149, %r150, %r161, %r162;
	// end inline asm
	mov.b64 	%rd68, {%r143, %r148};
	mov.b64 	%fd221, %rd68;
	add.s32 	%r169, %r112, 8;
	setp.gt.s32 	%p127, %r169, %r161;
	setp.lt.f64 	%p128, %fd220, %fd221;
	selp.f64 	%fd222, %fd221, %fd220, %p128;
	selp.f64 	%fd223, %fd220, %fd222, %p127;
	mov.b64 	%rd69, %fd223;
	mov.b64 	{%r154, %r159}, %rd69;
	mov.b32 	%r160, 16;
	// begin inline asm
	shfl.sync.down.b32 %r153, %r154, %r160, %r161, %r162;
	// end inline asm
	// begin inline asm
	shfl.sync.down.b32 %r158, %r159, %r160, %r161, %r162;
	// end inline asm
	mov.b64 	%rd70, {%r153, %r158};
	mov.b64 	%fd224, %rd70;
	add.s32 	%r170, %r112, 16;
	setp.gt.s32 	%p129, %r170, %r161;
	setp.lt.f64 	%p130, %fd223, %fd224;
	selp.f64 	%fd225, %fd224, %fd223, %p130;
	selp.f64 	%fd307, %fd223, %fd225, %p129;
	setp.ne.s32 	%p131, %r112, 0;
	@%p131 bra 	$L__BB8_26;
	shr.u32 	%r171, %r2, 2;
	and.b32  	%r172, %r171, 248;
	mov.u32 	%r173, _ZZN3cub18CUB_300001_SM_10006detail6reduce28DeviceReduceSingleTileKernelINS2_10policy_hubIdyN4cuda3__47maximumIdEEE10Policy1000EN6thrust24THRUST_300001_SM_1000_NS10device_ptrIdEEPfyS8_fdNS5_3std3__410__identityEEEvT0_T1_T2_T3_T4_T6_E12temp_storage;
	add.s32 	%r174, %r173, %r172;
	st.shared.f64 	[%r174+8], %fd307;
$L__BB8_26:
	bar.sync 	0;
	setp.ne.s32 	%p132, %r2, 0;
	@%p132 bra 	$L__BB8_49;
	setp.gt.u64 	%p133, %rd19, 32;
	ld.shared.f64 	%fd226, [_ZZN3cub18CUB_300001_SM_10006detail6reduce28DeviceReduceSingleTileKernelINS2_10policy_hubIdyN4cuda3__47maximumIdEEE10Policy1000EN6thrust24THRUST_300001_SM_1000_NS10device_ptrIdEEPfyS8_fdNS5_3std3__410__identityEEEvT0_T1_T2_T3_T4_T6_E12temp_storage+16];
	setp.lt.f64 	%p134, %fd307, %fd226;
	selp.f64 	%fd228, %fd226, %fd307, %p134;
	selp.f64 	%fd229, %fd228, %fd307, %p133;
	setp.gt.u64 	%p135, %rd19, 64;
	ld.shared.f64 	%fd231, [_ZZN3cub18CUB_300001_SM_10006detail6reduce28DeviceReduceSingleTileKernelINS2_10policy_hubIdyN4cuda3__47maximumIdEEE10Policy1000EN6thrust24THRUST_300001_SM_1000_NS10device_ptrIdEEPfyS8_fdNS5_3std3__410__identityEEEvT0_T1_T2_T3_T4_T6_E12temp_storage+24];
	setp.lt.f64 	%p136, %fd229, %fd231;
	selp.f64 	%fd233, %fd231, %fd229, %p136;
	selp.f64 	%fd234, %fd233, %fd229, %p135;
	setp.gt.u64 	%p137, %rd19, 96;
	ld.shared.f64 	%fd236, [_ZZN3cub18CUB_300001_SM_10006detail6reduce28DeviceReduceSingleTileKernelINS2_10policy_hubIdyN4cuda3__47maximumIdEEE10Policy1000EN6thrust24THRUST_300001_SM_1000_NS10device_ptrIdEEPfyS8_fdNS5_3std3__410__identityEEEvT0_T1_T2_T3_T4_T6_E12temp_storage+32];
	setp.lt.f64 	%p138, %fd234, %fd236;
	selp.f64 	%fd238, %fd236, %fd234, %p138;
	selp.f64 	%fd239, %fd238, %fd234, %p137;
	setp.gt.u64 	%p139, %rd19, 128;
	ld.shared.f64 	%fd241, [_ZZN3cub18CUB_300001_SM_10006detail6reduce28DeviceReduceSingleTileKernelINS2_10policy_hubIdyN4cuda3__47maximumIdEEE10Policy1000EN6thrust24THRUST_300001_SM_1000_NS10device_ptrIdEEPfyS8_fdNS5_3std3__410__identityEEEvT0_T1_T2_T3_T4_T6_E12temp_storage+40];
	setp.lt.f64 	%p140, %fd239, %fd241;
	selp.f64 	%fd243, %fd241, %fd239, %p140;
	selp.f64 	%fd244, %fd243, %fd239, %p139;
	setp.gt.u64 	%p141, %rd19, 160;
	ld.shared.f64 	%fd246, [_ZZN3cub18CUB_300001_SM_10006detail6reduce28DeviceReduceSingleTileKernelINS2_10policy_hubIdyN4cuda3__47maximumIdEEE10Policy1000EN6thrust24THRUST_300001_SM_1000_NS10device_ptrIdEEPfyS8_fdNS5_3std3__410__identityEEEvT0_T1_T2_T3_T4_T6_E12temp_storage+48];
	setp.lt.f64 	%p142, %fd244, %fd246;
	selp.f64 	%fd248, %fd246, %fd244, %p142;
	selp.f64 	%fd249, %fd248, %fd244, %p141;
	setp.gt.u64 	%p143, %rd19, 192;
	ld.shared.f64 	%fd251, [_ZZN3cub18CUB_300001_SM_10006detail6reduce28DeviceReduceSingleTileKernelINS2_10policy_hubIdyN4cuda3__47maximumIdEEE10Policy1000EN6thrust24THRUST_300001_SM_1000_NS10device_ptrIdEEPfyS8_fdNS5_3std3__410__identityEEEvT0_T1_T2_T3_T4_T6_E12temp_storage+56];
	setp.lt.f64 	%p144, %fd249, %fd251;
	selp.f64 	%fd253, %fd251, %fd249, %p144;
	selp.f64 	%fd254, %fd253, %fd249, %p143;
	setp.gt.u64 	%p145, %rd19, 224;
	ld.shared.f64 	%fd256, [_ZZN3cub18CUB_300001_SM_10006detail6reduce28DeviceReduceSingleTileKernelINS2_10policy_hubIdyN4cuda3__47maximumIdEEE10Policy1000EN6thrust24THRUST_300001_SM_1000_NS10device_ptrIdEEPfyS8_fdNS5_3std3__410__identityEEEvT0_T1_T2_T3_T4_T6_E12temp_storage+64];
	setp.lt.f64 	%p146, %fd254, %fd256;
	selp.f64 	%fd258, %fd256, %fd254, %p146;
	selp.f64 	%fd307, %fd258, %fd254, %p145;
	bra.uni 	$L__BB8_49;
$L__BB8_28:
	mov.u32 	%r24, %tid.x;
	cvt.u64.u32 	%rd6, %r24;
	mul.wide.u32 	%rd22, %r24, 8;
	add.s64 	%rd7, %rd2, %rd22;
	ld.global.f64 	%fd42, [%rd7];
	ld.global.f64 	%fd43, [%rd7+2048];
	ld.global.f64 	%fd44, [%rd7+4096];
	ld.global.f64 	%fd45, [%rd7+6144];
	ld.global.f64 	%fd46, [%rd7+8192];
	ld.global.f64 	%fd47, [%rd7+10240];
	ld.global.f64 	%fd48, [%rd7+12288];
	ld.global.f64 	%fd49, [%rd7+14336];
	setp.lt.f64 	%p3, %fd42, %fd43;
	selp.f64 	%fd50, %fd43, %fd42, %p3;
	setp.lt.f64 	%p4, %fd50, %fd44;
	selp.f64 	%fd51, %fd44, %fd50, %p4;
	setp.lt.f64 	%p5, %fd51, %fd45;
	selp.f64 	%fd52, %fd45, %fd51, %p5;
	setp.lt.f64 	%p6, %fd52, %fd46;
	selp.f64 	%fd53, %fd46, %fd52, %p6;
	setp.lt.f64 	%p7, %fd53, %fd47;
	selp.f64 	%fd54, %fd47, %fd53, %p7;
	setp.lt.f64 	%p8, %fd54, %fd48;
	selp.f64 	%fd55, %fd48, %fd54, %p8;
	setp.lt.f64 	%p9, %fd55, %fd49;
	selp.f64 	%fd306, %fd49, %fd55, %p9;
	add.s64 	%rd8, %rd19, -2048;
	setp.lt.u64 	%p10, %rd8, 2048;
	mov.b64 	%rd83, 2048;
	@%p10 bra 	$L__BB8_32;
	mov.b64 	%rd83, 2048;
$L__BB8_30:
	shl.b64 	%rd24, %rd83, 3;
	add.s64 	%rd25, %rd7, %rd24;
	ld.global.f64 	%fd56, [%rd25];
	ld.global.f64 	%fd57, [%rd25+2048];
	ld.global.f64 	%fd58, [%rd25+4096];
	ld.global.f64 	%fd59, [%rd25+6144];
	ld.global.f64 	%fd60, [%rd25+8192];
	ld.global.f64 	%fd61, [%rd25+10240];
	ld.global.f64 	%fd62, [%rd25+12288];
	ld.global.f64 	%fd63, [%rd25+14336];
	setp.lt.f64 	%p11, %fd306, %fd56;
	selp.f64 	%fd64, %fd56, %fd306, %p11;
	setp.lt.f64 	%p12, %fd64, %fd57;
	selp.f64 	%fd65, %fd57, %fd64, %p12;
	setp.lt.f64 	%p13, %fd65, %fd58;
	selp.f64 	%fd66, %fd58, %fd65, %p13;
	setp.lt.f64 	%p14, %fd66, %fd59;
	selp.f64 	%fd67, %fd59, %fd66, %p14;
	setp.lt.f64 	%p15, %fd67, %fd60;
	selp.f64 	%fd68, %fd60, %fd67, %p15;
	setp.lt.f64 	%p16, %fd68, %fd61;
	selp.f64 	%fd69, %fd61, %fd68, %p16;
	setp.lt.f64 	%p17, %fd69, %fd62;
	selp.f64 	%fd70, %fd62, %fd69, %p17;
	setp.lt.f64 	%p18, %fd70, %fd63;
	selp.f64 	%fd306, %fd63, %fd70, %p18;
	sub.s64 	%rd26, %rd19, %rd83;
	setp.lt.u64 	%p19, %rd26, 2048;
	@%p19 bra 	$L__BB8_45;
	add.s64 	%rd83, %rd83, 2048;
	setp.le.u64 	%p20, %rd83, %rd8;
	@%p20 bra 	$L__BB8_30;
$L__BB8_32:
	setp.le.u64 	%p21, %rd19, %rd83;
	cvt.u32.u64 	%r42, %rd83;
	cvt.u32.u64 	%r43, %rd19;
	sub.s32 	%r44, %r43, %r42;
	setp.ge.s32 	%p22, %r24, %r44;
	or.pred  	%p23, %p21, %p22;
	@%p23 bra 	$L__BB8_45;
	not.b32 	%r47, %r24;
	add.s32 	%r48, %r47, %r43;
	sub.s32 	%r50, %r48, %r42;
	shr.u32 	%r51, %r50, 8;
	add.s32 	%r25, %r51, 1;
	and.b32  	%r26, %r25, 15;
	setp.lt.u32 	%p24, %r50, 3840;
	mov.u32 	%r242, %r24;
	@%p24 bra 	$L__BB8_36;
	and.b32  	%r52, %r25, 33554416;
	neg.s32 	%r240, %r52;
	add.s64 	%rd27, %rd83, %rd6;
	shl.b64 	%rd28, %rd27, 3;
	add.s64 	%rd29, %rd28, %rd2;
	add.s64 	%rd84, %rd29, 16384;
	mov.u32 	%r242, %r24;
$L__BB8_35:
	.pragma "nounroll";
	ld.global.f64 	%fd72, [%rd84+-16384];
	setp.lt.f64 	%p25, %fd306, %fd72;
	selp.f64 	%fd73, %fd72, %fd306, %p25;
	ld.global.f64 	%fd74, [%rd84+-14336];
	setp.lt.f64 	%p26, %fd73, %fd74;
	selp.f64 	%fd75, %fd74, %fd73, %p26;
	ld.global.f64 	%fd76, [%rd84+-12288];
	setp.lt.f64 	%p27, %fd75, %fd76;
	selp.f64 	%fd77, %fd76, %fd75, %p27;
	ld.global.f64 	%fd78, [%rd84+-10240];
	setp.lt.f64 	%p28, %fd77, %fd78;
	selp.f64 	%fd79, %fd78, %fd77, %p28;
	ld.global.f64 	%fd80, [%rd84+-8192];
	setp.lt.f64 	%p29, %fd79, %fd80;
	selp.f64 	%fd81, %fd80, %fd79, %p29;
	ld.global.f64 	%fd82, [%rd84+-6144];
	setp.lt.f64 	%p30, %fd81, %fd82;
	selp.f64 	%fd83, %fd82, %fd81, %p30;
	ld.global.f64 	%fd84, [%rd84+-4096];
	setp.lt.f64 	%p31, %fd83, %fd84;
	selp.f64 	%fd85, %fd84, %fd83, %p31;
	ld.global.f64 	%fd86, [%rd84+-2048];
	setp.lt.f64 	%p32, %fd85, %fd86;
	selp.f64 	%fd87, %fd86, %fd85, %p32;
	ld.global.f64 	%fd88, [%rd84];
	setp.lt.f64 	%p33, %fd87, %fd88;
	selp.f64 	%fd89, %fd88, %fd87, %p33;
	ld.global.f64 	%fd90, [%rd84+2048];
	setp.lt.f64 	%p34, %fd89, %fd90;
	selp.f64 	%fd91, %fd90, %fd89, %p34;
	ld.global.f64 	%fd92, [%rd84+4096];
	setp.lt.f64 	%p35, %fd91, %fd92;
	selp.f64 	%fd93, %fd92, %fd91, %p35;
	ld.global.f64 	%fd94, [%rd84+6144];
	setp.lt.f64 	%p36, %fd93, %fd94;
	selp.f64 	%fd95, %fd94, %fd93, %p36;
	ld.global.f64 	%fd96, [%rd84+8192];
	setp.lt.f64 	%p37, %fd95, %fd96;
	selp.f64 	%fd97, %fd96, %fd95, %p37;
	ld.global.f64 	%fd98, [%rd84+10240];
	setp.lt.f64 	%p38, %fd97, %fd98;
	selp.f64 	%fd99, %fd98, %fd97, %p38;
	ld.global.f64 	%fd100, [%rd84+12288];
	setp.lt.f64 	%p39, %fd99, %fd100;
	selp.f64 	%fd101, %fd100, %fd99, %p39;
	ld.global.f64 	%fd102, [%rd84+14336];
	setp.lt.f64 	%p40, %fd101, %fd102;
	selp.f64 	%fd306, %fd102, %fd101, %p40;
	add.s32 	%r242, %r242, 4096;
	add.s32 	%r240, %r240, 16;
	add.s64 	%rd84, %rd84, 32768;
	setp.ne.s32 	%p41, %r240, 0;
	@%p41 bra 	$L__BB8_35;
$L__BB8_36:
	setp.eq.s32 	%p42, %r26, 0;
	@%p42 bra 	$L__BB8_45;
	and.b32  	%r33, %r25, 7;
	setp.lt.u32 	%p43, %r26, 8;
	@%p43 bra 	$L__BB8_39;
	cvt.u64.u32 	%rd30, %r242;
	add.s64 	%rd31, %rd83, %rd30;
	shl.b64 	%rd32, %rd31, 3;
	add.s64 	%rd33, %rd2, %rd32;
	ld.global.f64 	%fd104, [%rd33];
	setp.lt.f64 	%p44, %fd306, %fd104;
	selp.f64 	%fd105, %fd104, %fd306, %p44;
	ld.global.f64 	%fd106, [%rd33+2048];
	setp.lt.f64 	%p45, %fd105, %fd106;
	selp.f64 	%fd107, %fd106, %fd105, %p45;
	ld.global.f64 	%fd108, [%rd33+4096];
	setp.lt.f64 	%p46, %fd107, %fd108;
	selp.f64 	%fd109, %fd108, %fd107, %p46;
	ld.global.f64 	%fd110, [%rd33+6144];
	setp.lt.f64 	%p47, %fd109, %fd110;
	selp.f64 	%fd111, %fd110, %fd109, %p47;
	ld.global.f64 	%fd112, [%rd33+8192];
	setp.lt.f64 	%p48, %fd111, %fd112;
	selp.f64 	%fd113, %fd112, %fd111, %p48;
	ld.global.f64 	%fd114, [%rd33+10240];
	setp.lt.f64 	%p49, %fd113, %fd114;
	selp.f64 	%fd115, %fd114, %fd113, %p49;
	ld.global.f64 	%fd116, [%rd33+12288];
	setp.lt.f64 	%p50, %fd115, %fd116;
	selp.f64 	%fd117, %fd116, %fd115, %p50;
	ld.global.f64 	%fd118, [%rd33+14336];
	setp.lt.f64 	%p51, %fd117, %fd118;
	selp.f64 	%fd306, %fd118, %fd117, %p51;
	add.s32 	%r242, %r242, 2048;
$L__BB8_39:
	setp.eq.s32 	%p52, %r33, 0;
	@%p52 bra 	$L__BB8_45;
	and.b32  	%r36, %r25, 3;
	setp.lt.u32 	%p53, %r33, 4;
	@%p53 bra 	$L__BB8_42;
	cvt.u64.u32 	%rd34, %r242;
	add.s64 	%rd35, %rd83, %rd34;
	shl.b64 	%rd36, %rd35, 3;
	add.s64 	%rd37, %rd2, %rd36;
	ld.global.f64 	%fd120, [%rd37];
	setp.lt.f64 	%p54, %fd306, %fd120;
	selp.f64 	%fd121, %fd120, %fd306, %p54;
	ld.global.f64 	%fd122, [%rd37+2048];
	setp.lt.f64 	%p55, %fd121, %fd122;
	selp.f64 	%fd123, %fd122, %fd121, %p55;
	ld.global.f64 	%fd124, [%rd37+4096];
	setp.lt.f64 	%p56, %fd123, %fd124;
	selp.f64 	%fd125, %fd124, %fd123, %p56;
	ld.global.f64 	%fd126, [%rd37+6144];
	setp.lt.f64 	%p57, %fd125, %fd126;
	selp.f64 	%fd306, %fd126, %fd125, %p57;
	add.s32 	%r242, %r242, 1024;
$L__BB8_42:
	setp.eq.s32 	%p58, %r36, 0;
	@%p58 bra 	$L__BB8_45;
	cvt.u64.u32 	%rd38, %r242;
	add.s64 	%rd39, %rd83, %rd38;
	shl.b64 	%rd40, %rd39, 3;
	add.s64 	%rd85, %rd2, %rd40;
	neg.s32 	%r245, %r36;
$L__BB8_44:
	.pragma "nounroll";
	ld.global.f64 	%fd127, [%rd85];
	setp.lt.f64 	%p59, %fd306, %fd127;
	selp.f64 	%fd306, %fd127, %fd306, %p59;
	add.s64 	%rd85, %rd85, 2048;
	add.s32 	%r245, %r245, 1;
	setp.ne.s32 	%p60, %r245, 0;
	@%p60 bra 	$L__BB8_44;
$L__BB8_45:
	// begin inline asm
	mov.u32 %r53, %laneid;
	// end inline asm
	mov.b64 	%rd41, %fd306;
	mov.b64 	{%r55, %r60}, %rd41;
	mov.b32 	%r61, 1;
	mov.b32 	%r102, 31;
	mov.b32 	%r103, -1;
	// begin inline asm
	shfl.sync.down.b32 %r54, %r55, %r61, %r102, %r103;
	// end inline asm
	// begin inline asm
	shfl.sync.down.b32 %r59, %r60, %r61, %r102, %r103;
	// end inline asm
	mov.b64 	%rd42, {%r54, %r59};
	mov.b64 	%fd128, %rd42;
	setp.gt.s32 	%p61, %r53, 30;
	setp.lt.f64 	%p62, %fd306, %fd128;
	selp.f64 	%fd129, %fd128, %fd306, %p62;
	selp.f64 	%fd130, %fd306, %fd129, %p61;
	mov.b64 	%rd43, %fd130;
	mov.b64 	{%r65, %r70}, %rd43;
	mov.b32 	%r71, 2;
	// begin inline asm
	shfl.sync.down.b32 %r64, %r65, %r71, %r102, %r103;
	// end inline asm
	// begin inline asm
	shfl.sync.down.b32 %r69, %r70, %r71, %r102, %r103;
	// end inline asm
	mov.b64 	%rd44, {%r64, %r69};
	mov.b64 	%fd131, %rd44;
	setp.gt.s32 	%p63, %r53, 29;
	setp.lt.f64 	%p64, %fd130, %fd131;
	selp.f64 	%fd132, %fd131, %fd130, %p64;
	selp.f64 	%fd133, %fd130, %fd132, %p63;
	mov.b64 	%rd45, %fd133;
	mov.b64 	{%r75, %r80}, %rd45;
	mov.b32 	%r81, 4;
	// begin inline asm
	shfl.sync.down.b32 %r74, %r75, %r81, %r102, %r103;
	// end inline asm
	// begin inline asm
	shfl.sync.down.b32 %r79, %r80, %r81, %r102, %r103;
	// end inline asm
	mov.b64 	%rd46, {%r74, %r79};
	mov.b64 	%fd134, %rd46;
	setp.gt.s32 	%p65, %r53, 27;
	setp.lt.f64 	%p66, %fd133, %fd134;
	selp.f64 	%fd135, %fd134, %fd133, %p66;
	selp.f64 	%fd136, %fd133, %fd135, %p65;
	mov.b64 	%rd47, %fd136;
	mov.b64 	{%r85, %r90}, %rd47;
	mov.b32 	%r91, 8;
	// begin inline asm
	shfl.sync.down.b32 %r84, %r85, %r91, %r102, %r103;
	// end inline asm
	// begin inline asm
	shfl.sync.down.b32 %r89, %r90, %r91, %r102, %r103;
	// end inline asm
	mov.b64 	%rd48, {%r84, %r89};
	mov.b64 	%fd137, %rd48;
	setp.gt.s32 	%p67, %r53, 23;
	setp.lt.f64 	%p68, %fd136, %fd137;
	selp.f64 	%fd138, %fd137, %fd136, %p68;
	selp.f64 	%fd139, %fd136, %fd138, %p67;
	mov.b64 	%rd49, %fd139;
	mov.b64 	{%r95, %r100}, %rd49;
	mov.b32 	%r101, 16;
	// begin inline asm
	shfl.sync.down.b32 %r94, %r95, %r101, %r102, %r103;
	// end inline asm
	// begin inline asm
	shfl.sync.down.b32 %r99, %r100, %r101, %r102, %r103;
	// end inline asm
	mov.b64 	%rd50, {%r94, %r99};
	mov.b64 	%fd140, %rd50;
	setp.gt.s32 	%p69, %r53, 15;
	setp.lt.f64 	%p70, %fd139, %fd140;
	selp.f64 	%fd38, %fd140, %fd139, %p70;
	selp.f64 	%fd307, %fd139, %fd38, %p69;
	setp.ne.s32 	%p71, %r53, 0;
	@%p71 bra 	$L__BB8_47;
	shr.u32 	%r104, %r24, 2;
	and.b32  	%r105, %r104, 248;
	mov.u32 	%r106, _ZZN3cub18CUB_300001_SM_10006detail6reduce28DeviceReduceSingleTileKernelINS2_10policy_hubIdyN4cuda3__47maximumIdEEE10Policy1000EN6thrust24THRUST_300001_SM_1000_NS10device_ptrIdEEPfyS8_fdNS5_3std3__410__identityEEEvT0_T1_T2_T3_T4_T6_E12temp_storage;
	add.s32 	%r107, %r106, %r105;
	st.shared.f64 	[%r107+8], %fd38;
$L__BB8_47:
	bar.sync 	0;
	setp.ne.s32 	%p72, %r24, 0;
	@%p72 bra 	$L__BB8_49;
	ld.shared.f64 	%fd141, [_ZZN3cub18CUB_300001_SM_10006detail6reduce28DeviceReduceSingleTileKernelINS2_10policy_hubIdyN4cuda3__47maximumIdEEE10Policy1000EN6thrust24THRUST_300001_SM_1000_NS10device_ptrIdEEPfyS8_fdNS5_3std3__410__identityEEEvT0_T1_T2_T3_T4_T6_E12temp_storage+16];
	setp.lt.f64 	%p73, %fd307, %fd141;
	selp.f64 	%fd142, %fd141, %fd307, %p73;
	ld.shared.f64 	%fd143, [_ZZN3cub18CUB_300001_SM_10006detail6reduce28DeviceReduceSingleTileKernelINS2_10policy_hubIdyN4cuda3__47maximumIdEEE10Policy1000EN6thrust24THRUST_300001_SM_1000_NS10device_ptrIdEEPfyS8_fdNS5_3std3__410__identityEEEvT0_T1_T2_T3_T4_T6_E12temp_storage+24];
	setp.lt.f64 	%p74, %fd142, %fd143;
	selp.f64 	%fd144, %fd143, %fd142, %p74;
	ld.shared.f64 	%fd145, [_ZZN3cub18CUB_300001_SM_10006detail6reduce28DeviceReduceSingleTileKernelINS2_10policy_hubIdyN4cuda3__47maximumIdEEE10Policy1000EN6thrust24THRUST_300001_SM_1000_NS10device_ptrIdEEPfyS8_fdNS5_3std3__410__identityEEEvT0_T1_T2_T3_T4_T6_E12temp_storage+32];
	setp.lt.f64 	%p75, %fd144, %fd145;
	selp.f64 	%fd146, %fd145, %fd144, %p75;
	ld.shared.f64 	%fd147, [_ZZN3cub18CUB_300001_SM_10006detail6reduce28DeviceReduceSingleTileKernelINS2_10policy_hubIdyN4cuda3__47maximumIdEEE10Policy1000EN6thrust24THRUST_300001_SM_1000_NS10device_ptrIdEEPfyS8_fdNS5_3std3__410__identityEEEvT0_T1_T2_T3_T4_T6_E12temp_storage+40];
	setp.lt.f64 	%p76, %fd146, %fd147;
	selp.f64 	%fd148, %fd147, %fd146, %p76;
	ld.shared.f64 	%fd149, [_ZZN3cub18CUB_300001_SM_10006detail6reduce28DeviceReduceSingleTileKernelINS2_10policy_hubIdyN4cuda3__47maximumIdEEE10Policy1000EN6thrust24THRUST_300001_SM_1000_NS10device_ptrIdEEPfyS8_fdNS5_3std3__410__identityEEEvT0_T1_T2_T3_T4_T6_E12temp_storage+48];
	setp.lt.f64 	%p77, %fd148, %fd149;
	selp.f64 	%fd150, %fd149, %fd148, %p77;
	ld.shared.f64 	%fd151, [_ZZN3cub18CUB_300001_SM_10006detail6reduce28DeviceReduceSingleTileKernelINS2_10policy_hubIdyN4cuda3__47maximumIdEEE10Policy1000EN6thrust24THRUST_300001_SM_1000_NS10device_ptrIdEEPfyS8_fdNS5_3std3__410__identityEEEvT0_T1_T2_T3_T4_T6_E12temp_storage+56];
	setp.lt.f64 	%p78, %fd150, %fd151;
	selp.f64 	%fd152, %fd151, %fd150, %p78;
	ld.shared.f64 	%fd153, [_ZZN3cub18CUB_300001_SM_10006detail6reduce28DeviceReduceSingleTileKernelINS2_10policy_hubIdyN4cuda3__47maximumIdEEE10Policy1000EN6thrust24THRUST_300001_SM_1000_NS10device_ptrIdEEPfyS8_fdNS5_3std3__410__identityEEEvT0_T1_T2_T3_T4_T6_E12temp_storage+64];
	setp.lt.f64 	%p79, %fd152, %fd153;
	selp.f64 	%fd307, %fd153, %fd152, %p79;
$L__BB8_49:
	mov.u32 	%r230, %tid.x;
	setp.ne.s32 	%p166, %r230, 0;
	@%p166 bra 	$L__BB8_51;
	cvt.f64.f32 	%fd285, %f1;
	setp.gt.f64 	%p167, %fd307, %fd285;
	cvt.rn.f32.f64 	%f2, %fd307;
	selp.f32 	%f3, %f2, %f1, %p167;
	st.global.f32 	[%rd1], %f3;
$L__BB8_51:
	ret;

}
	// .globl	_ZN3cub18CUB_300001_SM_10006detail6reduce18DeviceReduceKernelINS2_10policy_hubIdyN4cuda3__47maximumIdEEE10Policy1000EN6thrust24THRUST_300001_SM_1000_NS10device_ptrIdEEyS8_dNS5_3std3__410__identityEEEvT0_PT3_T1_NS0_13GridEvenShareISL_EET2_T4_
.visible .entry _ZN3cub18CUB_300001_SM_10006detail6reduce18DeviceReduceKernelINS2_10policy_hubIdyN4cuda3__47maximumIdEEE10Policy1000EN6thrust24THRUST_300001_SM_1000_NS10device_ptrIdEEyS8_dNS5_3std3__410__identityEEEvT0_PT3_T1_NS0_13GridEvenShareISL_EET2_T4_(
	.param .align 8 .b8 _ZN3cub18CUB_300001_SM_10006detail6reduce18DeviceReduceKernelINS2_10policy_hubIdyN4cuda3__47maximumIdEEE10Policy1000EN6thrust24THRUST_300001_SM_1000_NS10device_ptrIdEEyS8_dNS5_3std3__410__identityEEEvT0_PT3_T1_NS0_13GridEvenShareISL_EET2_T4__param_0[8],
	.param .u64 .ptr .align 1 _ZN3cub18CUB_300001_SM_10006detail6reduce18DeviceReduceKernelINS2_10policy_hubIdyN4cuda3__47maximumIdEEE10Policy1000EN6thrust24THRUST_300001_SM_1000_NS10device_ptrIdEEyS8_dNS5_3std3__410__identityEEEvT0_PT3_T1_NS0_13GridEvenShareISL_EET2_T4__param_1,
	.param .u64 _ZN3cub18CUB_300001_SM_10006detail6reduce18DeviceReduceKernelINS2_10policy_hubIdyN4cuda3__47maximumIdEEE10Policy1000EN6thrust24THRUST_300001_SM_1000_NS10device_ptrIdEEyS8_dNS5_3std3__410__identityEEEvT0_PT3_T1_NS0_13GridEvenShareISL_EET2_T4__param_2,
	.param .align 8 .b8 _ZN3cub18CUB_300001_SM_10006detail6reduce18DeviceReduceKernelINS2_10policy_hubIdyN4cuda3__47maximumIdEEE10Policy1000EN6thrust24THRUST_300001_SM_1000_NS10device_ptrIdEEyS8_dNS5_3std3__410__identityEEEvT0_PT3_T1_NS0_13GridEvenShareISL_EET2_T4__param_3[72],
	.param .align 1 .b8 _ZN3cub18CUB_300001_SM_10006detail6reduce18DeviceReduceKernelINS2_10policy_hubIdyN4cuda3__47maximumIdEEE10Policy1000EN6thrust24THRUST_300001_SM_1000_NS10device_ptrIdEEyS8_dNS5_3std3__410__identityEEEvT0_PT3_T1_NS0_13GridEvenShareISL_EET2_T4__param_4[1],
	.param .align 1 .b8 _ZN3cub18CUB_300001_SM_10006detail6reduce18DeviceReduceKernelINS2_10policy_hubIdyN4cuda3__47maximumIdEEE10Policy1000EN6thrust24THRUST_300001_SM_1000_NS10device_ptrIdEEyS8_dNS5_3std3__410__identityEEEvT0_PT3_T1_NS0_13GridEvenShareISL_EET2_T4__param_5[1]
)
.maxntid 256
{
	.reg .pred 	%p<166>;
	.reg .b16 	%rs<4>;
	.reg .b32 	%r<281>;
	.reg .b64 	%rd<108>;
	.reg .b64 	%fd<305>;
	// demoted variable
	.shared .align 8 .b8 _ZZN3cub18CUB_300001_SM_10006detail6reduce18DeviceReduceKernelINS2_10policy_hubIdyN4cuda3__47maximumIdEEE10Policy1000EN6thrust24THRUST_300001_SM_1000_NS10device_ptrIdEEyS8_dNS5_3std3__410__identityEEEvT0_PT3_T1_NS0_13GridEvenShareISL_EET2_T4_E12temp_storage[80];
	ld.param.u64 	%rd1, [_ZN3cub18CUB_300001_SM_10006detail6reduce18DeviceReduceKernelINS2_10policy_hubIdyN4cuda3__47maximumIdEEE10Policy1000EN6thrust24THRUST_300001_SM_1000_NS10device_ptrIdEEyS8_dNS5_3std3__410__identityEEEvT0_PT3_T1_NS0_13GridEvenShareISL_EET2_T4__param_3+32];
	ld.param.u32 	%r1, [_ZN3cub18CUB_300001_SM_10006detail6reduce18DeviceReduceKernelINS2_10policy_hubIdyN4cuda3__47maximumIdEEE10Policy1000EN6thrust24THRUST_300001_SM_1000_NS10device_ptrIdEEyS8_dNS5_3std3__410__identityEEEvT0_PT3_T1_NS0_13GridEvenShareISL_EET2_T4__param_3+40];
	ld.param.u64 	%rd25, [_ZN3cub18CUB_300001_SM_10006detail6reduce18DeviceReduceKernelINS2_10policy_hubIdyN4cuda3__47maximumIdEEE10Policy1000EN6thrust24THRUST_300001_SM_1000_NS10device_ptrIdEEyS8_dNS5_3std3__410__identityEEEvT0_PT3_T1_NS0_13GridEvenShareISL_EET2_T4__param_0];
	cvta.to.global.u64 	%rd2, %rd25;
	mov.u32 	%r2, %ctaid.x;
	shl.b32 	%r50, %r1, 11;
	cvt.s64.s32 	%rd3, %r50;
	shl.b32 	%r51, %r2, 11;
	cvt.u64.u32 	%rd4, %r51;
	sub.s64 	%rd5, %rd1, %rd4;
	setp.gt.u64 	%p1, %rd5, 2047;
	@%p1 bra 	$L__BB9_25;
	cvt.u32.u64 	%r137, %rd4;
	cvt.u32.u64 	%r3, %rd1;
	sub.s32 	%r4, %r3, %r137;
	mov.u32 	%r5, %tid.x;
	setp.ge.s32 	%p79, %r5, %r4;
	mov.f64 	%fd293, 0d0000000000000000;
	mov.u32 	%r268, %r5;
	@%p79 bra 	$L__BB9_3;
	add.s32 	%r139, %r137, %r5;
	mul.wide.u32 	%rd61, %r139, 8;
	add.s64 	%rd62, %rd2, %rd61;
	ld.global.f64 	%fd293, [%rd62];
	add.s32 	%r268, %r5, 256;
$L__BB9_3:
	setp.ge.s32 	%p80, %r268, %r4;
	@%p80 bra 	$L__BB9_16;
	not.b32 	%r141, %r268;
	add.s32 	%r142, %r141, %r3;
	sub.s32 	%r143, %r142, %r137;
	shr.u32 	%r144, %r143, 8;
	add.s32 	%r8, %r144, 1;
	and.b32  	%r9, %r8, 15;
	setp.lt.u32 	%p81, %r143, 3840;
	@%p81 bra 	$L__BB9_7;
	and.b32  	%r145, %r8, 33554416;
	neg.s32 	%r266, %r145;
	mul.wide.u32 	%rd63, %r2, 16384;
	mul.wide.u32 	%rd64, %r268, 8;
	or.b64  	%rd65, %rd63, %rd64;
	add.s64 	%rd66, %rd65, %rd2;
	add.s64 	%rd102, %rd66, 16384;
$L__BB9_6:
	.pragma "nounroll";
	ld.global.f64 	%fd155, [%rd102+-16384];
	setp.lt.f64 	%p82, %fd293, %fd155;
	selp.f64 	%fd156, %fd155, %fd293, %p82;
	ld.global.f64 	%fd157, [%rd102+-14336];
	setp.lt.f64 	%p83, %fd156, %fd157;
	selp.f64 	%fd158, %fd157, %fd156, %p83;
	ld.global.f64 	%fd159, [%rd102+-12288];
	setp.lt.f64 	%p84, %fd158, %fd159;
	selp.f64 	%fd160, %fd159, %fd158, %p84;
	ld.global.f64 	%fd161, [%rd102+-10240];
	setp.lt.f64 	%p85, %fd160, %fd161;
	selp.f64 	%fd162, %fd161, %fd160, %p85;
	ld.global.f64 	%fd163, [%rd102+-8192];
	setp.lt.f64 	%p86, %fd162, %fd163;
	selp.f64 	%fd164, %fd163, %fd162, %p86;
	ld.global.f64 	%fd165, [%rd102+-6144];
	setp.lt.f64 	%p87, %fd164, %fd165;
	selp.f64 	%fd166, %fd165, %fd164, %p87;
	ld.global.f64 	%fd167, [%rd102+-4096];
	setp.lt.f64 	%p88, %fd166, %fd167;
	selp.f64 	%fd168, %fd167, %fd166, %p88;
	ld.global.f64 	%fd169, [%rd102+-2048];
	setp.lt.f64 	%p89, %fd168, %fd169;
	selp.f64 	%fd170, %fd169, %fd168, %p89;
	ld.global.f64 	%fd171, [%rd102];
	setp.lt.f64 	%p90, %fd170, %fd171;
	selp.f64 	%fd172, %fd171, %fd170, %p90;
	ld.global.f64 	%fd173, [%rd102+2048];
	setp.lt.f64 	%p91, %fd172, %fd173;
	selp.f64 	%fd174, %fd173, %fd172, %p91;
	ld.global.f64 	%fd175, [%rd102+4096];
	setp.lt.f64 	%p92, %fd174, %fd175;
	selp.f64 	%fd176, %fd175, %fd174, %p92;
	ld.global.f64 	%fd177, [%rd102+6144];
	setp.lt.f64 	%p93, %fd176, %fd177;
	selp.f64 	%fd178, %fd177, %fd176, %p93;
	ld.global.f64 	%fd179, [%rd102+8192];
	setp.lt.f64 	%p94, %fd178, %fd179;
	selp.f64 	%fd180, %fd179, %fd178, %p94;
	ld.global.f64 	%fd181, [%rd102+10240];
	setp.lt.f64 	%p95, %fd180, %fd181;
	selp.f64 	%fd182, %fd181, %fd180, %p95;
	ld.global.f64 	%fd183, [%rd102+12288];
	setp.lt.f64 	%p96, %fd182, %fd183;
	selp.f64 	%fd184, %fd183, %fd182, %p96;
	ld.global.f64 	%fd185, [%rd102+14336];
	setp.lt.f64 	%p97, %fd184, %fd185;
	selp.f64 	%fd293, %fd185, %fd184, %p97;
	add.s32 	%r268, %r268, 4096;
	add.s32 	%r266, %r266, 16;
	add.s64 	%rd102, %rd102, 32768;
	setp.ne.s32 	%p98, %r266, 0;
	@%p98 bra 	$L__BB9_6;
$L__BB9_7:
	setp.eq.s32 	%p99, %r9, 0;
	@%p99 bra 	$L__BB9_16;
	and.b32  	%r16, %r8, 7;
	setp.lt.u32 	%p100, %r9, 8;
	@%p100 bra 	$L__BB9_10;
	cvt.s64.s32 	%rd67, %r268;
	add.s64 	%rd68, %rd67, %rd4;
	shl.b64 	%rd69, %rd68, 3;
	add.s64 	%rd70, %rd2, %rd69;
	ld.global.f64 	%fd187, [%rd70];
	setp.lt.f64 	%p101, %fd293, %fd187;
	selp.f64 	%fd188, %fd187, %fd293, %p101;
	ld.global.f64 	%fd189, [%rd70+2048];
	setp.lt.f64 	%p102, %fd188, %fd189;
	selp.f64 	%fd190, %fd189, %fd188, %p102;
	ld.global.f64 	%fd191, [%rd70+4096];
	setp.lt.f64 	%p103, %fd190, %fd191;
	selp.f64 	%fd192, %fd191, %fd190, %p103;
	ld.global.f64 	%fd193, [%rd70+6144];
	setp.lt.f64 	%p104, %fd192, %fd193;
	selp.f64 	%fd194, %fd193, %fd192, %p104;
	ld.global.f64 	%fd195, [%rd70+8192];
	setp.lt.f64 	%p105, %fd194, %fd195;
	selp.f64 	%fd196, %fd195, %fd194, %p105;
	ld.global.f64 	%fd197, [%rd70+10240];
	setp.lt.f64 	%p106, %fd196, %fd197;
	selp.f64 	%fd198, %fd197, %fd196, %p106;
	ld.global.f64 	%fd199, [%rd70+12288];
	setp.lt.f64 	%p107, %fd198, %fd199;
	selp.f64 	%fd200, %fd199, %fd198, %p107;
	ld.global.f64 	%fd201, [%rd70+14336];
	setp.lt.f64 	%p108, %fd200, %fd201;
	selp.f64 	%fd293, %fd201, %fd200, %p108;
	add.s32 	%r268, %r268, 2048;
$L__BB9_10:
	setp.eq.s32 	%p109, %r16, 0;
	@%p109 bra 	$L__BB9_16;
	and.b32  	%r19, %r8, 3;
	setp.lt.u32 	%p110, %r16, 4;
	@%p110 bra 	$L__BB9_13;
	cvt.s64.s32 	%rd71, %r268;
	add.s64 	%rd72, %rd71, %rd4;
	shl.b64 	%rd73, %rd72, 3;
	add.s64 	%rd74, %rd2, %rd73;
	ld.global.f64 	%fd203, [%rd74];
	setp.lt.f64 	%p111, %fd293, %fd203;
	selp.f64 	%fd204, %fd203, %fd293, %p111;
	ld.global.f64 	%fd205, [%rd74+2048];
	setp.lt.f64 	%p112, %fd204, %fd205;
	selp.f64 	%fd206, %fd205, %fd204, %p112;
	ld.global.f64 	%fd207, [%rd74+4096];
	setp.lt.f64 	%p113, %fd206, %fd207;
	selp.f64 	%fd208, %fd207, %fd206, %p113;
	ld.global.f64 	%fd209, [%rd74+6144];
	setp.lt.f64 	%p114, %fd208, %fd209;
	selp.f64 	%fd293, %fd209, %fd208, %p114;
	add.s32 	%r268, %r268, 1024;
$L__BB9_13:
	setp.eq.s32 	%p115, %r19, 0;
	@%p115 bra 	$L__BB9_16;
	mul.wide.u32 	%rd75, %r2, 16384;
	add.s64 	%rd9, %rd2, %rd75;
	neg.s32 	%r271, %r19;
$L__BB9_15:
	.pragma "nounroll";
	mul.wide.s32 	%rd76, %r268, 8;
	add.s64 	%rd77, %rd9, %rd76;
	ld.global.f64 	%fd210, [%rd77];
	setp.lt.f64 	%p116, %fd293, %fd210;
	selp.f64 	%fd293, %fd210, %fd293, %p116;
	add.s32 	%r268, %r268, 256;
	add.s32 	%r271, %r271, 1;
	setp.ne.s32 	%p117, %r271, 0;
	@%p117 bra 	$L__BB9_15;
$L__BB9_16:
	setp.lt.s32 	%p118, %r4, 256;
	@%p118 bra 	$L__BB9_21;
	// begin inline asm
	mov.u32 %r209, %laneid;
	// end inline asm
	mov.b64 	%rd88, %fd293;
	mov.b64 	{%r211, %r216}, %rd88;
	mov.b32 	%r217, 1;
	mov.b32 	%r258, 31;
	mov.b32 	%r259, -1;
	// begin inline asm
	shfl.sync.down.b32 %r210, %r211, %r217, %r258, %r259;
	// end inline asm
	// begin inline asm
	shfl.sync.down.b32 %r215, %r216, %r217, %r258, %r259;
	// end inline asm
	mov.b64 	%rd89, {%r210, %r215};
	mov.b64 	%fd258, %rd89;
	setp.gt.s32 	%p146, %r209, 30;
	setp.lt.f64 	%p147, %fd293, %fd258;
	selp.f64 	%fd259, %fd258, %fd293, %p147;
	selp.f64 	%fd260, %fd293, %fd259, %p146;
	mov.b64 	%rd90, %fd260;
	mov.b64 	{%r221, %r226}, %rd90;
	mov.b32 	%r227, 2;
	// begin inline asm
	shfl.sync.down.b32 %r220, %r221, %r227, %r258, %r259;
	// end inline asm
	// begin inline asm
	shfl.sync.down.b32 %r225, %r226, %r227, %r258, %r259;
	// end inline asm
	mov.b64 	%rd91, {%r220, %r225};
	mov.b64 	%fd261, %rd91;
	setp.gt.s32 	%p148, %r209, 29;
	setp.lt.f64 	%p149, %fd260, %fd261;
	selp.f64 	%fd262, %fd261, %fd260, %p149;
	selp.f64 	%fd263, %fd260, %fd262, %p148;
	mov.b64 	%rd92, %fd263;
	mov.b64 	{%r231, %r236}, %rd92;
	mov.b32 	%r237, 4;
	// begin inline asm
	shfl.sync.down.b32 %r230, %r231, %r237, %r258, %r259;
	// end inline asm
	// begin inline asm
	shfl.sync.down.b32 %r235, %r236, %r237, %r258, %r259;
	// end inline asm
	mov.b64 	%rd93, {%r230, %r235};
	mov.b64 	%fd264, %rd93;
	setp.gt.s32 	%p150, %r209, 27;
	setp.lt.f64 	%p151, %fd263, %fd264;
	selp.f64 	%fd265, %fd264, %fd263, %p151;
	selp.f64 	%fd266, %fd263, %fd265, %p150;
	mov.b64 	%rd94, %fd266;
	mov.b64 	{%r241, %r246}, %rd94;
	mov.b32 	%r247, 8;
	// begin inline asm
	shfl.sync.down.b32 %r240, %r241, %r247, %r258, %r259;
	// end inline asm
	// begin inline asm
	shfl.sync.down.b32 %r245, %r246, %r247, %r258, %r259;
	// end inline asm
	mov.b64 	%rd95, {%r240, %r245};
	mov.b64 	%fd267, %rd95;
	setp.gt.s32 	%p152, %r209, 23;
	setp.lt.f64 	%p153, %fd266, %fd267;
	selp.f64 	%fd268, %fd267, %fd266, %p153;
	selp.f64 	%fd269, %fd266, %fd268, %p152;
	mov.b64 	%rd96, %fd269;
	mov.b64 	{%r251, %r256}, %rd96;
	mov.b32 	%r257, 16;
	// begin inline asm
	shfl.sync.down.b32 %r250, %r251, %r257, %r258, %r259;
	// end inline asm
	// begin inline asm
	shfl.sync.down.b32 %r255, %r256, %r257, %r258, %r259;
	// end inline asm
	mov.b64 	%rd97, {%r250, %r255};
	mov.b64 	%fd270, %rd97;
	setp.gt.s32 	%p154, %r209, 15;
	setp.lt.f64 	%p155, %fd269, %fd270;
	selp.f64 	%fd16, %fd270, %fd269, %p155;
	selp.f64 	%fd304, %fd269, %fd16, %p154;
	setp.ne.s32 	%p156, %r209, 0;
	@%p156 bra 	$L__BB9_19;
	shr.u32 	%r260, %r5, 2;
	and.b32  	%r261, %r260, 248;
	mov.u32 	%r262, _ZZN3cub18CUB_300001_SM_10006detail6reduce18DeviceReduceKernelINS2_10policy_hubIdyN4cuda3__47maximumIdEEE10Policy1000EN6thrust24THRUST_300001_SM_1000_NS10device_ptrIdEEyS8_dNS5_3std3__410__identityEEEvT0_PT3_T1_NS0_13GridEvenShareISL_EET2_T4_E12temp_storage;
	add.s32 	%r263, %r262, %r261;
	st.shared.f64 	[%r263+8], %fd16;
$L__BB9_19:
	bar.sync 	0;
	setp.ne.s32 	%p157, %r5, 0;
	@%p157 bra 	$L__BB9_46;
	ld.shared.f64 	%fd271, [_ZZN3cub18CUB_300001_SM_10006detail6reduce18DeviceReduceKernelINS2_10policy_hubIdyN4cuda3__47maximumIdEEE10Policy1000EN6thrust24THRUST_300001_SM_1000_NS10device_ptrIdEEyS8_dNS5_3std3__410__identityEEEvT0_PT3_T1_NS0_13GridEvenShareISL_EET2_T4_E12temp_storage+16];
	setp.lt.f64 	%p158, %fd304, %fd271;
	selp.f64 	%fd272, %fd271, %fd304, %p158;
	ld.shared.f64 	%fd273, [_ZZN3cub18CUB_300001_SM_10006detail6reduce18DeviceReduceKernelINS2_10policy_hubIdyN4cuda3__47maximumIdEEE10Policy1000EN6thrust24THRUST_300001_SM_1000_NS10device_ptrIdEEyS8_dNS5_3std3__410__identityEEEvT0_PT3_T1_NS0_13GridEvenShareISL_EET2_T4_E12temp_storage+24];
	setp.lt.f64 	%p159, %fd272, %fd273;
	selp.f64 	%fd274, %fd273, %fd272, %p159;
	ld.shared.f64 	%fd275, [_ZZN3cub18CUB_300001_SM_10006detail6reduce18DeviceReduceKernelINS2_10policy_hubIdyN4cuda3__47maximumIdEEE10Policy1000EN6thrust24THRUST_300001_SM_1000_NS10device_ptrIdEEyS8_dNS5_3std3__410__identityEEEvT0_PT3_T1_NS0_13GridEvenShareISL_EET2_T4_E12temp_storage+32];
	setp.lt.f64 	%p160, %fd274, %fd275;
	selp.f64 	%fd276, %fd275, %fd274, %p160;
	ld.shared.f64 	%fd277, [_ZZN3cub18CUB_300001_SM_10006detail6reduce18DeviceReduceKernelINS2_10policy_hubIdyN4cuda3__47maximumIdEEE10Policy1000EN6thrust24THRUST_300001_SM_1000_NS10device_ptrIdEEyS8_dNS5_3std3__410__identityEEEvT0_PT3_T1_NS0_13GridEvenShareISL_EET2_T4_E12temp_storage+40];
	setp.lt.f64 	%p161, %fd276, %fd277;
	selp.f64 	%fd278, %fd277, %fd276, %p161;
	ld.shared.f64 	%fd279, [_ZZN3cub18CUB_300001_SM_10006detail6reduce18DeviceReduceKernelINS2_10policy_hubIdyN4cuda3__47maximumIdEEE10Policy1000EN6thrust24THRUST_300001_SM_1000_NS10device_ptrIdEEyS8_dNS5_3std3__410__identityEEEvT0_PT3_T1_NS0_13GridEvenShareISL_EET2_T4_E12temp_storage+48];
	setp.lt.f64 	%p162, %fd278, %fd279;
	selp.f64 	%fd280, %fd279, %fd278, %p162;
	ld.shared.f64 	%fd281, [_ZZN3cub18CUB_300001_SM_10006detail6reduce18DeviceReduceKernelINS2_10policy_hubIdyN4cuda3__47maximumIdEEE10Policy1000EN6thrust24THRUST_300001_SM_1000_NS10device_ptrIdEEyS8_dNS5_3std3__410__identityEEEvT0_PT3_T1_NS0_13GridEvenShareISL_EET2_T4_E12temp_storage+56];
	setp.lt.f64 	%p163, %fd280, %fd281;
	selp.f64 	%fd282, %fd281, %fd280, %p163;
	ld.shared.f64 	%fd283, [_ZZN3cub18CUB_300001_SM_10006detail6reduce18DeviceReduceKernelINS2_10policy_hubIdyN4cuda3__47maximumIdEEE10Policy1000EN6thrust24THRUST_300001_SM_1000_NS10device_ptrIdEEyS8_dNS5_3std3__410__identityEEEvT0_PT3_T1_NS0_13GridEvenShareISL_EET2_T4_E12temp_storage+64];
	setp.lt.f64 	%p164, %fd282, %fd283;
	selp.f64 	%fd304, %fd283, %fd282, %p164;
	bra.uni 	$L__BB9_46;
$L__BB9_21:
	// begin inline asm
	mov.u32 %r146, %laneid;
	// end inline asm
	and.b32  	%r197, %r5, 992;
	add.s32 	%r198, %r197, 32;
	setp.gt.s32 	%p119, %r198, %r4;
	not.b32 	%r199, %r197;
	add.s32 	%r200, %r4, %r199;
	selp.b32 	%r195, %r200, 31, %p119;
	mov.b64 	%rd78, %fd293;
	mov.b64 	{%r148, %r153}, %rd78;
	mov.b32 	%r154, 1;
	mov.b32 	%r196, -1;
	// begin inline asm
	shfl.sync.down.b32 %r147, %r148, %r154, %r195, %r196;
	// end inline asm
	// begin inline asm
	shfl.sync.down.b32 %r152, %r153, %r154, %r195, %r196;
	// end inline asm
	mov.b64 	%rd79, {%r147, %r152};
	mov.b64 	%fd211, %rd79;
	setp.lt.s32 	%p120, %r146, %r195;
	setp.lt.f64 	%p121, %fd293, %fd211;
	selp.f64 	%fd212, %fd211, %fd293, %p121;
	selp.f64 	%fd213, %fd212, %fd293, %p120;
	mov.b64 	%rd80, %fd213;
	mov.b64 	{%r158, %r163}, %rd80;
	mov.b32 	%r164, 2;
	// begin inline asm
	shfl.sync.down.b32 %r157, %r158, %r164, %r195, %r196;
	// end inline asm
	// begin inline asm
	shfl.sync.down.b32 %r162, %r163, %r164, %r195, %r196;
	// end inline asm
	mov.b64 	%rd81, {%r157, %r162};
	mov.b64 	%fd214, %rd81;
	add.s32 	%r201, %r146, 2;
	setp.gt.s32 	%p122, %r201, %r195;
	setp.lt.f64 	%p123, %fd213, %fd214;
	selp.f64 	%fd215, %fd214, %fd213, %p123;
	selp.f64 	%fd216, %fd213, %fd215, %p122;
	mov.b64 	%rd82, %fd216;
	mov.b64 	{%r168, %r173}, %rd82;
	mov.b32 	%r174, 4;
	// begin inline asm
	shfl.sync.down.b32 %r167, %r168, %r174, %r195, %r196;
	// end inline asm
	// begin inline asm
	shfl.sync.down.b32 %r172, %r173, %r174, %r195, %r196;
	// end inline asm
	mov.b64 	%rd83, {%r167, %r172};
	mov.b64 	%fd217, %rd83;
	add.s32 	%r202, %r146, 4;
	setp.gt.s32 	%p124, %r202, %r195;
	setp.lt.f64 	%p125, %fd216, %fd217;
	selp.f64 	%fd218, %fd217, %fd216, %p125;
	selp.f64 	%fd219, %fd216, %fd218, %p124;
	mov.b64 	%rd84, %fd219;
	mov.b64 	{%r178, %r183}, %rd84;
	mov.b32 	%r184, 8;
	// begin inline asm
	shfl.sync.down.b32 %r177, %r178, %r184, %r195, %r196;
	// end inline asm
	// begin inline asm
	shfl.sync.down.b32 %r182, %r183, %r184, %r195, %r196;
	// end inline asm
	mov.b64 	%rd85, {%r177, %r182};
	mov.b64 	%fd220, %rd85;
	add.s32 	%r203, %r146, 8;
	setp.gt.s32 	%p126, %r203, %r195;
	setp.lt.f64 	%p127, %fd219, %fd220;
	selp.f64 	%fd221, %fd220, %fd219, %p127;
	selp.f64 	%fd222, %fd219, %fd221, %p126;
	mov.b64 	%rd86, %fd222;
	mov.b64 	{%r188, %r193}, %rd86;
	mov.b32 	%r194, 16;
	// begin inline asm
	shfl.sync.down.b32 %r187, %r188, %r194, %r195, %r196;
	// end inline asm
	// begin inline asm
	shfl.sync.down.b32 %r192, %r193, %r194, %r195, %r196;
	// end inline asm
	mov.b64 	%rd87, {%r187, %r192};
	mov.b64 	%fd223, %rd87;
	add.s32 	%r204, %r146, 16;
	setp.gt.s32 	%p128, %r204, %r195;
	setp.lt.f64 	%p129, %fd222, %fd223;
	selp.f64 	%fd224, %fd223, %fd222, %p129;
	selp.f64 	%fd304, %fd222, %fd224, %p128;
	setp.ne.s32 	%p130, %r146, 0;
	@%p130 bra 	$L__BB9_23;
	shr.u32 	%r205, %r5, 2;
	and.b32  	%r206, %r205, 248;
	mov.u32 	%r207, _ZZN3cub18CUB_300001_SM_10006detail6reduce18DeviceReduceKernelINS2_10policy_hubIdyN4cuda3__47maximumIdEEE10Policy1000EN6thrust24THRUST_300001_SM_1000_NS10device_ptrIdEEyS8_dNS5_3std3__410__identityEEEvT0_PT3_T1_NS0_13GridEvenShareISL_EET2_T4_E12temp_storage;
	add.s32 	%r208, %r207, %r206;
	st.shared.f64 	[%r208+8], %fd304;
$L__BB9_23:
	bar.sync 	0;
	setp.ne.s32 	%p131, %r5, 0;
	@%p131 bra 	$L__BB9_46;
	setp.gt.s32 	%p132, %r4, 32;
	ld.shared.f64 	%fd225, [_ZZN3cub18CUB_300001_SM_10006detail6reduce18DeviceReduceKernelINS2_10policy_hubIdyN4cuda3__47maximumIdEEE10Policy1000EN6thrust24THRUST_300001_SM_1000_NS10device_ptrIdEEyS8_dNS5_3std3__410__identityEEEvT0_PT3_T1_NS0_13GridEvenShareISL_EET2_T4_E12temp_storage+16];
	setp.lt.f64 	%p133, %fd304, %fd225;
	selp.f64 	%fd227, %fd225, %fd304, %p133;
	selp.f64 	%fd228, %fd227, %fd304, %p132;
	setp.gt.s32 	%p134, %r4, 64;
	ld.shared.f64 	%fd230, [_ZZN3cub18CUB_300001_SM_10006detail6reduce18DeviceReduceKernelINS2_10policy_hubIdyN4cuda3__47maximumIdEEE10Policy1000EN6thrust24THRUST_300001_SM_1000_NS10device_ptrIdEEyS8_dNS5_3std3__410__identityEEEvT0_PT3_T1_NS0_13GridEvenShareISL_EET2_T4_E12temp_storage+24];
	setp.lt.f64 	%p135, %fd228, %fd230;
	selp.f64 	%fd232, %fd230, %fd228, %p135;
	selp.f64 	%fd233, %fd232, %fd228, %p134;
	setp.gt.s32 	%p136, %r4, 96;
	ld.shared.f64 	%fd235, [_ZZN3cub18CUB_300001_SM_10006detail6reduce18DeviceReduceKernelINS2_10policy_hubIdyN4cuda3__47maximumIdEEE10Policy1000EN6thrust24THRUST_300001_SM_1000_NS10device_ptrIdEEyS8_dNS5_3std3__410__identityEEEvT0_PT3_T1_NS0_13GridEvenShareISL_EET2_T4_E12temp_storage+32];
	setp.lt.f64 	%p137, %fd233, %fd235;
	selp.f64 	%fd237, %fd235, %fd233, %p137;
	selp.f64 	%fd238, %fd237, %fd233, %p136;
	setp.gt.s32 	%p138, %r4, 128;
	ld.shared.f64 	%fd240, [_ZZN3cub18CUB_300001_SM_10006detail6reduce18DeviceReduceKernelINS2_10policy_hubIdyN4cuda3__47maximumIdEEE10Policy1000EN6thrust24THRUST_300001_SM_1000_NS10device_ptrIdEEyS8_dNS5_3std3__410__identityEEEvT0_PT3_T1_NS0_13GridEvenShareISL_EET2_T4_E12temp_storage+40];
	setp.lt.f64 	%p139, %fd238, %fd240;
	selp.f64 	%fd242, %fd240, %fd238, %p139;
	selp.f64 	%fd243, %fd242, %fd238, %p138;
	setp.gt.s32 	%p140, %r4, 160;
	ld.shared.f64 	%fd245, [_ZZN3cub18CUB_300001_SM_10006detail6reduce18DeviceReduceKernelINS2_10policy_hubIdyN4cuda3__47maximumIdEEE10Policy1000EN6thrust24THRUST_300001_SM_1000_NS10device_ptrIdEEyS8_dNS5_3std3__410__identityEEEvT0_PT3_T1_NS0_13GridEvenShareISL_EET2_T4_E12temp_storage+48];
	setp.lt.f64 	%p141, %fd243, %fd245;
	selp.f64 	%fd247, %fd245, %fd243, %p141;
	selp.f64 	%fd248, %fd247, %fd243, %p140;
	setp.gt.s32 	%p142, %r4, 192;
	ld.shared.f64 	%fd250, [_ZZN3cub18CUB_300001_SM_10006detail6reduce18DeviceReduceKernelINS2_10policy_hubIdyN4cuda3__47maximumIdEEE10Policy1000EN6thrust24THRUST_300001_SM_1000_NS10device_ptrIdEEyS8_dNS5_3std3__410__identityEEEvT0_PT3_T1_NS0_13GridEvenShareISL_EET2_T4_E12temp_storage+56];
	setp.lt.f64 	%p143, %fd248, %fd250;
	selp.f64 	%fd252, %fd250, %fd248, %p143;
	selp.f64 	%fd253, %fd252, %fd248, %p142;
	setp.gt.s32 	%p144, %r4, 224;
	ld.shared.f64 	%fd255, [_ZZN3cub18CUB_300001_SM_10006detail6reduce18DeviceReduceKernelINS2_10policy_hubIdyN4cuda3__47maximumIdEEE10Policy1000EN6thrust24THRUST_300001_SM_1000_NS10device_ptrIdEEyS8_dNS5_3std3__410__identityEEEvT0_PT3_T1_NS0_13GridEvenShareISL_EET2_T4_E12temp_storage+64];
	setp.lt.f64 	%p145, %fd253, %fd255;
	selp.f64 	%fd257, %fd255, %fd253, %p145;
	selp.f64 	%fd304, %fd257, %fd253, %p144;
	bra.uni 	$L__BB9_46;
$L__BB9_25:
	cvt.u32.u64 	%r52, %rd4;
	mov.u32 	%r27, %tid.x;
	add.s32 	%r53, %r27, %r52;
	mul.wide.u32 	%rd26, %r53, 8;
	add.s64 	%rd27, %rd2, %rd26;
	ld.global.f64 	%fd41, [%rd27];
	ld.global.f64 	%fd42, [%rd27+2048];
	ld.global.f64 	%fd43, [%rd27+4096];
	ld.global.f64 	%fd44, [%rd27+6144];
	ld.global.f64 	%fd45, [%rd27+8192];
	ld.global.f64 	%fd46, [%rd27+10240];
	ld.global.f64 	%fd47, [%rd27+12288];
	ld.global.f64 	%fd48, [%rd27+14336];
	setp.lt.f64 	%p2, %fd41, %fd42;
	selp.f64 	%fd49, %fd42, %fd41, %p2;
	setp.lt.f64 	%p3, %fd49, %fd43;
	selp.f64 	%fd50, %fd43, %fd49, %p3;
	setp.lt.f64 	%p4, %fd50, %fd44;
	selp.f64 	%fd51, %fd44, %fd50, %p4;
	setp.lt.f64 	%p5, %fd51, %fd45;
	selp.f64 	%fd52, %fd45, %fd51, %p5;
	setp.lt.f64 	%p6, %fd52, %fd46;
	selp.f64 	%fd53, %fd46, %fd52, %p6;
	setp.lt.f64 	%p7, %fd53, %fd47;
	selp.f64 	%fd54, %fd47, %fd53, %p7;
	setp.lt.f64 	%p8, %fd54, %fd48;
	selp.f64 	%fd303, %fd48, %fd54, %p8;
	setp.lt.u64 	%p9, %rd5, %rd3;
	@%p9 bra 	$L__BB9_42;
	cvt.u32.u64 	%r55, %rd3;
	cvt.u64.u32 	%rd28, %r27;
	add.s64 	%rd104, %rd4, %rd3;
	cvt.u32.u64 	%r28, %rd1;
	not.b32 	%r57, %r27;
	add.s32 	%r58, %r57, %r28;
	sub.s32 	%r59, %r58, %r55;
	sub.s32 	%r273, %r59, %r52;
	add.s64 	%rd29, %rd104, %rd28;
	shl.b64 	%rd30, %rd29, 3;
	add.s64 	%rd31, %rd30, %rd2;
	add.s64 	%rd103, %rd31, 16384;
	mov.b32 	%r274, 0;
	mov.u64 	%rd105, %rd4;
$L__BB9_27:
	cvt.s64.s32 	%rd15, %r50;
	add.s64 	%rd105, %rd105, %rd15;
	add.s64 	%rd32, %rd1, -2048;
	setp.gt.u64 	%p10, %rd105, %rd32;
	@%p10 bra 	$L__BB9_29;
	shl.b32 	%r61, %r1, 11;
	cvt.s64.s32 	%rd33, %r61;
	cvt.u64.u32 	%rd34, %r27;
	add.s64 	%rd35, %rd105, %rd34;
	shl.b64 	%rd36, %rd35, 3;
	add.s64 	%rd37, %rd2, %rd36;
	ld.global.f64 	%fd55, [%rd37];
	ld.global.f64 	%fd56, [%rd37+2048];
	ld.global.f64 	%fd57, [%rd37+4096];
	ld.global.f64 	%fd58, [%rd37+6144];
	ld.global.f64 	%fd59, [%rd37+8192];
	ld.global.f64 	%fd60, [%rd37+10240];
	ld.global.f64 	%fd61, [%rd37+12288];
	ld.global.f64 	%fd62, [%rd37+14336];
	setp.lt.f64 	%p11, %fd303, %fd55;
	selp.f64 	%fd63, %fd55, %fd303, %p11;
	setp.lt.f64 	%p12, %fd63, %fd56;
	selp.f64 	%fd64, %fd56, %fd63, %p12;
	setp.lt.f64 	%p13, %fd64, %fd57;
	selp.f64 	%fd65, %fd57, %fd64, %p13;
	setp.lt.f64 	%p14, %fd65, %fd58;
	selp.f64 	%fd66, %fd58, %fd65, %p14;
	setp.lt.f64 	%p15, %fd66, %fd59;
	selp.f64 	%fd67, %fd59, %fd66, %p15;
	setp.lt.f64 	%p16, %fd67, %fd60;
	selp.f64 	%fd68, %fd60, %fd67, %p16;
	setp.lt.f64 	%p17, %fd68, %fd61;
	selp.f64 	%fd69, %fd61, %fd68, %p17;
	setp.lt.f64 	%p18, %fd69, %fd62;
	selp.f64 	%fd303, %fd62, %fd69, %p18;
	sub.s64 	%rd38, %rd1, %rd105;
	setp.lt.u64 	%p19, %rd38, %rd33;
	add.s32 	%r274, %r274, 1;
	add.s64 	%rd104, %rd104, %rd33;
	sub.s32 	%r273, %r273, %r61;
	mul.wide.s32 	%rd39, %r61, 8;
	add.s64 	%rd103, %rd103, %rd39;
	@%p19 bra 	$L__BB9_42;
	bra.uni 	$L__BB9_27;
$L__BB9_29:
	setp.le.u64 	%p20, %rd1, %rd105;
	cvt.u32.u64 	%r62, %rd105;
	cvt.u32.u64 	%r63, %rd1;
	sub.s32 	%r64, %r63, %r62;
	setp.ge.s32 	%p21, %r27, %r64;
	or.pred  	%p22, %p20, %p21;
	@%p22 bra 	$L__BB9_42;
	cvt.u32.u64 	%r66, %rd15;
	cvt.u32.u64 	%r67, %rd4;
	not.b32 	%r68, %r27;
	add.s32 	%r69, %r68, %r28;
	add.s32 	%r70, %r66, %r67;
	sub.s32 	%r71, %r69, %r70;
	mul.lo.s32 	%r72, %r1, %r274;
	shl.b32 	%r73, %r72, 11;
	sub.s32 	%r74, %r71, %r73;
	shr.u32 	%r75, %r74, 8;
	add.s32 	%r34, %r75, 1;
	and.b32  	%r35, %r34, 15;
	setp.lt.u32 	%p23, %r74, 3840;
	mov.u32 	%r277, %r27;
	@%p23 bra 	$L__BB9_33;
	shr.u32 	%r76, %r273, 8;
	add.s32 	%r77, %r76, 1;
	and.b32  	%r78, %r77, 33554416;
	neg.s32 	%r275, %r78;
	mov.u32 	%r277, %r27;
$L__BB9_32:
	.pragma "nounroll";
	ld.global.f64 	%fd71, [%rd103+-16384];
	setp.lt.f64 	%p24, %fd303, %fd71;
	selp.f64 	%fd72, %fd71, %fd303, %p24;
	ld.global.f64 	%fd73, [%rd103+-14336];
	setp.lt.f64 	%p25, %fd72, %fd73;
	selp.f64 	%fd74, %fd73, %fd72, %p25;
	ld.global.f64 	%fd75, [%rd103+-12288];
	setp.lt.f64 	%p26, %fd74, %fd75;
	selp.f64 	%fd76, %fd75, %fd74, %p26;
	ld.global.f64 	%fd77, [%rd103+-10240];
	setp.lt.f64 	%p27, %fd76, %fd77;
	selp.f64 	%fd78, %fd77, %fd76, %p27;
	ld.global.f64 	%fd79, [%rd103+-8192];
	setp.lt.f64 	%p28, %fd78, %fd79;
	selp.f64 	%fd80, %fd79, %fd78, %p28;
	ld.global.f64 	%fd81, [%rd103+-6144];
	setp.lt.f64 	%p29, %fd80, %fd81;
	selp.f64 	%fd82, %fd81, %fd80, %p29;
	ld.global.f64 	%fd83, [%rd103+-4096];
	setp.lt.f64 	%p30, %fd82, %fd83;
	selp.f64 	%fd84, %fd83, %fd82, %p30;
	ld.global.f64 	%fd85, [%rd103+-2048];
	setp.lt.f64 	%p31, %fd84, %fd85;
	selp.f64 	%fd86, %fd85, %fd84, %p31;
	ld.global.f64 	%fd87, [%rd103];
	setp.lt.f64 	%p32, %fd86, %fd87;
	selp.f64 	%fd88, %fd87, %fd86, %p32;
	ld.global.f64 	%fd89, [%rd103+2048];
	setp.lt.f64 	%p33, %fd88, %fd89;
	selp.f64 	%fd90, %fd89, %fd88, %p33;
	ld.global.f64 	%fd91, [%rd103+4096];
	setp.lt.f64 	%p34, %fd90, %fd91;
	selp.f64 	%fd92, %fd91, %fd90, %p34;
	ld.global.f64 	%fd93, [%rd103+6144];
	setp.lt.f64 	%p35, %fd92, %fd93;
	selp.f64 	%fd94, %fd93, %fd92, %p35;
	ld.global.f64 	%fd95, [%rd103+8192];
	setp.lt.f64 	%p36, %fd94, %fd95;
	selp.f64 	%fd96, %fd95, %fd94, %p36;
	ld.global.f64 	%fd97, [%rd103+10240];
	setp.lt.f64 	%p37, %fd96, %fd97;
	selp.f64 	%fd98, %fd97, %fd96, %p37;
	ld.global.f64 	%fd99, [%rd103+12288];
	setp.lt.f64 	%p38, %fd98, %fd99;
	selp.f64 	%fd100, %fd99, %fd98, %p38;
	ld.global.f64 	%fd101, [%rd103+14336];
	setp.lt.f64 	%p39, %fd100, %fd101;
	selp.f64 	%fd303, %fd101, %fd100, %p39;
	add.s32 	%r277, %r277, 4096;
	add.s32 	%r275, %r275, 16;
	add.s64 	%rd103, %rd103, 32768;
	setp.ne.s32 	%p40, %r275, 0;
	@%p40 bra 	$L__BB9_32;
$L__BB9_33:
	setp.eq.s32 	%p41, %r35, 0;
	@%p41 bra 	$L__BB9_42;
	and.b32  	%r42, %r34, 7;
	setp.lt.u32 	%p42, %r35, 8;
	@%p42 bra 	$L__BB9_36;
	cvt.u64.u32 	%rd40, %r277;
	add.s64 	%rd41, %rd105, %rd40;
	shl.b64 	%rd42, %rd41, 3;
	add.s64 	%rd43, %rd2, %rd42;
	ld.global.f64 	%fd103, [%rd43];
	setp.lt.f64 	%p43, %fd303, %fd103;
	selp.f64 	%fd104, %fd103, %fd303, %p43;
	ld.global.f64 	%fd105, [%rd43+2048];
	setp.lt.f64 	%p44, %fd104, %fd105;
	selp.f64 	%fd106, %fd105, %fd104, %p44;
	ld.global.f64 	%fd107, [%rd43+4096];
	setp.lt.f64 	%p45, %fd106, %fd107;
	selp.f64 	%fd108, %fd107, %fd106, %p45;
	ld.global.f64 	%fd109, [%rd43+6144];
	setp.lt.f64 	%p46, %fd108, %fd109;
	selp.f64 	%fd110, %fd109, %fd108, %p46;
	ld.global.f64 	%fd111, [%rd43+8192];
	setp.lt.f64 	%p47, %fd110, %fd111;
	selp.f64 	%fd112, %fd111, %fd110, %p47;
	ld.global.f64 	%fd113, [%rd43+10240];
	setp.lt.f64 	%p48, %fd112, %fd113;
	selp.f64 	%fd114, %fd113, %fd112, %p48;
	ld.global.f64 	%fd115, [%rd43+12288];
	setp.lt.f64 	%p49, %fd114, %fd115;
	selp.f64 	%fd116, %fd115, %fd114, %p49;
	ld.global.f64 	%fd117, [%rd43+14336];
	setp.lt.f64 	%p50, %fd116, %fd117;
	selp.f64 	%fd303, %fd117, %fd116, %p50;
	add.s32 	%r277, %r277, 2048;
$L__BB9_36:
	setp.eq.s32 	%p51, %r42, 0;
	@%p51 bra 	$L__BB9_42;
	setp.lt.u32 	%p52, %r42, 4;
	@%p52 bra 	$L__BB9_39;
	cvt.u64.u32 	%rd44, %r277;
	add.s64 	%rd45, %rd105, %rd44;
	shl.b64 	%rd46, %rd45, 3;
	add.s64 	%rd47, %rd2, %rd46;
	ld.global.f64 	%fd119, [%rd47];
	setp.lt.f64 	%p53, %fd303, %fd119;
	selp.f64 	%fd120, %fd119, %fd303, %p53;
	ld.global.f64 	%fd121, [%rd47+2048];
	setp.lt.f64 	%p54, %fd120, %fd121;
	selp.f64 	%fd122, %fd121, %fd120, %p54;
	ld.global.f64 	%fd123, [%rd47+4096];
	setp.lt.f64 	%p55, %fd122, %fd123;
	selp.f64 	%fd124, %fd123, %fd122, %p55;
	ld.global.f64 	%fd125, [%rd47+6144];
	setp.lt.f64 	%p56, %fd124, %fd125;
	selp.f64 	%fd303, %fd125, %fd124, %p56;
	add.s32 	%r277, %r277, 1024;
$L__BB9_39:
	and.b32  	%r79, %r34, 3;
	setp.eq.s32 	%p57, %r79, 0;
	@%p57 bra 	$L__BB9_42;
	cvt.u64.u32 	%rd48, %r277;
	add.s64 	%rd49, %rd48, %rd104;
	shl.b64 	%rd50, %rd49, 3;
	add.s64 	%rd107, %rd2, %rd50;
	cvt.u16.u32 	%rs1, %r273;
	shr.u16 	%rs2, %rs1, 8;
	add.s16 	%rs3, %rs2, 1;
	cvt.u32.u16 	%r80, %rs3;
	and.b32  	%r81, %r80, 3;
	neg.s32 	%r280, %r81;
$L__BB9_41:
	.pragma "nounroll";
	ld.global.f64 	%fd126, [%rd107];
	setp.lt.f64 	%p58, %fd303, %fd126;
	selp.f64 	%fd303, %fd126, %fd303, %p58;
	add.s64 	%rd107, %rd107, 2048;
	add.s32 	%r280, %r280, 1;
	setp.ne.s32 	%p59, %r280, 0;
	@%p59 bra 	$L__BB9_41;
$L__BB9_42:
	// begin inline asm
	mov.u32 %r82, %laneid;
	// end inline asm
	mov.b64 	%rd51, %fd303;
	mov.b64 	{%r84, %r89}, %rd51;
	mov.b32 	%r90, 1;
	mov.b32 	%r131, 31;
	mov.b32 	%r132, -1;
	// begin inline asm
	shfl.sync.down.b32 %r83, %r84, %r90, %r131, %r132;
	// end inline asm
	// begin inline asm
	shfl.sync.down.b32 %r88, %r89, %r90, %r131, %r132;
	// end inline asm
	mov.b64 	%rd52, {%r83, %r88};
	mov.b64 	%fd127, %rd52;
	setp.gt.s32 	%p60, %r82, 30;
	setp.lt.f64 	%p61, %fd303, %fd127;
	selp.f64 	%fd128, %fd127, %fd303, %p61;
	selp.f64 	%fd129, %fd303, %fd128, %p60;
	mov.b64 	%rd53, %fd129;
	mov.b64 	{%r94, %r99}, %rd53;
	mov.b32 	%r100, 2;
	// begin inline asm
	shfl.sync.down.b32 %r93, %r94, %r100, %r131, %r132;
	// end inline asm
	// begin inline asm
	shfl.sync.down.b32 %r98, %r99, %r100, %r131, %r132;
	// end inline asm
	mov.b64 	%rd54, {%r93, %r98};
	mov.b64 	%fd130, %rd54;
	setp.gt.s32 	%p62, %r82, 29;
	setp.lt.f64 	%p63, %fd129, %fd130;
	selp.f64 	%fd131, %fd130, %fd129, %p63;
	selp.f64 	%fd132, %fd129, %fd131, %p62;
	mov.b64 	%rd55, %fd132;
	mov.b64 	{%r104, %r109}, %rd55;
	mov.b32 	%r110, 4;
	// begin inline asm
	shfl.sync.down.b32 %r103, %r104, %r110, %r131, %r132;
	// end inline asm
	// begin inline asm
	shfl.sync.down.b32 %r108, %r109, %r110, %r131, %r132;
	// end inline asm
	mov.b64 	%rd56, {%r103, %r108};
	mov.b64 	%fd133, %rd56;
	setp.gt.s32 	%p64, %r82, 27;
	setp.lt.f64 	%p65, %fd132, %fd133;
	selp.f64 	%fd134, %fd133, %fd132, %p65;
	selp.f64 	%fd135, %fd132, %fd134, %p64;
	mov.b64 	%rd57, %fd135;
	mov.b64 	{%r114, %r119}, %rd57;
	mov.b32 	%r120, 8;
	// begin inline asm
	shfl.sync.down.b32 %r113, %r114, %r120, %r131, %r132;
	// end inline asm
	// begin inline asm
	shfl.sync.down.b32 %r118, %r119, %r120, %r131, %r132;
	// end inline asm
	mov.b64 	%rd58, {%r113, %r118};
	mov.b64 	%fd136, %rd58;
	setp.gt.s32 	%p66, %r82, 23;
	setp.lt.f64 	%p67, %fd135, %fd136;
	selp.f64 	%fd137, %fd136, %fd135, %p67;
	selp.f64 	%fd138, %fd135, %fd137, %p66;
	mov.b64 	%rd59, %fd138;
	mov.b64 	{%r124, %r129}, %rd59;
	mov.b32 	%r130, 16;
	// begin inline asm
	shfl.sync.down.b32 %r123, %r124, %r130, %r131, %r132;
	// end inline asm
	// begin inline asm
	shfl.sync.down.b32 %r128, %r129, %r130, %r131, %r132;
	// end inline asm
	mov.b64 	%rd60, {%r123, %r128};
	mov.b64 	%fd139, %rd60;
	setp.gt.s32 	%p68, %r82, 15;
	setp.lt.f64 	%p69, %fd138, %fd139;
	selp.f64 	%fd37, %fd139, %fd138, %p69;
	selp.f64 	%fd304, %fd138, %fd37, %p68;
	setp.ne.s32 	%p70, %r82, 0;
	@%p70 bra 	$L__BB9_44;
	shr.u32 	%r133, %r27, 2;
	and.b32  	%r134, %r133, 248;
	mov.u32 	%r135, _ZZN3cub18CUB_300001_SM_10006detail6reduce18DeviceReduceKernelINS2_10policy_hubIdyN4cuda3__47maximumIdEEE10Policy1000EN6thrust24THRUST_300001_SM_1000_NS10device_ptrIdEEyS8_dNS5_3std3__410__identityEEEvT0_PT3_T1_NS0_13GridEvenShareISL_EET2_T4_E12temp_storage;
	add.s32 	%r136, %r135, %r134;
	st.shared.f64 	[%r136+8], %fd37;
$L__BB9_44:
	bar.sync 	0;
	setp.ne.s32 	%p71, %r27, 0;
	@%p71 bra 	$L__BB9_46;
	ld.shared.f64 	%fd140, [_ZZN3cub18CUB_300001_SM_10006detail6reduce18DeviceReduceKernelINS2_10policy_hubIdyN4cuda3__47maximumIdEEE10Policy1000EN6thrust24THRUST_300001_SM_1000_NS10device_ptrIdEEyS8_dNS5_3std3__410__identityEEEvT0_PT3_T1_NS0_13GridEvenShareISL_EET2_T4_E12temp_storage+16];
	setp.lt.f64 	%p72, %fd304, %fd140;
	selp.f64 	%fd141, %fd140, %fd304, %p72;
	ld.shared.f64 	%fd142, [_ZZN3cub18CUB_300001_SM_10006detail6reduce18DeviceReduceKernelINS2_10policy_hubIdyN4cuda3__47maximumIdEEE10Policy1000EN6thrust24THRUST_300001_SM_1000_NS10device_ptrIdEEyS8_dNS5_3std3__410__identityEEEvT0_PT3_T1_NS0_13GridEvenShareISL_EET2_T4_E12temp_storage+24];
	setp.lt.f64 	%p73, %fd141, %fd142;
	selp.f64 	%fd143, %fd142, %fd141, %p73;
	ld.shared.f64 	%fd144, [_ZZN3cub18CUB_300001_SM_10006detail6reduce18DeviceReduceKernelINS2_10policy_hubIdyN4cuda3__47maximumIdEEE10Policy1000EN6thrust24THRUST_300001_SM_1000_NS10device_ptrIdEEyS8_dNS5_3std3__410__identityEEEvT0_PT3_T1_NS0_13GridEvenShareISL_EET2_T4_E12temp_storage+32];
	setp.lt.f64 	%p74, %fd143, %fd144;
	selp.f64 	%fd145, %fd144, %fd143, %p74;
	ld.shared.f64 	%fd146, [_ZZN3cub18CUB_300001_SM_10006detail6reduce18DeviceReduceKernelINS2_10policy_hubIdyN4cuda3__47maximumIdEEE10Policy1000EN6thrust24THRUST_300001_SM_1000_NS10device_ptrIdEEyS8_dNS5_3std3__410__identityEEEvT0_PT3_T1_NS0_13GridEvenShareISL_EET2_T4_E12temp_storage+40];
	setp.lt.f64 	%p75, %fd145, %fd146;
	selp.f64 	%fd147, %fd146, %fd145, %p75;
	ld.shared.f64 	%fd148, [_ZZN3cub18CUB_300001_SM_10006detail6reduce18DeviceReduceKernelINS2_10policy_hubIdyN4cuda3__47maximumIdEEE10Policy1000EN6thrust24THRUST_300001_SM_1000_NS10device_ptrIdEEyS8_dNS5_3std3__410__identityEEEvT0_PT3_T1_NS0_13GridEvenShareISL_EET2_T4_E12temp_storage+48];
	setp.lt.f64 	%p76, %fd147, %fd148;
	selp.f64 	%fd149, %fd148, %fd147, %p76;
	ld.shared.f64 	%fd150, [_ZZN3cub18CUB_300001_SM_10006detail6reduce18DeviceReduceKernelINS2_10policy_hubIdyN4cuda3__47maximumIdEEE10Policy1000EN6thrust24THRUST_300001_SM_1000_NS10device_ptrIdEEyS8_dNS5_3std3__410__identityEEEvT0_PT3_T1_NS0_13GridEvenShareISL_EET2_T4_E12temp_storage+56];
	setp.lt.f64 	%p77, %fd149, %fd150;
	selp.f64 	%fd151, %fd150, %fd149, %p77;
	ld.shared.f64 	%fd152, [_ZZN3cub18CUB_300001_SM_10006detail6reduce18DeviceReduceKernelINS2_10policy_hubIdyN4cuda3__47maximumIdEEE10Policy1000EN6thrust24THRUST_300001_SM_1000_NS10device_ptrIdEEyS8_dNS5_3std3__410__identityEEEvT0_PT3_T1_NS0_13GridEvenShareISL_EET2_T4_E12temp_storage+64];
	setp.lt.f64 	%p78, %fd151, %fd152;
	selp.f64 	%fd304, %fd152, %fd151, %p78;
$L__BB9_46:
	mov.u32 	%r264, %tid.x;
	setp.ne.s32 	%p165, %r264, 0;
	@%p165 bra 	$L__BB9_48;
	ld.param.u64 	%rd101, [_ZN3cub18CUB_300001_SM_10006detail6reduce18DeviceReduceKernelINS2_10policy_hubIdyN4cuda3__47maximumIdEEE10Policy1000EN6thrust24THRUST_300001_SM_1000_NS10device_ptrIdEEyS8_dNS5_3std3__410__identityEEEvT0_PT3_T1_NS0_13GridEvenShareISL_EET2_T4__param_1];
	cvta.to.global.u64 	%rd98, %rd101;
	mul.wide.u32 	%rd99, %r2, 8;
	add.s64 	%rd100, %rd98, %rd99;
	st.global.f64 	[%rd100], %fd304;
$L__BB9_48:
	ret;

}
	// .globl	_ZN3cub18CUB_300001_SM_10006detail6reduce28DeviceReduceSingleTileKernelINS2_10policy_hubIdyN4cuda3__47maximumIdEEE10Policy1000EPdPfiS8_fdNS5_3std3__410__identityEEEvT0_T1_T2_T3_T4_T6_
.visible .entry _ZN3cub18CUB_300001_SM_10006detail6reduce28DeviceReduceSingleTileKernelINS2_10policy_hubIdyN4cuda3__47maximumIdEEE10Policy1000EPdPfiS8_fdNS5_3std3__410__identityEEEvT0_T1_T2_T3_T4_T6_(
	.param .u64 .ptr .align 1 _ZN3cub18CUB_300001_SM_10006detail6reduce28DeviceReduceSingleTileKernelINS2_10policy_hubIdyN4cuda3__47maximumIdEEE10Policy1000EPdPfiS8_fdNS5_3std3__410__identityEEEvT0_T1_T2_T3_T4_T6__param_0,
	.param .u64 .ptr .align 1 _ZN3cub18CUB_300001_SM_10006detail6reduce28DeviceReduceSingleTileKernelINS2_10policy_hubIdyN4cuda3__47maximumIdEEE10Policy1000EPdPfiS8_fdNS5_3std3__410__identityEEEvT0_T1_T2_T3_T4_T6__param_1,
	.param .u32 _ZN3cub18CUB_300001_SM_10006detail6reduce28DeviceReduceSingleTileKernelINS2_10policy_hubIdyN4cuda3__47maximumIdEEE10Policy1000EPdPfiS8_fdNS5_3std3__410__identityEEEvT0_T1_T2_T3_T4_T6__param_2,
	.param .align 1 .b8 _ZN3cub18CUB_300001_SM_10006detail6reduce28DeviceReduceSingleTileKernelINS2_10policy_hubIdyN4cuda3__47maximumIdEEE10Policy1000EPdPfiS8_fdNS5_3std3__410__identityEEEvT0_T1_T2_T3_T4_T6__param_3[1],
	.param .f32 _ZN3cub18CUB_300001_SM_10006detail6reduce28DeviceReduceSingleTileKernelINS2_10policy_hubIdyN4cuda3__47maximumIdEEE10Policy1000EPdPfiS8_fdNS5_3std3__410__identityEEEvT0_T1_T2_T3_T4_T6__param_4,
	.param .align 1 .b8 _ZN3cub18CUB_300001_SM_10006detail6reduce28DeviceReduceSingleTileKernelINS2_10policy_hubIdyN4cuda3__47maximumIdEEE10Policy1000EPdPfiS8_fdNS5_3std3__410__identityEEEvT0_T1_T2_T3_T4_T6__param_5[1]
)
.maxntid 256
.minnctapersm 1
{
	.reg .pred 	%p<220>;
	.reg .b32 	%r<472>;
	.reg .b32 	%f<4>;
	.reg .b64 	%rd<206>;
	.reg .b64 	%fd<380>;
	// demoted variable
	.shared .align 8 .b8 _ZZN3cub18CUB_300001_SM_10006detail6reduce28DeviceReduceSingleTileKernelINS2_10policy_hubIdyN4cuda3__47maximumIdEEE10Policy1000EPdPfiS8_fdNS5_3std3__410__identityEEEvT0_T1_T2_T3_T4_T6_E12temp_storage[80];
	ld.param.u64 	%rd15, [_ZN3cub18CUB_300001_SM_10006detail6reduce28DeviceReduceSingleTileKernelINS2_10policy_hubIdyN4cuda3__47maximumIdEEE10Policy1000EPdPfiS8_fdNS5_3std3__410__identityEEEvT0_T1_T2_T3_T4_T6__param_0];
	ld.param.u64 	%rd16, [_ZN3cub18CUB_300001_SM_10006detail6reduce28DeviceReduceSingleTileKernelINS2_10policy_hubIdyN4cuda3__47maximumIdEEE10Policy1000EPdPfiS8_fdNS5_3std3__410__identityEEEvT0_T1_T2_T3_T4_T6__param_1];
	ld.param.u32 	%r68, [_ZN3cub18CUB_300001_SM_10006detail6reduce28DeviceReduceSingleTileKernelINS2_10policy_hubIdyN4cuda3__47maximumIdEEE10Policy1000EPdPfiS8_fdNS5_3std3__410__identityEEEvT0_T1_T2_T3_T4_T6__param_2];
	ld.param.f32 	%f1, [_ZN3cub18CUB_300001_SM_10006detail6reduce28DeviceReduceSingleTileKernelINS2_10policy_hubIdyN4cuda3__47maximumIdEEE10Policy1000EPdPfiS8_fdNS5_3std3__410__identityEEEvT0_T1_T2_T3_T4_T6__param_4];
	cvta.to.global.u64 	%rd1, %rd16;
	setp.ne.s32 	%p1, %r68, 0;
	@%p1 bra 	$L__BB10_3;
	mov.u32 	%r445, %tid.x;
	setp.ne.s32 	%p219, %r445, 0;
	@%p219 bra 	$L__BB10_74;
	st.global.f32 	[%rd1], %f1;
	bra.uni 	$L__BB10_74;
$L__BB10_3:
	and.b64  	%rd17, %rd15, 31;
	setp.ne.s64 	%p2, %rd17, 0;
	@%p2 bra 	$L__BB10_38;
	setp.gt.s32 	%p110, %r68, 2047;
	@%p110 bra 	$L__BB10_22;
	mov.u32 	%r1, %tid.x;
	setp.ge.s32 	%p159, %r1, %r68;
	mov.f64 	%fd358, 0d0000000000000000;
	mov.u32 	%r449, %r1;
	@%p159 bra 	$L__BB10_7;
	mul.wide.u32 	%rd169, %r1, 8;
	add.s64 	%rd168, %rd15, %rd169;
	// begin inline asm
	ld.global.nc.u64 %rd167, [%rd168];
	// end inline asm
	mov.b64 	%fd358, %rd167;
	add.s32 	%r449, %r1, 256;
$L__BB10_7:
	setp.ge.s32 	%p160, %r449, %r68;
	@%p160 bra 	$L__BB10_13;
	not.b32 	%r321, %r449;
	add.s32 	%r4, %r68, %r321;
	and.b32  	%r322, %r4, 768;
	setp.eq.s32 	%p161, %r322, 768;
	@%p161 bra 	$L__BB10_11;
	mul.wide.u32 	%rd170, %r449, 8;
	add.s64 	%rd202, %rd15, %rd170;
	shr.u32 	%r323, %r4, 8;
	add.s32 	%r324, %r323, 1;
	and.b32  	%r325, %r324, 3;
	neg.s32 	%r447, %r325;
$L__BB10_10:
	.pragma "nounroll";
	// begin inline asm
	ld.global.nc.u64 %rd171, [%rd202];
	// end inline asm
	mov.b64 	%fd271, %rd171;
	setp.lt.f64 	%p162, %fd358, %fd271;
	selp.f64 	%fd358, %fd271, %fd358, %p162;
	add.s32 	%r449, %r449, 256;
	add.s64 	%rd202, %rd202, 2048;
	add.s32 	%r447, %r447, 1;
	setp.ne.s32 	%p163, %r447, 0;
	@%p163 bra 	$L__BB10_10;
$L__BB10_11:
	setp.lt.u32 	%p164, %r4, 768;
	@%p164 bra 	$L__BB10_13;
$L__BB10_12:
	mul.wide.s32 	%rd181, %r449, 8;
	add.s64 	%rd174, %rd15, %rd181;
	// begin inline asm
	ld.global.nc.u64 %rd173, [%rd174];
	// end inline asm
	mov.b64 	%fd272, %rd173;
	setp.lt.f64 	%p165, %fd358, %fd272;
	selp.f64 	%fd273, %fd272, %fd358, %p165;
	add.s64 	%rd176, %rd174, 2048;
	// begin inline asm
	ld.global.nc.u64 %rd175, [%rd176];
	// end inline asm
	mov.b64 	%fd274, %rd175;
	setp.lt.f64 	%p166, %fd273, %fd274;
	selp.f64 	%fd275, %fd274, %fd273, %p166;
	add.s64 	%rd178, %rd174, 4096;
	// begin inline asm
	ld.global.nc.u64 %rd177, [%rd178];
	// end inline asm
	mov.b64 	%fd276, %rd177;
	setp.lt.f64 	%p167, %fd275, %fd276;
	selp.f64 	%fd277, %fd276, %fd275, %p167;
	add.s64 	%rd180, %rd174, 6144;
	// begin inline asm
	ld.global.nc.u64 %rd179, [%rd180];
	// end inline asm
	mov.b64 	%fd278, %rd179;
	setp.lt.f64 	%p168, %fd277, %fd278;
	selp.f64 	%fd358, %fd278, %fd277, %p168;
	add.s32 	%r449, %r449, 1024;
	setp.lt.s32 	%p169, %r449, %r68;
	@%p169 bra 	$L__BB10_12;
$L__BB10_13:
	setp.lt.s32 	%p170, %r68, 256;
	@%p170 bra 	$L__BB10_18;
	// begin inline asm
	mov.u32 %r389, %laneid;
	// end inline asm
	mov.b64 	%rd192, %fd358;
	mov.b64 	{%r391, %r396}, %rd192;
	mov.b32 	%r397, 1;
	mov.b32 	%r438, 31;
	mov.b32 	%r439, -1;
	// begin inline asm
	shfl.sync.down.b32 %r390, %r391, %r397, %r438, %r439;
	// end inline asm
	// begin inline asm
	shfl.sync.down.b32 %r395, %r396, %r397, %r438, %r439;
	// end inline asm
	mov.b64 	%rd193, {%r390, %r395};
	mov.b64 	%fd326, %rd193;
	setp.gt.s32 	%p198, %r389, 30;
	setp.lt.f64 	%p199, %fd358, %fd326;
	selp.f64 	%fd327, %fd326, %fd358, %p199;
	selp.f64 	%fd328, %fd358, %fd327, %p198;
	mov.b64 	%rd194, %fd328;
	mov.b64 	{%r401, %r406}, %rd194;
	mov.b32 	%r407, 2;
	// begin inline asm
	shfl.sync.down.b32 %r400, %r401, %r407, %r438, %r439;
	// end inline asm
	// begin inline asm
	shfl.sync.down.b32 %r405, %r406, %r407, %r438, %r439;
	// end inline asm
	mov.b64 	%rd195, {%r400, %r405};
	mov.b64 	%fd329, %rd195;
	setp.gt.s32 	%p200, %r389, 29;
	setp.lt.f64 	%p201, %fd328, %fd329;
	selp.f64 	%fd330, %fd329, %fd328, %p201;
	selp.f64 	%fd331, %fd328, %fd330, %p200;
	mov.b64 	%rd196, %fd331;
	mov.b64 	{%r411, %r416}, %rd196;
	mov.b32 	%r417, 4;
	// begin inline asm
	shfl.sync.down.b32 %r410, %r411, %r417, %r438, %r439;
	// end inline asm
	// begin inline asm
	shfl.sync.down.b32 %r415, %r416, %r417, %r438, %r439;
	// end inline asm
	mov.b64 	%rd197, {%r410, %r415};
	mov.b64 	%fd332, %rd197;
	setp.gt.s32 	%p202, %r389, 27;
	setp.lt.f64 	%p203, %fd331, %fd332;
	selp.f64 	%fd333, %fd332, %fd331, %p203;
	selp.f64 	%fd334, %fd331, %fd333, %p202;
	mov.b64 	%rd198, %fd334;
	mov.b64 	{%r421, %r426}, %rd198;
	mov.b32 	%r427, 8;
	// begin inline asm
	shfl.sync.down.b32 %r420, %r421, %r427, %r438, %r439;
	// end inline asm
	// begin inline asm
	shfl.sync.down.b32 %r425, %r426, %r427, %r438, %r439;
	// end inline asm
	mov.b64 	%rd199, {%r420, %r425};
	mov.b64 	%fd335, %rd199;
	setp.gt.s32 	%p204, %r389, 23;
	setp.lt.f64 	%p205, %fd334, %fd335;
	selp.f64 	%fd336, %fd335, %fd334, %p205;
	selp.f64 	%fd337, %fd334, %fd336, %p204;
	mov.b64 	%rd200, %fd337;
	mov.b64 	{%r431, %r436}, %rd200;
	mov.b32 	%r437, 16;
	// begin inline asm
	shfl.sync.down.b32 %r430, %r431, %r437, %r438, %r439;
	// end inline asm
	// begin inline asm
	shfl.sync.down.b32 %r435, %r436, %r437, %r438, %r439;
	// end inline asm
	mov.b64 	%rd201, {%r430, %r435};
	mov.b64 	%fd338, %rd201;
	setp.gt.s32 	%p206, %r389, 15;
	setp.lt.f64 	%p207, %fd337, %fd338;
	selp.f64 	%fd10, %fd338, %fd337, %p207;
	selp.f64 	%fd379, %fd337, %fd10, %p206;
	setp.ne.s32 	%p208, %r389, 0;
	@%p208 bra 	$L__BB10_16;
	shr.u32 	%r440, %r1, 2;
	and.b32  	%r441, %r440, 248;
	mov.u32 	%r442, _ZZN3cub18CUB_300001_SM_10006detail6reduce28DeviceReduceSingleTileKernelINS2_10policy_hubIdyN4cuda3__47maximumIdEEE10Policy1000EPdPfiS8_fdNS5_3std3__410__identityEEEvT0_T1_T2_T3_T4_T6_E12temp_storage;
	add.s32 	%r443, %r442, %r441;
	st.shared.f64 	[%r443+8], %fd10;
$L__BB10_16:
	bar.sync 	0;
	setp.ne.s32 	%p209, %r1, 0;
	@%p209 bra 	$L__BB10_72;
	ld.shared.f64 	%fd339, [_ZZN3cub18CUB_300001_SM_10006detail6reduce28DeviceReduceSingleTileKernelINS2_10policy_hubIdyN4cuda3__47maximumIdEEE10Policy1000EPdPfiS8_fdNS5_3std3__410__identityEEEvT0_T1_T2_T3_T4_T6_E12temp_storage+16];
	setp.lt.f64 	%p210, %fd379, %fd339;
	selp.f64 	%fd340, %fd339, %fd379, %p210;
	ld.shared.f64 	%fd341, [_ZZN3cub18CUB_300001_SM_10006detail6reduce28DeviceReduceSingleTileKernelINS2_10policy_hubIdyN4cuda3__47maximumIdEEE10Policy1000EPdPfiS8_fdNS5_3std3__410__identityEEEvT0_T1_T2_T3_T4_T6_E12temp_storage+24];
	setp.lt.f64 	%p211, %fd340, %fd341;
	selp.f64 	%fd342, %fd341, %fd340, %p211;
	ld.shared.f64 	%fd343, [_ZZN3cub18CUB_300001_SM_10006detail6reduce28DeviceReduceSingleTileKernelINS2_10policy_hubIdyN4cuda3__47maximumIdEEE10Policy1000EPdPfiS8_fdNS5_3std3__410__identityEEEvT0_T1_T2_T3_T4_T6_E12temp_storage+32];
	setp.lt.f64 	%p212, %fd342, %fd343;
	selp.f64 	%fd344, %fd343, %fd342, %p212;
	ld.shared.f64 	%fd345, [_ZZN3cub18CUB_300001_SM_10006detail6reduce28DeviceReduceSingleTileKernelINS2_10policy_hubIdyN4cuda3__47maximumIdEEE10Policy1000EPdPfiS8_fdNS5_3std3__410__identityEEEvT0_T1_T2_T3_T4_T6_E12temp_storage+40];
	setp.lt.f64 	%p213, %fd344, %fd345;
	selp.f64 	%fd346, %fd345, %fd344, %p213;
	ld.shared.f64 	%fd347, [_ZZN3cub18CUB_300001_SM_10006detail6reduce28DeviceReduceSingleTileKernelINS2_10policy_hubIdyN4cuda3__47maximumIdEEE10Policy1000EPdPfiS8_fdNS5_3std3__410__identityEEEvT0_T1_T2_T3_T4_T6_E12temp_storage+48];
	setp.lt.f64 	%p214, %fd346, %fd347;
	selp.f64 	%fd348, %fd347, %fd346, %p214;
	ld.shared.f64 	%fd349, [_ZZN3cub18CUB_300001_SM_10006detail6reduce28DeviceReduceSingleTileKernelINS2_10policy_hubIdyN4cuda3__47maximumIdEEE10Policy1000EPdPfiS8_fdNS5_3std3__410__identityEEEvT0_T1_T2_T3_T4_T6_E12temp_storage+56];
	setp.lt.f64 	%p215, %fd348, %fd349;
	selp.f64 	%fd350, %fd349, %fd348, %p215;
	ld.shared.f64 	%fd351, [_ZZN3cub18CUB_300001_SM_10006detail6reduce28DeviceReduceSingleTileKernelINS2_10policy_hubIdyN4cuda3__47maximumIdEEE10Policy1000EPdPfiS8_fdNS5_3std3__410__identityEEEvT0_T1_T2_T3_T4_T6_E12temp_storage+64];
	setp.lt.f64 	%p216, %fd350, %fd351;
	selp.f64 	%fd379, %fd351, %fd350, %p216;
	bra.uni 	$L__BB10_72;
$L__BB10_18:
	// begin inline asm
	mov.u32 %r326, %laneid;
	// end inline asm
	and.b32  	%r377, %r1, 992;
	add.s32 	%r378, %r377, 32;
	setp.gt.s32 	%p171, %r378, %r68;
	not.b32 	%r379, %r377;
	add.s32 	%r380, %r68, %r379;
	selp.b32 	%r375, %r380, 31, %p171;
	mov.b64 	%rd182, %fd358;
	mov.b64 	{%r328, %r333}, %rd182;
	mov.b32 	%r334, 1;
	mov.b32 	%r376, -1;
	// begin inline asm
	shfl.sync.down.b32 %r327, %r328, %r334, %r375, %r376;
	// end inline asm
	// begin inline asm
	shfl.sync.down.b32 %r332, %r333, %r334, %r375, %r376;
	// end inline asm
	mov.b64 	%rd183, {%r327, %r332};
	mov.b64 	%fd279, %rd183;
	setp.lt.s32 	%p172, %r326, %r375;
	setp.lt.f64 	%p173, %fd358, %fd279;
	selp.f64 	%fd280, %fd279, %fd358, %p173;
	selp.f64 	%fd281, %fd280, %fd358, %p172;
	mov.b64 	%rd184, %fd281;
	mov.b64 	{%r338, %r343}, %rd184;
	mov.b32 	%r344, 2;
	// begin inline asm
	shfl.sync.down.b32 %r337, %r338, %r344, %r375, %r376;
	// end inline asm
	// begin inline asm
	shfl.sync.down.b32 %r342, %r343, %r344, %r375, %r376;
	// end inline asm
	mov.b64 	%rd185, {%r337, %r342};
	mov.b64 	%fd282, %rd185;
	add.s32 	%r381, %r326, 2;
	setp.gt.s32 	%p174, %r381, %r375;
	setp.lt.f64 	%p175, %fd281, %fd282;
	selp.f64 	%fd283, %fd282, %fd281, %p175;
	selp.f64 	%fd284, %fd281, %fd283, %p174;
	mov.b64 	%rd186, %fd284;
	mov.b64 	{%r348, %r353}, %rd186;
	mov.b32 	%r354, 4;
	// begin inline asm
	shfl.sync.down.b32 %r347, %r348, %r354, %r375, %r376;
	// end inline asm
	// begin inline asm
	shfl.sync.down.b32 %r352, %r353, %r354, %r375, %r376;
	// end inline asm
	mov.b64 	%rd187, {%r347, %r352};
	mov.b64 	%fd285, %rd187;
	add.s32 	%r382, %r326, 4;
	setp.gt.s32 	%p176, %r382, %r375;
	setp.lt.f64 	%p177, %fd284, %fd285;
	selp.f64 	%fd286, %fd285, %fd284, %p177;
	selp.f64 	%fd287, %fd284, %fd286, %p176;
	mov.b64 	%rd188, %fd287;
	mov.b64 	{%r358, %r363}, %rd188;
	mov.b32 	%r364, 8;
	// begin inline asm
	shfl.sync.down.b32 %r357, %r358, %r364, %r375, %r376;
	// end inline asm
	// begin inline asm
	shfl.sync.down.b32 %r362, %r363, %r364, %r375, %r376;
	// end inline asm
	mov.b64 	%rd189, {%r357, %r362};
	mov.b64 	%fd288, %rd189;
	add.s32 	%r383, %r326, 8;
	setp.gt.s32 	%p178, %r383, %r375;
	setp.lt.f64 	%p179, %fd287, %fd288;
	selp.f64 	%fd289, %fd288, %fd287, %p179;
	selp.f64 	%fd290, %fd287, %fd289, %p178;
	mov.b64 	%rd190, %fd290;
	mov.b64 	{%r368, %r373}, %rd190;
	mov.b32 	%r374, 16;
	// begin inline asm
	shfl.sync.down.b32 %r367, %r368, %r374, %r375, %r376;
	// end inline asm
	// begin inline asm
	shfl.sync.down.b32 %r372, %r373, %r374, %r375, %r376;
	// end inline asm
	mov.b64 	%rd191, {%r367, %r372};
	mov.b64 	%fd291, %rd191;
	add.s32 	%r384, %r326, 16;
	setp.gt.s32 	%p180, %r384, %r375;
	setp.lt.f64 	%p181, %fd290, %fd291;
	selp.f64 	%fd292, %fd291, %fd290, %p181;
	selp.f64 	%fd379, %fd290, %fd292, %p180;
	setp.ne.s32 	%p182, %r326, 0;
	@%p182 bra 	$L__BB10_20;
	shr.u32 	%r385, %r1, 2;
	and.b32  	%r386, %r385, 248;
	mov.u32 	%r387, _ZZN3cub18CUB_300001_SM_10006detail6reduce28DeviceReduceSingleTileKernelINS2_10policy_hubIdyN4cuda3__47maximumIdEEE10Policy1000EPdPfiS8_fdNS5_3std3__410__identityEEEvT0_T1_T2_T3_T4_T6_E12temp_storage;
	add.s32 	%r388, %r387, %r386;
	st.shared.f64 	[%r388+8], %fd379;
$L__BB10_20:
	bar.sync 	0;
	setp.ne.s32 	%p183, %r1, 0;
	@%p183 bra 	$L__BB10_72;
	setp.gt.s32 	%p184, %r68, 32;
	ld.shared.f64 	%fd293, [_ZZN3cub18CUB_300001_SM_10006detail6reduce28DeviceReduceSingleTileKernelINS2_10policy_hubIdyN4cuda3__47maximumIdEEE10Policy1000EPdPfiS8_fdNS5_3std3__410__identityEEEvT0_T1_T2_T3_T4_T6_E12temp_storage+16];
	setp.lt.f64 	%p185, %fd379, %fd293;
	selp.f64 	%fd295, %fd293, %fd379, %p185;
	selp.f64 	%fd296, %fd295, %fd379, %p184;
	setp.gt.s32 	%p186, %r68, 64;
	ld.shared.f64 	%fd298, [_ZZN3cub18CUB_300001_SM_10006detail6reduce28DeviceReduceSingleTileKernelINS2_10policy_hubIdyN4cuda3__47maximumIdEEE10Policy1000EPdPfiS8_fdNS5_3std3__410__identityEEEvT0_T1_T2_T3_T4_T6_E12temp_storage+24];
	setp.lt.f64 	%p187, %fd296, %fd298;
	selp.f64 	%fd300, %fd298, %fd296, %p187;
	selp.f64 	%fd301, %fd300, %fd296, %p186;
	setp.gt.s32 	%p188, %r68, 96;
	ld.shared.f64 	%fd303, [_ZZN3cub18CUB_300001_SM_10006detail6reduce28DeviceReduceSingleTileKernelINS2_10policy_hubIdyN4cuda3__47maximumIdEEE10Policy1000EPdPfiS8_fdNS5_3std3__410__identityEEEvT0_T1_T2_T3_T4_T6_E12temp_storage+32];
	setp.lt.f64 	%p189, %fd301, %fd303;
	selp.f64 	%fd305, %fd303, %fd301, %p189;
	selp.f64 	%fd306, %fd305, %fd301, %p188;
	setp.gt.s32 	%p190, %r68, 128;
	ld.shared.f64 	%fd308, [_ZZN3cub18CUB_300001_SM_10006detail6reduce28DeviceReduceSingleTileKernelINS2_10policy_hubIdyN4cuda3__47maximumIdEEE10Policy1000EPdPfiS8_fdNS5_3std3__410__identityEEEvT0_T1_T2_T3_T4_T6_E12temp_storage+40];
	setp.lt.f64 	%p191, %fd306, %fd308;
	selp.f64 	%fd310, %fd308, %fd306, %p191;
	selp.f64 	%fd311, %fd310, %fd306, %p190;
	setp.gt.s32 	%p192, %r68, 160;
	ld.shared.f64 	%fd313, [_ZZN3cub18CUB_300001_SM_10006detail6reduce28DeviceReduceSingleTileKernelINS2_10policy_hubIdyN4cuda3__47maximumIdEEE10Policy1000EPdPfiS8_fdNS5_3std3__410__identityEEEvT0_T1_T2_T3_T4_T6_E12temp_storage+48];
	setp.lt.f64 	%p193, %fd311, %fd313;
	selp.f64 	%fd315, %fd313, %fd311, %p193;
	selp.f64 	%fd316, %fd315, %fd311, %p192;
	setp.gt.s32 	%p194, %r68, 192;
	ld.shared.f64 	%fd318, [_ZZN3cub18CUB_300001_SM_10006detail6reduce28DeviceReduceSingleTileKernelINS2_10policy_hubIdyN4cuda3__47maximumIdEEE10Policy1000EPdPfiS8_fdNS5_3std3__410__identityEEEvT0_T1_T2_T3_T4_T6_E12temp_storage+56];
	setp.lt.f64 	%p195, %fd316, %fd318;
	selp.f64 	%fd320, %fd318, %fd316, %p195;
	selp.f64 	%fd321, %fd320, %fd316, %p194;
	setp.gt.s32 	%p196, %r68, 224;
	ld.shared.f64 	%fd323, [_ZZN3cub18CUB_300001_SM_10006detail6reduce28DeviceReduceSingleTileKernelINS2_10policy_hubIdyN4cuda3__47maximumIdEEE10Policy1000EPdPfiS8_fdNS5_3std3__410__identityEEEvT0_T1_T2_T3_T4_T6_E12temp_storage+64];
	setp.lt.f64 	%p197, %fd321, %fd323;
	selp.f64 	%fd325, %fd323, %fd321, %p197;
	selp.f64 	%fd379, %fd325, %fd321, %p196;
	bra.uni 	$L__BB10_72;
$L__BB10_22:
	mov.u32 	%r13, %tid.x;
	shl.b32 	%r14, %r13, 2;
	mul.wide.u32 	%rd126, %r14, 8;
	add.s64 	%rd116, %rd15, %rd126;
	// begin inline asm
	ld.global.nc.v2.u64 {%rd114, %rd115}, [%rd116];
	// end inline asm
	add.s64 	%rd119, %rd116, 16;
	// begin inline asm
	ld.global.nc.v2.u64 {%rd117, %rd118}, [%rd119];
	// end inline asm
	mov.b64 	%fd205, %rd114;
	mov.b64 	%fd206, %rd115;
	mov.b64 	%fd207, %rd117;
	mov.b64 	%fd208, %rd118;
	add.s64 	%rd122, %rd116, 8192;
	// begin inline asm
	ld.global.nc.v2.u64 {%rd120, %rd121}, [%rd122];
	// end inline asm
	add.s64 	%rd125, %rd116, 8208;
	// begin inline asm
	ld.global.nc.v2.u64 {%rd123, %rd124}, [%rd125];
	// end inline asm
	mov.b64 	%fd209, %rd120;
	mov.b64 	%fd210, %rd121;
	mov.b64 	%fd211, %rd123;
	mov.b64 	%fd212, %rd124;
	setp.lt.f64 	%p111, %fd205, %fd206;
	selp.f64 	%fd213, %fd206, %fd205, %p111;
	setp.lt.f64 	%p112, %fd213, %fd207;
	selp.f64 	%fd214, %fd207, %fd213, %p112;
	setp.lt.f64 	%p113, %fd214, %fd208;
	selp.f64 	%fd215, %fd208, %fd214, %p113;
	setp.lt.f64 	%p114, %fd215, %fd209;
	selp.f64 	%fd216, %fd209, %fd215, %p114;
	setp.lt.f64 	%p115, %fd216, %fd210;
	selp.f64 	%fd217, %fd210, %fd216, %p115;
	setp.lt.f64 	%p116, %fd217, %fd211;
	selp.f64 	%fd218, %fd211, %fd217, %p116;
	setp.lt.f64 	%p117, %fd218, %fd212;
	selp.f64 	%fd365, %fd212, %fd218, %p117;
	setp.lt.u32 	%p118, %r68, 4096;
	mov.b32 	%r452, 2048;
	@%p118 bra 	$L__BB10_26;
	add.s32 	%r15, %r68, -2048;
	mov.b32 	%r452, 2048;
$L__BB10_24:
	add.s32 	%r258, %r452, %r14;
	mul.wide.u32 	%rd139, %r258, 8;
	add.s64 	%rd129, %rd15, %rd139;
	// begin inline asm
	ld.global.nc.v2.u64 {%rd127, %rd128}, [%rd129];
	// end inline asm
	add.s64 	%rd132, %rd129, 16;
	// begin inline asm
	ld.global.nc.v2.u64 {%rd130, %rd131}, [%rd132];
	// end inline asm
	mov.b64 	%fd219, %rd127;
	mov.b64 	%fd220, %rd128;
	mov.b64 	%fd221, %rd130;
	mov.b64 	%fd222, %rd131;
	add.s64 	%rd135, %rd129, 8192;
	// begin inline asm
	ld.global.nc.v2.u64 {%rd133, %rd134}, [%rd135];
	// end inline asm
	add.s64 	%rd138, %rd129, 8208;
	// begin inline asm
	ld.global.nc.v2.u64 {%rd136, %rd137}, [%rd138];
	// end inline asm
	mov.b64 	%fd223, %rd133;
	mov.b64 	%fd224, %rd134;
	mov.b64 	%fd225, %rd136;
	mov.b64 	%fd226, %rd137;
	setp.lt.f64 	%p119, %fd365, %fd219;
	selp.f64 	%fd227, %fd219, %fd365, %p119;
	setp.lt.f64 	%p120, %fd227, %fd220;
	selp.f64 	%fd228, %fd220, %fd227, %p120;
	setp.lt.f64 	%p121, %fd228, %fd221;
	selp.f64 	%fd229, %fd221, %fd228, %p121;
	setp.lt.f64 	%p122, %fd229, %fd222;
	selp.f64 	%fd230, %fd222, %fd229, %p122;
	setp.lt.f64 	%p123, %fd230, %fd223;
	selp.f64 	%fd231, %fd223, %fd230, %p123;
	setp.lt.f64 	%p124, %fd231, %fd224;
	selp.f64 	%fd232, %fd224, %fd231, %p124;
	setp.lt.f64 	%p125, %fd232, %fd225;
	selp.f64 	%fd233, %fd225, %fd232, %p125;
	setp.lt.f64 	%p126, %fd233, %fd226;
	selp.f64 	%fd365, %fd226, %fd233, %p126;
	sub.s32 	%r259, %r68, %r452;
	setp.lt.s32 	%p127, %r259, 2048;
	@%p127 bra 	$L__BB10_34;
	add.s32 	%r452, %r452, 2048;
	setp.le.s32 	%p128, %r452, %r15;
	@%p128 bra 	$L__BB10_24;
$L__BB10_26:
	setp.le.s32 	%p129, %r68, %r452;
	@%p129 bra 	$L__BB10_34;
	sub.s32 	%r19, %r68, %r452;
	setp.ge.s32 	%p130, %r13, %r19;
	@%p130 bra 	$L__BB10_34;
	not.b32 	%r260, %r13;
	add.s32 	%r261, %r68, %r260;
	sub.s32 	%r20, %r261, %r452;
	and.b32  	%r262, %r20, 768;
	setp.eq.s32 	%p131, %r262, 768;
	mov.u32 	%r456, %r13;
	@%p131 bra 	$L__BB10_31;
	add.s32 	%r454, %r13, %r452;
	shr.u32 	%r263, %r20, 8;
	add.s32 	%r264, %r263, 1;
	and.b32  	%r265, %r264, 3;
	neg.s32 	%r453, %r265;
	mov.u32 	%r456, %r13;
$L__BB10_30:
	.pragma "nounroll";
	mul.wide.u32 	%rd142, %r454, 8;
	add.s64 	%rd141, %rd15, %rd142;
	// begin inline asm
	ld.global.nc.u64 %rd140, [%rd141];
	// end inline asm
	mov.b64 	%fd235, %rd140;
	setp.lt.f64 	%p132, %fd365, %fd235;
	selp.f64 	%fd365, %fd235, %fd365, %p132;
	add.s32 	%r456, %r456, 256;
	add.s32 	%r454, %r454, 256;
	add.s32 	%r453, %r453, 1;
	setp.ne.s32 	%p133, %r453, 0;
	@%p133 bra 	$L__BB10_30;
$L__BB10_31:
	setp.lt.u32 	%p134, %r20, 768;
	@%p134 bra 	$L__BB10_34;
	cvt.u64.u32 	%rd143, %r456;
	cvt.u64.u32 	%rd144, %r452;
	add.s64 	%rd145, %rd143, %rd144;
	shl.b64 	%rd146, %rd145, 3;
	add.s64 	%rd147, %rd146, %rd15;
	add.s64 	%rd203, %rd147, 4096;
	add.s32 	%r457, %r456, %r452;
$L__BB10_33:
	mul.wide.u32 	%rd156, %r457, 8;
	add.s64 	%rd149, %rd15, %rd156;
	// begin inline asm
	ld.global.nc.u64 %rd148, [%rd149];
	// end inline asm
	mov.b64 	%fd236, %rd148;
	setp.lt.f64 	%p135, %fd365, %fd236;
	selp.f64 	%fd237, %fd236, %fd365, %p135;
	add.s64 	%rd151, %rd203, -2048;
	// begin inline asm
	ld.global.nc.u64 %rd150, [%rd151];
	// end inline asm
	mov.b64 	%fd238, %rd150;
	setp.lt.f64 	%p136, %fd237, %fd238;
	selp.f64 	%fd239, %fd238, %fd237, %p136;
	// begin inline asm
	ld.global.nc.u64 %rd152, [%rd203];
	// end inline asm
	mov.b64 	%fd240, %rd152;
	setp.lt.f64 	%p137, %fd239, %fd240;
	selp.f64 	%fd241, %fd240, %fd239, %p137;
	add.s64 	%rd155, %rd203, 2048;
	// begin inline asm
	ld.global.nc.u64 %rd154, [%rd155];
	// end inline asm
	mov.b64 	%fd242, %rd154;
	setp.lt.f64 	%p138, %fd241, %fd242;
	selp.f64 	%fd365, %fd242, %fd241, %p138;
	add.s32 	%r456, %r456, 1024;
	add.s64 	%rd203, %rd203, 8192;
	add.s32 	%r457, %r457, 1024;
	setp.lt.s32 	%p139, %r456, %r19;
	@%p139 bra 	$L__BB10_33;
$L__BB10_34:
	// begin inline asm
	mov.u32 %r266, %laneid;
	// end inline asm
	mov.b64 	%rd157, %fd365;
	mov.b64 	{%r268, %r273}, %rd157;
	mov.b32 	%r274, 1;
	mov.b32 	%r315, 31;
	mov.b32 	%r316, -1;
	// begin inline asm
	shfl.sync.down.b32 %r267, %r268, %r274, %r315, %r316;
	// end inline asm
	// begin inline asm
	shfl.sync.down.b32 %r272, %r273, %r274, %r315, %r316;
	// end inline asm
	mov.b64 	%rd158, {%r267, %r272};
	mov.b64 	%fd243, %rd158;
	setp.gt.s32 	%p140, %r266, 30;
	setp.lt.f64 	%p141, %fd365, %fd243;
	selp.f64 	%fd244, %fd243, %fd365, %p141;
	selp.f64 	%fd245, %fd365, %fd244, %p140;
	mov.b64 	%rd159, %fd245;
	mov.b64 	{%r278, %r283}, %rd159;
	mov.b32 	%r284, 2;
	// begin inline asm
	shfl.sync.down.b32 %r277, %r278, %r284, %r315, %r316;
	// end inline asm
	// begin inline asm
	shfl.sync.down.b32 %r282, %r283, %r284, %r315, %r316;
	// end inline asm
	mov.b64 	%rd160, {%r277, %r282};
	mov.b64 	%fd246, %rd160;
	setp.gt.s32 	%p142, %r266, 29;
	setp.lt.f64 	%p143, %fd245, %fd246;
	selp.f64 	%fd247, %fd246, %fd245, %p143;
	selp.f64 	%fd248, %fd245, %fd247, %p142;
	mov.b64 	%rd161, %fd248;
	mov.b64 	{%r288, %r293}, %rd161;
	mov.b32 	%r294, 4;
	// begin inline asm
	shfl.sync.down.b32 %r287, %r288, %r294, %r315, %r316;
	// end inline asm
	// begin inline asm
	shfl.sync.down.b32 %r292, %r293, %r294, %r315, %r316;
	// end inline asm
	mov.b64 	%rd162, {%r287, %r292};
	mov.b64 	%fd249, %rd162;
	setp.gt.s32 	%p144, %r266, 27;
	setp.lt.f64 	%p145, %fd248, %fd249;
	selp.f64 	%fd250, %fd249, %fd248, %p145;
	selp.f64 	%fd251, %fd248, %fd250, %p144;
	mov.b64 	%rd163, %fd251;
	mov.b64 	{%r298, %r303}, %rd163;
	mov.b32 	%r304, 8;
	// begin inline asm
	shfl.sync.down.b32 %r297, %r298, %r304, %r315, %r316;
	// end inline asm
	// begin inline asm
	shfl.sync.down.b32 %r302, %r303, %r304, %r315, %r316;
	// end inline asm
	mov.b64 	%rd164, {%r297, %r302};
	mov.b64 	%fd252, %rd164;
	setp.gt.s32 	%p146, %r266, 23;
	setp.lt.f64 	%p147, %fd251, %fd252;
	selp.f64 	%fd253, %fd252, %fd251, %p147;
	selp.f64 	%fd254, %fd251, %fd253, %p146;
	mov.b64 	%rd165, %fd254;
	mov.b64 	{%r308, %r313}, %rd165;
	mov.b32 	%r314, 16;
	// begin inline asm
	shfl.sync.down.b32 %r307, %r308, %r314, %r315, %r316;
	// end inline asm
	// begin inline asm
	shfl.sync.down.b32 %r312, %r313, %r314, %r315, %r316;
	// end inline asm
	mov.b64 	%rd166, {%r307, %r312};
	mov.b64 	%fd255, %rd166;
	setp.gt.s32 	%p148, %r266, 15;
	setp.lt.f64 	%p149, %fd254, %fd255;
	selp.f64 	%fd26, %fd255, %fd254, %p149;
	selp.f64 	%fd379, %fd254, %fd26, %p148;
	setp.ne.s32 	%p150, %r266, 0;
	@%p150 bra 	$L__BB10_36;
	shr.u32 	%r317, %r13, 2;
	and.b32  	%r318, %r317, 248;
	mov.u32 	%r319, _ZZN3cub18CUB_300001_SM_10006detail6reduce28DeviceReduceSingleTileKernelINS2_10policy_hubIdyN4cuda3__47maximumIdEEE10Policy1000EPdPfiS8_fdNS5_3std3__410__identityEEEvT0_T1_T2_T3_T4_T6_E12temp_storage;
	add.s32 	%r320, %r319, %r318;
	st.shared.f64 	[%r320+8], %fd26;
$L__BB10_36:
	bar.sync 	0;
	setp.ne.s32 	%p151, %r13, 0;
	@%p151 bra 	$L__BB10_72;
	ld.shared.f64 	%fd256, [_ZZN3cub18CUB_300001_SM_10006detail6reduce28DeviceReduceSingleTileKernelINS2_10policy_hubIdyN4cuda3__47maximumIdEEE10Policy1000EPdPfiS8_fdNS5_3std3__410__identityEEEvT0_T1_T2_T3_T4_T6_E12temp_storage+16];
	setp.lt.f64 	%p152, %fd379, %fd256;
	selp.f64 	%fd257, %fd256, %fd379, %p152;
	ld.shared.f64 	%fd258, [_ZZN3cub18CUB_300001_SM_10006detail6reduce28DeviceReduceSingleTileKernelINS2_10policy_hubIdyN4cuda3__47maximumIdEEE10Policy1000EPdPfiS8_fdNS5_3std3__410__identityEEEvT0_T1_T2_T3_T4_T6_E12temp_storage+24];
	setp.lt.f64 	%p153, %fd257, %fd258;
	selp.f64 	%fd259, %fd258, %fd257, %p153;
	ld.shared.f64 	%fd260, [_ZZN3cub18CUB_300001_SM_10006detail6reduce28DeviceReduceSingleTileKernelINS2_10policy_hubIdyN4cuda3__47maximumIdEEE10Policy1000EPdPfiS8_fdNS5_3std3__410__identityEEEvT0_T1_T2_T3_T4_T6_E12temp_storage+32];
	setp.lt.f64 	%p154, %fd259, %fd260;
	selp.f64 	%fd261, %fd260, %fd259, %p154;
	ld.shared.f64 	%fd262, [_ZZN3cub18CUB_300001_SM_10006detail6reduce28DeviceReduceSingleTileKernelINS2_10policy_hubIdyN4cuda3__47maximumIdEEE10Policy1000EPdPfiS8_fdNS5_3std3__410__identityEEEvT0_T1_T2_T3_T4_T6_E12temp_storage+40];
	setp.lt.f64 	%p155, %fd261, %fd262;
	selp.f64 	%fd263, %fd262, %fd261, %p155;
	ld.shared.f64 	%fd264, [_ZZN3cub18CUB_300001_SM_10006detail6reduce28DeviceReduceSingleTileKernelINS2_10policy_hubIdyN4cuda3__47maximumIdEEE10Policy1000EPdPfiS8_fdNS5_3std3__410__identityEEEvT0_T1_T2_T3_T4_T6_E12temp_storage+48];
	setp.lt.f64 	%p156, %fd263, %fd264;
	selp.f64 	%fd265, %fd264, %fd263, %p156;
	ld.shared.f64 	%fd266, [_ZZN3cub18CUB_300001_SM_10006detail6reduce28DeviceReduceSingleTileKernelINS2_10policy_hubIdyN4cuda3__47maximumIdEEE10Policy1000EPdPfiS8_fdNS5_3std3__410__identityEEEvT0_T1_T2_T3_T4_T6_E12temp_storage+56];
	setp.lt.f64 	%p157, %fd265, %fd266;
	selp.f64 	%fd267, %fd266, %fd265, %p157;
	ld.shared.f64 	%fd268, [_ZZN3cub18CUB_300001_SM_10006detail6reduce28DeviceReduceSingleTileKernelINS2_10policy_hubIdyN4cuda3__47maximumIdEEE10Policy1000EPdPfiS8_fdNS5_3std3__410__identityEEEvT0_T1_T2_T3_T4_T6_E12temp_storage+64];
	setp.lt.f64 	%p158, %fd267, %fd268;
	selp.f64 	%fd379, %fd268, %fd267, %p158;
	bra.uni 	$L__BB10_72;
$L__BB10_38:
	setp.gt.s32 	%p3, %r68, 2047;
	@%p3 bra 	$L__BB10_56;
	mov.u32 	%r35, %tid.x;
	setp.ge.s32 	%p52, %r35, %r68;
	mov.f64 	%fd371, 0d0000000000000000;
	mov.u32 	%r462, %r35;
	@%p52 bra 	$L__BB10_41;
	mul.wide.u32 	%rd81, %r35, 8;
	add.s64 	%rd80, %rd15, %rd81;
	// begin inline asm
	ld.global.nc.u64 %rd79, [%rd80];
	// end inline asm
	mov.b64 	%fd371, %rd79;
	add.s32 	%r462, %r35, 256;
$L__BB10_41:
	setp.ge.s32 	%p53, %r462, %r68;
	@%p53 bra 	$L__BB10_47;
	not.b32 	%r133, %r462;
	add.s32 	%r38, %r68, %r133;
	and.b32  	%r134, %r38, 768;
	setp.eq.s32 	%p54, %r134, 768;
	@%p54 bra 	$L__BB10_45;
	mul.wide.u32 	%rd82, %r462, 8;
	add.s64 	%rd204, %rd15, %rd82;
	shr.u32 	%r135, %r38, 8;
	add.s32 	%r136, %r135, 1;
	and.b32  	%r137, %r136, 3;
	neg.s32 	%r460, %r137;
$L__BB10_44:
	.pragma "nounroll";
	// begin inline asm
	ld.global.nc.u64 %rd83, [%rd204];
	// end inline asm
	mov.b64 	%fd124, %rd83;
	setp.lt.f64 	%p55, %fd371, %fd124;
	selp.f64 	%fd371, %fd124, %fd371, %p55;
	add.s32 	%r462, %r462, 256;
	add.s64 	%rd204, %rd204, 2048;
	add.s32 	%r460, %r460, 1;
	setp.ne.s32 	%p56, %r460, 0;
	@%p56 bra 	$L__BB10_44;
$L__BB10_45:
	setp.lt.u32 	%p57, %r38, 768;
	@%p57 bra 	$L__BB10_47;
$L__BB10_46:
	mul.wide.s32 	%rd93, %r462, 8;
	add.s64 	%rd86, %rd15, %rd93;
	// begin inline asm
	ld.global.nc.u64 %rd85, [%rd86];
	// end inline asm
	mov.b64 	%fd125, %rd85;
	setp.lt.f64 	%p58, %fd371, %fd125;
	selp.f64 	%fd126, %fd125, %fd371, %p58;
	add.s64 	%rd88, %rd86, 2048;
	// begin inline asm
	ld.global.nc.u64 %rd87, [%rd88];
	// end inline asm
	mov.b64 	%fd127, %rd87;
	setp.lt.f64 	%p59, %fd126, %fd127;
	selp.f64 	%fd128, %fd127, %fd126, %p59;
	add.s64 	%rd90, %rd86, 4096;
	// begin inline asm
	ld.global.nc.u64 %rd89, [%rd90];
	// end inline asm
	mov.b64 	%fd129, %rd89;
	setp.lt.f64 	%p60, %fd128, %fd129;
	selp.f64 	%fd130, %fd129, %fd128, %p60;
	add.s64 	%rd92, %rd86, 6144;
	// begin inline asm
	ld.global.nc.u64 %rd91, [%rd92];
	// end inline asm
	mov.b64 	%fd131, %rd91;
	setp.lt.f64 	%p61, %fd130, %fd131;
	selp.f64 	%fd371, %fd131, %fd130, %p61;
	add.s32 	%r462, %r462, 1024;
	setp.lt.s32 	%p62, %r462, %r68;
	@%p62 bra 	$L__BB10_46;
$L__BB10_47:
	setp.lt.s32 	%p63, %r68, 256;
	@%p63 bra 	$L__BB10_52;
	// begin inline asm
	mov.u32 %r201, %laneid;
	// end inline asm
	mov.b64 	%rd104, %fd371;
	mov.b64 	{%r203, %r208}, %rd104;
	mov.b32 	%r209, 1;
	mov.b32 	%r250, 31;
	mov.b32 	%r251, -1;
	// begin inline asm
	shfl.sync.down.b32 %r202, %r203, %r209, %r250, %r251;
	// end inline asm
	// begin inline asm
	shfl.sync.down.b32 %r207, %r208, %r209, %r250, %r251;
	// end inline asm
	mov.b64 	%rd105, {%r202, %r207};
	mov.b64 	%fd179, %rd105;
	setp.gt.s32 	%p91, %r201, 30;
	setp.lt.f64 	%p92, %fd371, %fd179;
	selp.f64 	%fd180, %fd179, %fd371, %p92;
	selp.f64 	%fd181, %fd371, %fd180, %p91;
	mov.b64 	%rd106, %fd181;
	mov.b64 	{%r213, %r218}, %rd106;
	mov.b32 	%r219, 2;
	// begin inline asm
	shfl.sync.down.b32 %r212, %r213, %r219, %r250, %r251;
	// end inline asm
	// begin inline asm
	shfl.sync.down.b32 %r217, %r218, %r219, %r250, %r251;
	// end inline asm
	mov.b64 	%rd107, {%r212, %r217};
	mov.b64 	%fd182, %rd107;
	setp.gt.s32 	%p93, %r201, 29;
	setp.lt.f64 	%p94, %fd181, %fd182;
	selp.f64 	%fd183, %fd182, %fd181, %p94;
	selp.f64 	%fd184, %fd181, %fd183, %p93;
	mov.b64 	%rd108, %fd184;
	mov.b64 	{%r223, %r228}, %rd108;
	mov.b32 	%r229, 4;
	// begin inline asm
	shfl.sync.down.b32 %r222, %r223, %r229, %r250, %r251;
	// end inline asm
	// begin inline asm
	shfl.sync.down.b32 %r227, %r228, %r229, %r250, %r251;
	// end inline asm
	mov.b64 	%rd109, {%r222, %r227};
	mov.b64 	%fd185, %rd109;
	setp.gt.s32 	%p95, %r201, 27;
	setp.lt.f64 	%p96, %fd184, %fd185;
	selp.f64 	%fd186, %fd185, %fd184, %p96;
	selp.f64 	%fd187, %fd184, %fd186, %p95;
	mov.b64 	%rd110, %fd187;
	mov.b64 	{%r233, %r238}, %rd110;
	mov.b32 	%r239, 8;
	// begin inline asm
	shfl.sync.down.b32 %r232, %r233, %r239, %r250, %r251;
	// end inline asm
	// begin inline asm
	shfl.sync.down.b32 %r237, %r238, %r239, %r250, %r251;
	// end inline asm
	mov.b64 	%rd111, {%r232, %r237};
	mov.b64 	%fd188, %rd111;
	setp.gt.s32 	%p97, %r201, 23;
	setp.lt.f64 	%p98, %fd187, %fd188;
	selp.f64 	%fd189, %fd188, %fd187, %p98;
	selp.f64 	%fd190, %fd187, %fd189, %p97;
	mov.b64 	%rd112, %fd190;
	mov.b64 	{%r243, %r248}, %rd112;
	mov.b32 	%r249, 16;
	// begin inline asm
	shfl.sync.down.b32 %r242, %r243, %r249, %r250, %r251;
	// end inline asm
	// begin inline asm
	shfl.sync.down.b32 %r247, %r248, %r249, %r250, %r251;
	// end inline asm
	mov.b64 	%rd113, {%r242, %r247};
	mov.b64 	%fd191, %rd113;
	setp.gt.s32 	%p99, %r201, 15;
	setp.lt.f64 	%p100, %fd190, %fd191;
	selp.f64 	%fd38, %fd191, %fd190, %p100;
	selp.f64 	%fd379, %fd190, %fd38, %p99;
	setp.ne.s32 	%p101, %r201, 0;
	@%p101 bra 	$L__BB10_50;
	shr.u32 	%r252, %r35, 2;
	and.b32  	%r253, %r252, 248;
	mov.u32 	%r254, _ZZN3cub18CUB_300001_SM_10006detail6reduce28DeviceReduceSingleTileKernelINS2_10policy_hubIdyN4cuda3__47maximumIdEEE10Policy1000EPdPfiS8_fdNS5_3std3__410__identityEEEvT0_T1_T2_T3_T4_T6_E12temp_storage;
	add.s32 	%r255, %r254, %r253;
	st.shared.f64 	[%r255+8], %fd38;
$L__BB10_50:
	bar.sync 	0;
	setp.ne.s32 	%p102, %r35, 0;
	@%p102 bra 	$L__BB10_72;
	ld.shared.f64 	%fd192, [_ZZN3cub18CUB_300001_SM_10006detail6reduce28DeviceReduceSingleTileKernelINS2_10policy_hubIdyN4cuda3__47maximumIdEEE10Policy1000EPdPfiS8_fdNS5_3std3__410__identityEEEvT0_T1_T2_T3_T4_T6_E12temp_storage+16];
	setp.lt.f64 	%p103, %fd379, %fd192;
	selp.f64 	%fd193, %fd192, %fd379, %p103;
	ld.shared.f64 	%fd194, [_ZZN3cub18CUB_300001_SM_10006detail6reduce28DeviceReduceSingleTileKernelINS2_10policy_hubIdyN4cuda3__47maximumIdEEE10Policy1000EPdPfiS8_fdNS5_3std3__410__identityEEEvT0_T1_T2_T3_T4_T6_E12temp_storage+24];
	setp.lt.f64 	%p104, %fd193, %fd194;
	selp.f64 	%fd195, %fd194, %fd193, %p104;
	ld.shared.f64 	%fd196, [_ZZN3cub18CUB_300001_SM_10006detail6reduce28DeviceReduceSingleTileKernelINS2_10policy_hubIdyN4cuda3__47maximumIdEEE10Policy1000EPdPfiS8_fdNS5_3std3__410__identityEEEvT0_T1_T2_T3_T4_T6_E12temp_storage+32];
	setp.lt.f64 	%p105, %fd195, %fd196;
	selp.f64 	%fd197, %fd196, %fd195, %p105;
	ld.shared.f64 	%fd198, [_ZZN3cub18CUB_300001_SM_10006detail6reduce28DeviceReduceSingleTileKernelINS2_10policy_hubIdyN4cuda3__47maximumIdEEE10Policy1000EPdPfiS8_fdNS5_3std3__410__identityEEEvT0_T1_T2_T3_T4_T6_E12temp_storage+40];
	setp.lt.f64 	%p106, %fd197, %fd198;
	selp.f64 	%fd199, %fd198, %fd197, %p106;
	ld.shared.f64 	%fd200, [_ZZN3cub18CUB_300001_SM_10006detail6reduce28DeviceReduceSingleTileKernelINS2_10policy_hubIdyN4cuda3__47maximumIdEEE10Policy1000EPdPfiS8_fdNS5_3std3__410__identityEEEvT0_T1_T2_T3_T4_T6_E12temp_storage+48];
	setp.lt.f64 	%p107, %fd199, %fd200;
	selp.f64 	%fd201, %fd200, %fd199, %p107;
	ld.shared.f64 	%fd202, [_ZZN3cub18CUB_300001_SM_10006detail6reduce28DeviceReduceSingleTileKernelINS2_10policy_hubIdyN4cuda3__47maximumIdEEE10Policy1000EPdPfiS8_fdNS5_3std3__410__identityEEEvT0_T1_T2_T3_T4_T6_E12temp_storage+56];
	setp.lt.f64 	%p108, %fd201, %fd202;
	selp.f64 	%fd203, %fd202, %fd201, %p108;
	ld.shared.f64 	%fd204, [_ZZN3cub18CUB_300001_SM_10006detail6reduce28DeviceReduceSingleTileKernelINS2_10policy_hubIdyN4cuda3__47maximumIdEEE10Policy1000EPdPfiS8_fdNS5_3std3__410__identityEEEvT0_T1_T2_T3_T4_T6_E12temp_storage+64];
	setp.lt.f64 	%p109, %fd203, %fd204;
	selp.f64 	%fd379, %fd204, %fd203, %p109;
	bra.uni 	$L__BB10_72;
$L__BB10_52:
	// begin inline asm
	mov.u32 %r138, %laneid;
	// end inline asm
	and.b32  	%r189, %r35, 992;
	add.s32 	%r190, %r189, 32;
	setp.gt.s32 	%p64, %r190, %r68;
	not.b32 	%r191, %r189;
	add.s32 	%r192, %r68, %r191;
	selp.b32 	%r187, %r192, 31, %p64;
	mov.b64 	%rd94, %fd371;
	mov.b64 	{%r140, %r145}, %rd94;
	mov.b32 	%r146, 1;
	mov.b32 	%r188, -1;
	// begin inline asm
	shfl.sync.down.b32 %r139, %r140, %r146, %r187, %r188;
	// end inline asm
	// begin inline asm
	shfl.sync.down.b32 %r144, %r145, %r146, %r187, %r188;
	// end inline asm
	mov.b64 	%rd95, {%r139, %r144};
	mov.b64 	%fd132, %rd95;
	setp.lt.s32 	%p65, %r138, %r187;
	setp.lt.f64 	%p66, %fd371, %fd132;
	selp.f64 	%fd133, %fd132, %fd371, %p66;
	selp.f64 	%fd134, %fd133, %fd371, %p65;
	mov.b64 	%rd96, %fd134;
	mov.b64 	{%r150, %r155}, %rd96;
	mov.b32 	%r156, 2;
	// begin inline asm
	shfl.sync.down.b32 %r149, %r150, %r156, %r187, %r188;
	// end inline asm
	// begin inline asm
	shfl.sync.down.b32 %r154, %r155, %r156, %r187, %r188;
	// end inline asm
	mov.b64 	%rd97, {%r149, %r154};
	mov.b64 	%fd135, %rd97;
	add.s32 	%r193, %r138, 2;
	setp.gt.s32 	%p67, %r193, %r187;
	setp.lt.f64 	%p68, %fd134, %fd135;
	selp.f64 	%fd136, %fd135, %fd134, %p68;
	selp.f64 	%fd137, %fd134, %fd136, %p67;
	mov.b64 	%rd98, %fd137;
	mov.b64 	{%r160, %r165}, %rd98;
	mov.b32 	%r166, 4;
	// begin inline asm
	shfl.sync.down.b32 %r159, %r160, %r166, %r187, %r188;
	// end inline asm
	// begin inline asm
	shfl.sync.down.b32 %r164, %r165, %r166, %r187, %r188;
	// end inline asm
	mov.b64 	%rd99, {%r159, %r164};
	mov.b64 	%fd138, %rd99;
	add.s32 	%r194, %r138, 4;
	setp.gt.s32 	%p69, %r194, %r187;
	setp.lt.f64 	%p70, %fd137, %fd138;
	selp.f64 	%fd139, %fd138, %fd137, %p70;
	selp.f64 	%fd140, %fd137, %fd139, %p69;
	mov.b64 	%rd100, %fd140;
	mov.b64 	{%r170, %r175}, %rd100;
	mov.b32 	%r176, 8;
	// begin inline asm
	shfl.sync.down.b32 %r169, %r170, %r176, %r187, %r188;
	// end inline asm
	// begin inline asm
	shfl.sync.down.b32 %r174, %r175, %r176, %r187, %r188;
	// end inline asm
	mov.b64 	%rd101, {%r169, %r174};
	mov.b64 	%fd141, %rd101;
	add.s32 	%r195, %r138, 8;
	setp.gt.s32 	%p71, %r195, %r187;
	setp.lt.f64 	%p72, %fd140, %fd141;
	selp.f64 	%fd142, %fd141, %fd140, %p72;
	selp.f64 	%fd143, %fd140, %fd142, %p71;
	mov.b64 	%rd102, %fd143;
	mov.b64 	{%r180, %r185}, %rd102;
	mov.b32 	%r186, 16;
	// begin inline asm
	shfl.sync.down.b32 %r179, %r180, %r186, %r187, %r188;
	// end inline asm
	// begin inline asm
	shfl.sync.down.b32 %r184, %r185, %r186, %r187, %r188;
	// end inline asm
	mov.b64 	%rd103, {%r179, %r184};
	mov.b64 	%fd144, %rd103;
	add.s32 	%r196, %r138, 16;
	setp.gt.s32 	%p73, %r196, %r187;
	setp.lt.f64 	%p74, %fd143, %fd144;
	selp.f64 	%fd145, %fd144, %fd143, %p74;
	selp.f64 	%fd379, %fd143, %fd145, %p73;
	setp.ne.s32 	%p75, %r138, 0;
	@%p75 bra 	$L__BB10_54;
	shr.u32 	%r197, %r35, 2;
	and.b32  	%r198, %r197, 248;
	mov.u32 	%r199, _ZZN3cub18CUB_300001_SM_10006detail6reduce28DeviceReduceSingleTileKernelINS2_10policy_hubIdyN4cuda3__47maximumIdEEE10Policy1000EPdPfiS8_fdNS5_3std3__410__identityEEEvT0_T1_T2_T3_T4_T6_E12temp_storage;
	add.s32 	%r200, %r199, %r198;
	st.shared.f64 	[%r200+8], %fd379;
$L__BB10_54:
	bar.sync 	0;
	setp.ne.s32 	%p76, %r35, 0;
	@%p76 bra 	$L__BB10_72;
	setp.gt.s32 	%p77, %r68, 32;
	ld.shared.f64 	%fd146, [_ZZN3cub18CUB_300001_SM_10006detail6reduce28DeviceReduceSingleTileKernelINS2_10policy_hubIdyN4cuda3__47maximumIdEEE10Policy1000EPdPfiS8_fdNS5_3std3__410__identityEEEvT0_T1_T2_T3_T4_T6_E12temp_storage+16];
	setp.lt.f64 	%p78, %fd379, %fd146;
	selp.f64 	%fd148, %fd146, %fd379, %p78;
	selp.f64 	%fd149, %fd148, %fd379, %p77;
	setp.gt.s32 	%p79, %r68, 64;
	ld.shared.f64 	%fd151, [_ZZN3cub18CUB_300001_SM_10006detail6reduce28DeviceReduceSingleTileKernelINS2_10policy_hubIdyN4cuda3__47maximumIdEEE10Policy1000EPdPfiS8_fdNS5_3std3__410__identityEEEvT0_T1_T2_T3_T4_T6_E12temp_storage+24];
	setp.lt.f64 	%p80, %fd149, %fd151;
	selp.f64 	%fd153, %fd151, %fd149, %p80;
	selp.f64 	%fd154, %fd153, %fd149, %p79;
	setp.gt.s32 	%p81, %r68, 96;
	ld.shared.f64 	%fd156, [_ZZN3cub18CUB_300001_SM_10006detail6reduce28DeviceReduceSingleTileKernelINS2_10policy_hubIdyN4cuda3__47maximumIdEEE10Policy1000EPdPfiS8_fdNS5_3std3__410__identityEEEvT0_T1_T2_T3_T4_T6_E12temp_storage+32];
	setp.lt.f64 	%p82, %fd154, %fd156;
	selp.f64 	%fd158, %fd156, %fd154, %p82;
	selp.f64 	%fd159, %fd158, %fd154, %p81;
	setp.gt.s32 	%p83, %r68, 128;
	ld.shared.f64 	%fd161, [_ZZN3cub18CUB_300001_SM_10006detail6reduce28DeviceReduceSingleTileKernelINS2_10policy_hubIdyN4cuda3__47maximumIdEEE10Policy1000EPdPfiS8_fdNS5_3std3__410__identityEEEvT0_T1_T2_T3_T4_T6_E12temp_storage+40];
	setp.lt.f64 	%p84, %fd159, %fd161;
	selp.f64 	%fd163, %fd161, %fd159, %p84;
	selp.f64 	%fd164, %fd163, %fd159, %p83;
	setp.gt.s32 	%p85, %r68, 160;
	ld.shared.f64 	%fd166, [_ZZN3cub18CUB_300001_SM_10006detail6reduce28DeviceReduceSingleTileKernelINS2_10policy_hubIdyN4cuda3__47maximumIdEEE10Policy1000EPdPfiS8_fdNS5_3std3__410__identityEEEvT0_T1_T2_T3_T4_T6_E12temp_storage+48];
	setp.lt.f64 	%p86, %fd164, %fd166;
	selp.f64 	%fd168, %fd166, %fd164, %p86;
	selp.f64 	%fd169, %fd168, %fd164, %p85;
	setp.gt.s32 	%p87, %r68, 192;
	ld.shared.f64 	%fd171, [_ZZN3cub18CUB_300001_SM_10006detail6reduce28DeviceReduceSingleTileKernelINS2_10policy_hubIdyN4cuda3__47maximumIdEEE10Policy1000EPdPfiS8_fdNS5_3std3__410__identityEEEvT0_T1_T2_T3_T4_T6_E12temp_storage+56];
	setp.lt.f64 	%p88, %fd169, %fd171;
	selp.f64 	%fd173, %fd171, %fd169, %p88;
	selp.f64 	%fd174, %fd173, %fd169, %p87;
	setp.gt.s32 	%p89, %r68, 224;
	ld.shared.f64 	%fd176, [_ZZN3cub18CUB_300001_SM_10006detail6reduce28DeviceReduceSingleTileKernelINS2_10policy_hubIdyN4cuda3__47maximumIdEEE10Policy1000EPdPfiS8_fdNS5_3std3__410__identityEEEvT0_T1_T2_T3_T4_T6_E12temp_storage+64];
	setp.lt.f64 	%p90, %fd174, %fd176;
	selp.f64 	%fd178, %fd176, %fd174, %p90;
	selp.f64 	%fd379, %fd178, %fd174, %p89;
	bra.uni 	$L__BB10_72;
$L__BB10_56:
	mov.u32 	%r47, %tid.x;
	mul.wide.u32 	%rd34, %r47, 8;
	add.s64 	%rd19, %rd15, %rd34;
	// begin inline asm
	ld.global.nc.u64 %rd18, [%rd19];
	// end inline asm
	mov.b64 	%fd58, %rd18;
	add.s64 	%rd21, %rd19, 2048;
	// begin inline asm
	ld.global.nc.u64 %rd20, [%rd21];
	// end inline asm
	mov.b64 	%fd59, %rd20;
	add.s64 	%rd23, %rd19, 4096;
	// begin inline asm
	ld.global.nc.u64 %rd22, [%rd23];
	// end inline asm
	mov.b64 	%fd60, %rd22;
	add.s64 	%rd25, %rd19, 6144;
	// begin inline asm
	ld.global.nc.u64 %rd24, [%rd25];
	// end inline asm
	mov.b64 	%fd61, %rd24;
	add.s64 	%rd27, %rd19, 8192;
	// begin inline asm
	ld.global.nc.u64 %rd26, [%rd27];
	// end inline asm
	mov.b64 	%fd62, %rd26;
	add.s64 	%rd29, %rd19, 10240;
	// begin inline asm
	ld.global.nc.u64 %rd28, [%rd29];
	// end inline asm
	mov.b64 	%fd63, %rd28;
	add.s64 	%rd31, %rd19, 12288;
	// begin inline asm
	ld.global.nc.u64 %rd30, [%rd31];
	// end inline asm
	mov.b64 	%fd64, %rd30;
	add.s64 	%rd33, %rd19, 14336;
	// begin inline asm
	ld.global.nc.u64 %rd32, [%rd33];
	// end inline asm
	mov.b64 	%fd65, %rd32;
	setp.lt.f64 	%p4, %fd58, %fd59;
	selp.f64 	%fd66, %fd59, %fd58, %p4;
	setp.lt.f64 	%p5, %fd66, %fd60;
	selp.f64 	%fd67, %fd60, %fd66, %p5;
	setp.lt.f64 	%p6, %fd67, %fd61;
	selp.f64 	%fd68, %fd61, %fd67, %p6;
	setp.lt.f64 	%p7, %fd68, %fd62;
	selp.f64 	%fd69, %fd62, %fd68, %p7;
	setp.lt.f64 	%p8, %fd69, %fd63;
	selp.f64 	%fd70, %fd63, %fd69, %p8;
	setp.lt.f64 	%p9, %fd70, %fd64;
	selp.f64 	%fd71, %fd64, %fd70, %p9;
	setp.lt.f64 	%p10, %fd71, %fd65;
	selp.f64 	%fd378, %fd65, %fd71, %p10;
	setp.lt.u32 	%p11, %r68, 4096;
	mov.b32 	%r465, 2048;
	@%p11 bra 	$L__BB10_60;
	add.s32 	%r48, %r68, -2048;
	mov.b32 	%r465, 2048;
$L__BB10_58:
	mul.wide.s32 	%rd51, %r465, 8;
	add.s64 	%rd36, %rd19, %rd51;
	// begin inline asm
	ld.global.nc.u64 %rd35, [%rd36];
	// end inline asm
	mov.b64 	%fd72, %rd35;
	add.s64 	%rd38, %rd36, 2048;
	// begin inline asm
	ld.global.nc.u64 %rd37, [%rd38];
	// end inline asm
	mov.b64 	%fd73, %rd37;
	add.s64 	%rd40, %rd36, 4096;
	// begin inline asm
	ld.global.nc.u64 %rd39, [%rd40];
	// end inline asm
	mov.b64 	%fd74, %rd39;
	add.s64 	%rd42, %rd36, 6144;
	// begin inline asm
	ld.global.nc.u64 %rd41, [%rd42];
	// end inline asm
	mov.b64 	%fd75, %rd41;
	add.s64 	%rd44, %rd36, 8192;
	// begin inline asm
	ld.global.nc.u64 %rd43, [%rd44];
	// end inline asm
	mov.b64 	%fd76, %rd43;
	add.s64 	%rd46, %rd36, 10240;
	// begin inline asm
	ld.global.nc.u64 %rd45, [%rd46];
	// end inline asm
	mov.b64 	%fd77, %rd45;
	add.s64 	%rd48, %rd36, 12288;
	// begin inline asm
	ld.global.nc.u64 %rd47, [%rd48];
	// end inline asm
	mov.b64 	%fd78, %rd47;
	add.s64 	%rd50, %rd36, 14336;
	// begin inline asm
	ld.global.nc.u64 %rd49, [%rd50];
	// end inline asm
	mov.b64 	%fd79, %rd49;
	setp.lt.f64 	%p12, %fd378, %fd72;
	selp.f64 	%fd80, %fd72, %fd378, %p12;
	setp.lt.f64 	%p13, %fd80, %fd73;
	selp.f64 	%fd81, %fd73, %fd80, %p13;
	setp.lt.f64 	%p14, %fd81, %fd74;
	selp.f64 	%fd82, %fd74, %fd81, %p14;
	setp.lt.f64 	%p15, %fd82, %fd75;
	selp.f64 	%fd83, %fd75, %fd82, %p15;
	setp.lt.f64 	%p16, %fd83, %fd76;
	selp.f64 	%fd84, %fd76, %fd83, %p16;
	setp.lt.f64 	%p17, %fd84, %fd77;
	selp.f64 	%fd85, %fd77, %fd84, %p17;
	setp.lt.f64 	%p18, %fd85, %fd78;
	selp.f64 	%fd86, %fd78, %fd85, %p18;
	setp.lt.f64 	%p19, %fd86, %fd79;
	selp.f64 	%fd378, %fd79, %fd86, %p19;
	sub.s32 	%r71, %r68, %r465;
	setp.lt.s32 	%p20, %r71, 2048;
	@%p20 bra 	$L__BB10_68;
	add.s32 	%r465, %r465, 2048;
	setp.le.s32 	%p21, %r465, %r48;
	@%p21 bra 	$L__BB10_58;
$L__BB10_60:
	setp.le.s32 	%p22, %r68, %r465;
	@%p22 bra 	$L__BB10_68;
	sub.s32 	%r52, %r68, %r465;
	setp.ge.s32 	%p23, %r47, %r52;
	@%p23 bra 	$L__BB10_68;
	not.b32 	%r72, %r47;
	add.s32 	%r73, %r68, %r72;
	sub.s32 	%r53, %r73, %r465;
	and.b32  	%r74, %r53, 768;
	setp.eq.s32 	%p24, %r74, 768;
	mov.u32 	%r469, %r47;
	@%p24 bra 	$L__BB10_65;
	add.s32 	%r467, %r47, %r465;
	shr.u32 	%r75, %r53, 8;
	add.s32 	%r76, %r75, 1;
	and.b32  	%r77, %r76, 3;
	neg.s32 	%r466, %r77;
	mov.u32 	%r469, %r47;
$L__BB10_64:
	.pragma "nounroll";
	mul.wide.u32 	%rd54, %r467, 8;
	add.s64 	%rd53, %rd15, %rd54;
	// begin inline asm
	ld.global.nc.u64 %rd52, [%rd53];
	// end inline asm
	mov.b64 	%fd88, %rd52;
	setp.lt.f64 	%p25, %fd378, %fd88;
	selp.f64 	%fd378, %fd88, %fd378, %p25;
	add.s32 	%r469, %r469, 256;
	add.s32 	%r467, %r467, 256;
	add.s32 	%r466, %r466, 1;
	setp.ne.s32 	%p26, %r466, 0;
	@%p26 bra 	$L__BB10_64;
$L__BB10_65:
	setp.lt.u32 	%p27, %r53, 768;
	@%p27 bra 	$L__BB10_68;
	cvt.u64.u32 	%rd55, %r469;
	cvt.u64.u32 	%rd56, %r465;
	add.s64 	%rd57, %rd55, %rd56;
	shl.b64 	%rd58, %rd57, 3;
	add.s64 	%rd59, %rd58, %rd15;
	add.s64 	%rd205, %rd59, 4096;
	add.s32 	%r470, %r469, %r465;
$L__BB10_67:
	mul.wide.u32 	%rd68, %r470, 8;
	add.s64 	%rd61, %rd15, %rd68;
	// begin inline asm
	ld.global.nc.u64 %rd60, [%rd61];
	// end inline asm
	mov.b64 	%fd89, %rd60;
	setp.lt.f64 	%p28, %fd378, %fd89;
	selp.f64 	%fd90, %fd89, %fd378, %p28;
	add.s64 	%rd63, %rd205, -2048;
	// begin inline asm
	ld.global.nc.u64 %rd62, [%rd63];
	// end inline asm
	mov.b64 	%fd91, %rd62;
	setp.lt.f64 	%p29, %fd90, %fd91;
	selp.f64 	%fd92, %fd91, %fd90, %p29;
	// begin inline asm
	ld.global.nc.u64 %rd64, [%rd205];
	// end inline asm
	mov.b64 	%fd93, %rd64;
	setp.lt.f64 	%p30, %fd92, %fd93;
	selp.f64 	%fd94, %fd93, %fd92, %p30;
	add.s64 	%rd67, %rd205, 2048;
	// begin inline asm
	ld.global.nc.u64 %rd66, [%rd67];
	// end inline asm
	mov.b64 	%fd95, %rd66;
	setp.lt.f64 	%p31, %fd94, %fd95;
	selp.f64 	%fd378, %fd95, %fd94, %p31;
	add.s32 	%r469, %r469, 1024;
	add.s64 	%rd205, %rd205, 8192;
	add.s32 	%r470, %r470, 1024;
	setp.lt.s32 	%p32, %r469, %r52;
	@%p32 bra 	$L__BB10_67;
$L__BB10_68:
	// begin inline asm
	mov.u32 %r78, %laneid;
	// end inline asm
	mov.b64 	%rd69, %fd378;
	mov.b64 	{%r80, %r85}, %rd69;
	mov.b32 	%r86, 1;
	mov.b32 	%r127, 31;
	mov.b32 	%r128, -1;
	// begin inline asm
	shfl.sync.down.b32 %r79, %r80, %r86, %r127, %r128;
	// end inline asm
	// begin inline asm
	shfl.sync.down.b32 %r84, %r85, %r86, %r127, %r128;
	// end inline asm
	mov.b64 	%rd70, {%r79, %r84};
	mov.b64 	%fd96, %rd70;
	setp.gt.s32 	%p33, %r78, 30;
	setp.lt.f64 	%p34, %fd378, %fd96;
	selp.f64 	%fd97, %fd96, %fd378, %p34;
	selp.f64 	%fd98, %fd378, %fd97, %p33;
	mov.b64 	%rd71, %fd98;
	mov.b64 	{%r90, %r95}, %rd71;
	mov.b32 	%r96, 2;
	// begin inline asm
	shfl.sync.down.b32 %r89, %r90, %r96, %r127, %r128;
	// end inline asm
	// begin inline asm
	shfl.sync.down.b32 %r94, %r95, %r96, %r127, %r128;
	// end inline asm
	mov.b64 	%rd72, {%r89, %r94};
	mov.b64 	%fd99, %rd72;
	setp.gt.s32 	%p35, %r78, 29;
	setp.lt.f64 	%p36, %fd98, %fd99;
	selp.f64 	%fd100, %fd99, %fd98, %p36;
	selp.f64 	%fd101, %fd98, %fd100, %p35;
	mov.b64 	%rd73, %fd101;
	mov.b64 	{%r100, %r105}, %rd73;
	mov.b32 	%r106, 4;
	// begin inline asm
	shfl.sync.down.b32 %r99, %r100, %r106, %r127, %r128;
	// end inline asm
	// begin inline asm
	shfl.sync.down.b32 %r104, %r105, %r106, %r127, %r128;
	// end inline asm
	mov.b64 	%rd74, {%r99, %r104};
	mov.b64 	%fd102, %rd74;
	setp.gt.s32 	%p37, %r78, 27;
	setp.lt.f64 	%p38, %fd101, %fd102;
	selp.f64 	%fd103, %fd102, %fd101, %p38;
	selp.f64 	%fd104, %fd101, %fd103, %p37;
	mov.b64 	%rd75, %fd104;
	mov.b64 	{%r110, %r115}, %rd75;
	mov.b32 	%r116, 8;
	// begin inline asm
	shfl.sync.down.b32 %r109, %r110, %r116, %r127, %r128;
	// end inline asm
	// begin inline asm
	shfl.sync.down.b32 %r114, %r115, %r116, %r127, %r128;
	// end inline asm
	mov.b64 	%rd76, {%r109, %r114};
	mov.b64 	%fd105, %rd76;
	setp.gt.s32 	%p39, %r78, 23;
	setp.lt.f64 	%p40, %fd104, %fd105;
	selp.f64 	%fd106, %fd105, %fd104, %p40;
	selp.f64 	%fd107, %fd104, %fd106, %p39;
	mov.b64 	%rd77, %fd107;
	mov.b64 	{%r120, %r125}, %rd77;
	mov.b32 	%r126, 16;
	// begin inline asm
	shfl.sync.down.b32 %r119, %r120, %r126, %r127, %r128;
	// end inline asm
	// begin inline asm
	shfl.sync.down.b32 %r124, %r125, %r126, %r127, %r128;
	// end inline asm
	mov.b64 	%rd78, {%r119, %r124};
	mov.b64 	%fd108, %rd78;
	setp.gt.s32 	%p41, %r78, 15;
	setp.lt.f64 	%p42, %fd107, %fd108;
	selp.f64 	%fd54, %fd108, %fd107, %p42;
	selp.f64 	%fd379, %fd107, %fd54, %p41;
	setp.ne.s32 	%p43, %r78, 0;
	@%p43 bra 	$L__BB10_70;
	shr.u32 	%r129, %r47, 2;
	and.b32  	%r130, %r129, 248;
	mov.u32 	%r131, _ZZN3cub18CUB_300001_SM_10006detail6reduce28DeviceReduceSingleTileKernelINS2_10policy_hubIdyN4cuda3__47maximumIdEEE10Policy1000EPdPfiS8_fdNS5_3std3__410__identityEEEvT0_T1_T2_T3_T4_T6_E12temp_storage;
	add.s32 	%r132, %r131, %r130;
	st.shared.f64 	[%r132+8], %fd54;
$L__BB10_70:
	bar.sync 	0;
	setp.ne.s32 	%p44, %r47, 0;
	@%p44 bra 	$L__BB10_72;
	ld.shared.f64 	%fd109, [_ZZN3cub18CUB_300001_SM_10006detail6reduce28DeviceReduceSingleTileKernelINS2_10policy_hubIdyN4cuda3__47maximumIdEEE10Policy1000EPdPfiS8_fdNS5_3std3__410__identityEEEvT0_T1_T2_T3_T4_T6_E12temp_storage+16];
	setp.lt.f64 	%p45, %fd379, %fd109;
	selp.f64 	%fd110, %fd109, %fd379, %p45;
	ld.shared.f64 	%fd111, [_ZZN3cub18CUB_300001_SM_10006detail6reduce28DeviceReduceSingleTileKernelINS2_10policy_hubIdyN4cuda3__47maximumIdEEE10Policy1000EPdPfiS8_fdNS5_3std3__410__identityEEEvT0_T1_T2_T3_T4_T6_E12temp_storage+24];
	setp.lt.f64 	%p46, %fd110, %fd111;
	selp.f64 	%fd112, %fd111, %fd110, %p46;
	ld.shared.f64 	%fd113, [_ZZN3cub18CUB_300001_SM_10006detail6reduce28DeviceReduceSingleTileKernelINS2_10policy_hubIdyN4cuda3__47maximumIdEEE10Policy1000EPdPfiS8_fdNS5_3std3__410__identityEEEvT0_T1_T2_T3_T4_T6_E12temp_storage+32];
	setp.lt.f64 	%p47, %fd112, %fd113;
	selp.f64 	%fd114, %fd113, %fd112, %p47;
	ld.shared.f64 	%fd115, [_ZZN3cub18CUB_300001_SM_10006detail6reduce28DeviceReduceSingleTileKernelINS2_10policy_hubIdyN4cuda3__47maximumIdEEE10Policy1000EPdPfiS8_fdNS5_3std3__410__identityEEEvT0_T1_T2_T3_T4_T6_E12temp_storage+40];
	setp.lt.f64 	%p48, %fd114, %fd115;
	selp.f64 	%fd116, %fd115, %fd114, %p48;
	ld.shared.f64 	%fd117, [_ZZN3cub18CUB_300001_SM_10006detail6reduce28DeviceReduceSingleTileKernelINS2_10policy_hubIdyN4cuda3__47maximumIdEEE10Policy1000EPdPfiS8_fdNS5_3std3__410__identityEEEvT0_T1_T2_T3_T4_T6_E12temp_storage+48];
	setp.lt.f64 	%p49, %fd116, %fd117;
	selp.f64 	%fd118, %fd117, %fd116, %p49;
	ld.shared.f64 	%fd119, [_ZZN3cub18CUB_300001_SM_10006detail6reduce28DeviceReduceSingleTileKernelINS2_10policy_hubIdyN4cuda3__47maximumIdEEE10Policy1000EPdPfiS8_fdNS5_3std3__410__identityEEEvT0_T1_T2_T3_T4_T6_E12temp_storage+56];
	setp.lt.f64 	%p50, %fd118, %fd119;
	selp.f64 	%fd120, %fd119, %fd118, %p50;
	ld.shared.f64 	%fd121, [_ZZN3cub18CUB_300001_SM_10006detail6reduce28DeviceReduceSingleTileKernelINS2_10policy_hubIdyN4cuda3__47maximumIdEEE10Policy1000EPdPfiS8_fdNS5_3std3__410__identityEEEvT0_T1_T2_T3_T4_T6_E12temp_storage+64];
	setp.lt.f64 	%p51, %fd120, %fd121;
	selp.f64 	%fd379, %fd121, %fd120, %p51;
$L__BB10_72:
	mov.u32 	%r444, %tid.x;
	setp.ne.s32 	%p217, %r444, 0;
	@%p217 bra 	$L__BB10_74;
	cvt.f64.f32 	%fd352, %f1;
	setp.gt.f64 	%p218, %fd379, %fd352;
	cvt.rn.f32.f64 	%f2, %fd379;
	selp.f32 	%f3, %f2, %f1, %p218;
	st.global.f32 	[%rd1], %f3;
$L__BB10_74:
	ret;

}


// ===== COMPILED SASS (sm_100) =====

	.target	sm_100

	.elftype	@"ET_EXEC"


//--------------------- .note.nv.tkinfo           --------------------------
	.section	.note.nv.tkinfo,"",@"SHT_NOTE"
	.sectionflags	@"SHF_NOTE_NV_TKINFO"
	.tkinfo
        /*0018*/ 	.word	0x00000002
        /*0030*/ 	.string	""
        /*0030*/ 	.string	"ptxas"
        /*0030*/ 	.string	"Cuda compilation tools, release 13.0, V13.0.88"
        /*0030*/ 	.string	"Build cuda_13.0.r13.0/compiler.36424714_0"
        /*0030*/ 	.string	"-arch sm_100 -m 64 "



//--------------------- .note.nv.cuinfo           --------------------------
	.section	.note.nv.cuinfo,"",@"SHT_NOTE"
	.sectionflags	@"SHF_NOTE_NV_CUINFO"
        /*0018*/ 	.short	0x0002
        /*001a*/ 	.short	0x0064
        /*001c*/ 	.short	0x0082
	.zero		2


//--------------------- .nv.info                  --------------------------
	.section	.nv.info,"",@"SHT_CUDA_INFO"
	.align	4


	//----- nvinfo : EIATTR_REGCOUNT
	.align		4
        /*0000*/ 	.byte	0x04, 0x2f
        /*0002*/ 	.short	(.L_44 - .L_43)
	.align		4
.L_43:
        /*0004*/ 	.word	index@(_Z10jac_kernelPdiiiS_S_b)
        /*0008*/ 	.word	0x0000001e


	//----- nvinfo : EIATTR_FRAME_SIZE
	.align		4
.L_44:
        /*000c*/ 	.byte	0x04, 0x11
        /*000e*/ 	.short	(.L_46 - .L_45)
	.align		4
.L_45:
        /*0010*/ 	.word	index@($__internal_0_$__cuda_sm20_div_rn_f64_full)
        /*0014*/ 	.word	0x00000000


	//----- nvinfo : EIATTR_FRAME_SIZE
	.align		4
.L_46:
        /*0018*/ 	.byte	0x04, 0x11
        /*001a*/ 	.short	(.L_48 - .L_47)
	.align		4
.L_47:
        /*001c*/ 	.word	index@(_Z10jac_kernelPdiiiS_S_b)
        /*0020*/ 	.word	0x00000000


	//----- nvinfo : EIATTR_REGCOUNT
	.align		4
.L_48:
        /*0024*/ 	.byte	0x04, 0x2f
        /*0026*/ 	.short	(.L_50 - .L_49)
	.align		4
.L_49:
        /*0028*/ 	.word	index@(_Z18writeBorder_kernelPdiiS_i)
        /*002c*/ 	.word	0x0000000a


	//----- nvinfo : EIATTR_FRAME_SIZE
	.align		4
.L_50:
        /*0030*/ 	.byte	0x04, 0x11
        /*0032*/ 	.short	(.L_52 - .L_51)
	.align		4
.L_51:
        /*0034*/ 	.word	index@(_Z18writeBorder_kernelPdiiS_i)
        /*0038*/ 	.word	0x00000000


	//----- nvinfo : EIATTR_REGCOUNT
	.align		4
.L_52:
        /*003c*/ 	.byte	0x04, 0x2f
        /*003e*/ 	.short	(.L_54 - .L_53)
	.align		4
.L_53:
        /*0040*/ 	.word	index@(_Z17jac_kernel_inner1PdiiiS_ii)
        /*0044*/ 	.word	0x0000000c


	//----- nvinfo : EIATTR_FRAME_SIZE
	.align		4
.L_54:
        /*0048*/ 	.byte	0x04, 0x11
        /*004a*/ 	.short	(.L_56 - .L_55)
	.align		4
.L_55:
        /*004c*/ 	.word	index@(_Z17jac_kernel_inner1PdiiiS_ii)
        /*0050*/ 	.word	0x00000000


	//----- nvinfo : EIATTR_REGCOUNT
	.align		4
.L_56:
        /*0054*/ 	.byte	0x04, 0x2f
        /*0056*/ 	.short	(.L_58 - .L_57)
	.align		4
.L_57:
        /*0058*/ 	.word	index@(_Z17jac_kernel_inner2PdiiiS_ii)
        /*005c*/ 	.word	0x0000001c


	//----- nvinfo : EIATTR_FRAME_SIZE
	.align		4
.L_58:
        /*0060*/ 	.byte	0x04, 0x11
        /*0062*/ 	.short	(.L_60 - .L_59)
	.align		4
.L_59:
        /*0064*/ 	.word	index@(_Z17jac_kernel_inner2PdiiiS_ii)
        /*0068*/ 	.word	0x00000000


	//----- nvinfo : EIATTR_REGCOUNT
	.align		4
.L_60:
        /*006c*/ 	.byte	0x04, 0x2f
        /*006e*/ 	.short	(.L_62 - .L_61)
	.align		4
.L_61:
        /*0070*/ 	.word	index@(_ZN3cub18CUB_300001_SM_10006detail11EmptyKernelIvEEvv)
        /*0074*/ 	.word	0x00000004


	//----- nvinfo : EIATTR_FRAME_SIZE
	.align		4
.L_62:
        /*0078*/ 	.byte	0x04, 0x11
        /*007a*/ 	.short	(.L_64 - .L_63)
	.align		4
.L_63:
        /*007c*/ 	.word	index@(_ZN3cub18CUB_300001_SM_10006detail11EmptyKernelIvEEvv)
        /*0080*/ 	.word	0x00000000


	//----- nvinfo : EIATTR_REGCOUNT
	.align		4
.L_64:
        /*0084*/ 	.byte	0x04, 0x2f
        /*0086*/ 	.short	(.L_66 - .L_65)
	.align		4
.L_65:
        /*0088*/ 	.word	index@(_ZN3cub18CUB_300001_SM_10006detail6reduce28DeviceReduceSingleTileKernelINS2_10policy_hubIdjN4cuda3__47maximumIdEEE10Policy1000EN6thrust24THRUST_300001_SM_1000_NS10device_ptrIdEEPfjS8_fdNS5_3std3__410__identityEEEvT0_T1_T2_T3_T4_T6_)
        /*008c*/ 	.word	0x0000002d


	//----- nvinfo : EIATTR_FRAME_SIZE
	.align		4
.L_66:
        /*0090*/ 	.byte	0x04, 0x11
        /*0092*/ 	.short	(.L_68 - .L_67)
	.align		4
.L_67:
        /*0094*/ 	.word	index@(_ZN3cub18CUB_300001_SM_10006detail6reduce28DeviceReduceSingleTileKernelINS2_10policy_hubIdjN4cuda3__47maximumIdEEE10Policy1000EN6thrust24THRUST_300001_SM_1000_NS10device_ptrIdEEPfjS8_fdNS5_3std3__410__identityEEEvT0_T1_T2_T3_T4_T6_)
        /*0098*/ 	.word	0x00000000


	//----- nvinfo : EIATTR_REGCOUNT
	.align		4
.L_68:
        /*009c*/ 	.byte	0x04, 0x2f
        /*009e*/ 	.short	(.L_70 - .L_69)
	.align		4
.L_69:
        /*00a0*/ 	.word	index@(_ZN3cub18CUB_300001_SM_10006detail6reduce18DeviceReduceKernelINS2_10policy_hubIdjN4cuda3__47maximumIdEEE10Policy1000EN6thrust24THRUST_300001_SM_1000_NS10device_ptrIdEEjS8_dNS5_3std3__410__identityEEEvT0_PT3_T1_NS0_13GridEvenShareISL_EET2_T4_)
        /*00a4*/ 	.word	0x0000001d


	//----- nvinfo : EIATTR_FRAME_SIZE
	.align		4
.L_70:
        /*00a8*/ 	.byte	0x04, 0x11
        /*00aa*/ 	.short	(.L_72 - .L_71)
	.align		4
.L_71:
        /*00ac*/ 	.word	index@(_ZN3cub18CUB_300001_SM_10006detail6reduce18DeviceReduceKernelINS2_10policy_hubIdjN4cuda3__47maximumIdEEE10Policy1000EN6thrust24THRUST_300001_SM_1000_NS10device_ptrIdEEjS8_dNS5_3std3__410__identityEEEvT0_PT3_T1_NS0_13GridEvenShareISL_EET2_T4_)
        /*00b0*/ 	.word	0x00000000


	//----- nvinfo : EIATTR_REGCOUNT
	.align		4
.L_72:
        /*00b4*/ 	.byte	0x04, 0x2f
        /*00b6*/ 	.short	(.L_74 - .L_73)
	.align		4
.L_73:
        /*00b8*/ 	.word	index@(_ZN3cub18CUB_300001_SM_10006detail6reduce28DeviceReduceSingleTileKernelINS2_10policy_hubIdjN4cuda3__47maximumIdEEE10Policy1000EPdPfiS8_fdNS5_3std3__410__identityEEEvT0_T1_T2_T3_T4_T6_)
        /*00bc*/ 	.word	0x00000030


	//----- nvinfo : EIATTR_FRAME_SIZE
	.align		4
.L_74:
        /*00c0*/ 	.byte	0x04, 0x11
        /*00c2*/ 	.short	(.L_76 - .L_75)
	.align		4
.L_75:
        /*00c4*/ 	.word	index@(_ZN3cub18CUB_300001_SM_10006detail6reduce28DeviceReduceSingleTileKernelINS2_10policy_hubIdjN4cuda3__47maximumIdEEE10Policy1000EPdPfiS8_fdNS5_3std3__410__identityEEEvT0_T1_T2_T3_T4_T6_)
        /*00c8*/ 	.word	0x00000000


	//----- nvinfo : EIATTR_REGCOUNT
	.align		4
.L_76:
        /*00cc*/ 	.byte	0x04, 0x2f
        /*00ce*/ 	.short	(.L_78 - .L_77)
	.align		4
.L_77:
        /*00d0*/ 	.word	index@(_ZN3cub18CUB_300001_SM_10006detail6reduce28DeviceReduceSingleTileKernelINS2_10policy_hubIdyN4cuda3__47maximumIdEEE10Policy1000EN6thrust24THRUST_300001_SM_1000_NS10device_ptrIdEEPfyS8_fdNS5_3std3__410__identityEEEvT0_T1_T2_T3_T4_T6_)
        /*00d4*/ 	.word	0x0000002e


	//----- nvinfo : EIATTR_FRAME_SIZE
	.align		4
.L_78:
        /*00d8*/ 	.byte	0x04, 0x11
        /*00da*/ 	.short	(.L_80 - .L_79)
	.align		4
.L_79:
        /*00dc*/ 	.word	index@(_ZN3cub18CUB_300001_SM_10006detail6reduce28DeviceReduceSingleTileKernelINS2_10policy_hubIdyN4cuda3__47maximumIdEEE10Policy1000EN6thrust24THRUST_300001_SM_1000_NS10device_ptrIdEEPfyS8_fdNS5_3std3__410__identityEEEvT0_T1_T2_T3_T4_T6_)
        /*00e0*/ 	.word	0x00000000


	//----- nvinfo : EIATTR_REGCOUNT
	.align		4
.L_80:
        /*00e4*/ 	.byte	0x04, 0x2f
        /*00e6*/ 	.short	(.L_82 - .L_81)
	.align		4
.L_81:
        /*00e8*/ 	.word	index@(_ZN3cub18CUB_300001_SM_10006detail6reduce18DeviceReduceKernelINS2_10policy_hubIdyN4cuda3__47maximumIdEEE10Policy1000EN6thrust24THRUST_300001_SM_1000_NS10device_ptrIdEEyS8_dNS5_3std3__410__identityEEEvT0_PT3_T1_NS0_13GridEvenShareISL_EET2_T4_)
        /*00ec*/ 	.word	0x0000001e


	//----- nvinfo : EIATTR_FRAME_SIZE
	.align		4
.L_82:
        /*00f0*/ 	.byte	0x04, 0x11
        /*00f2*/ 	.short	(.L_84 - .L_83)
	.align		4
.L_83:
        /*00f4*/ 	.word	index@(_ZN3cub18CUB_300001_SM_10006detail6reduce18DeviceReduceKernelINS2_10policy_hubIdyN4cuda3__47maximumIdEEE10Policy1000EN6thrust24THRUST_300001_SM_1000_NS10device_ptrIdEEyS8_dNS5_3std3__410__identityEEEvT0_PT3_T1_NS0_13GridEvenShareISL_EET2_T4_)
        /*00f8*/ 	.word	0x00000000


	//----- nvinfo : EIATTR_REGCOUNT
	.align		4
.L_84:
        /*00fc*/ 	.byte	0x04, 0x2f
        /*00fe*/ 	.short	(.L_86 - .L_85)
	.align		4
.L_85:
        /*0100*/ 	.word	index@(_ZN3cub18CUB_300001_SM_10006detail6reduce28DeviceReduceSingleTileKernelINS2_10policy_hubIdyN4cuda3__47maximumIdEEE10Policy1000EPdPfiS8_fdNS5_3std3__410__identityEEEvT0_T1_T2_T3_T4_T6_)
        /*0104*/ 	.word	0x00000030


	//----- nvinfo : EIATTR_FRAME_SIZE
	.align		4
.L_86:
        /*0108*/ 	.byte	0x04, 0x11
        /*010a*/ 	.short	(.L_88 - .L_87)
	.align		4
.L_87:
        /*010c*/ 	.word	index@(_ZN3cub18CUB_300001_SM_10006detail6reduce28DeviceReduceSingleTileKernelINS2_10policy_hubIdyN4cuda3__47maximumIdEEE10Policy1000EPdPfiS8_fdNS5_3std3__410__identityEEEvT0_T1_T2_T3_T4_T6_)
        /*0110*/ 	.word	0x00000000


	//----- nvinfo : EIATTR_MIN_STACK_SIZE
	.align		4
.L_88:
        /*0114*/ 	.byte	0x04, 0x12
        /*0116*/ 	.short	(.L_90 - .L_89)
	.align		4
.L_89:
        /*0118*/ 	.word	index@(_ZN3cub18CUB_300001_SM_10006detail6reduce28DeviceReduceSingleTileKernelINS2_10policy_hubIdyN4cuda3__47maximumIdEEE10Policy1000EPdPfiS8_fdNS5_3std3__410__identityEEEvT0_T1_T2_T3_T4_T6_)
        /*011c*/ 	.word	0x00000000


	//----- nvinfo : EIATTR_MIN_STACK_SIZE
	.align		4
.L_90:
        /*0120*/ 	.byte	0x04, 0x12
        /*0122*/ 	.short	(.L_92 - .L_91)
	.align		4
.L_91:
        /*0124*/ 	.word	index@(_ZN3cub18CUB_300001_SM_10006detail6reduce18DeviceReduceKernelINS2_10policy_hubIdyN4cuda3__47maximumIdEEE10Policy1000EN6thrust24THRUST_300001_SM_1000_NS10device_ptrIdEEyS8_dNS5_3std3__410__identityEEEvT0_PT3_T1_NS0_13GridEvenShareISL_EET2_T4_)
        /*0128*/ 	.word	0x00000000


	//----- nvinfo : EIATTR_MIN_STACK_SIZE
	.align		4
.L_92:
        /*012c*/ 	.byte	0x04, 0x12
        /*012e*/ 	.short	(.L_94 - .L_93)
	.align		4
.L_93:
        /*0130*/ 	.word	index@(_ZN3cub18CUB_300001_SM_10006detail6reduce28DeviceReduceSingleTileKernelINS2_10policy_hubIdyN4cuda3__47maximumIdEEE10Policy1000EN6thrust24THRUST_300001_SM_1000_NS10device_ptrIdEEPfyS8_fdNS5_3std3__410__identityEEEvT0_T1_T2_T3_T4_T6_)
        /*0134*/ 	.word	0x00000000


	//----- nvinfo : EIATTR_MIN_STACK_SIZE
	.align		4
.L_94:
        /*0138*/ 	.byte	0x04, 0x12
        /*013a*/ 	.short	(.L_96 - .L_95)
	.align		4
.L_95:
        /*013c*/ 	.word	index@(_ZN3cub18CUB_300001_SM_10006detail6reduce28DeviceReduceSingleTileKernelINS2_10policy_hubIdjN4cuda3__47maximumIdEEE10Policy1000EPdPfiS8_fdNS5_3std3__410__identityEEEvT0_T1_T2_T3_T4_T6_)
        /*0140*/ 	.word	0x00000000


	//----- nvinfo : EIATTR_MIN_STACK_SIZE
	.align		4
.L_96:
        /*0144*/ 	.byte	0x04, 0x12
        /*0146*/ 	.short	(.L_98 - .L_97)
	.align		4
.L_97:
        /*0148*/ 	.word	index@(_ZN3cub18CUB_300001_SM_10006detail6reduce18DeviceReduceKernelINS2_10policy_hubIdjN4cuda3__47maximumIdEEE10Policy1000EN6thrust24THRUST_300001_SM_1000_NS10device_ptrIdEEjS8_dNS5_3std3__410__identityEEEvT0_PT3_T1_NS0_13GridEvenShareISL_EET2_T4_)
        /*014c*/ 	.word	0x00000000


	//----- nvinfo : EIATTR_MIN_STACK_SIZE
	.align		4
.L_98:
        /*0150*/ 	.byte	0x04, 0x12
        /*0152*/ 	.short	(.L_100 - .L_99)
	.align		4
.L_99:
        /*0154*/ 	.word	index@(_ZN3cub18CUB_300001_SM_10006detail6reduce28DeviceReduceSingleTileKernelINS2_10policy_hubIdjN4cuda3__47maximumIdEEE10Policy1000EN6thrust24THRUST_300001_SM_1000_NS10device_ptrIdEEPfjS8_fdNS5_3std3__410__identityEEEvT0_T1_T2_T3_T4_T6_)
        /*0158*/ 	.word	0x00000000


	//----- nvinfo : EIATTR_MIN_STACK_SIZE
	.align		4
.L_100:
        /*015c*/ 	.byte	0x04, 0x12
        /*015e*/ 	.short	(.L_102 - .L_101)
	.align		4
.L_101:
        /*0160*/ 	.word	index@(_ZN3cub18CUB_300001_SM_10006detail11EmptyKernelIvEEvv)
        /*0164*/ 	.word	0x00000000


	//----- nvinfo : EIATTR_MIN_STACK_SIZE
	.align		4
.L_102:
        /*0168*/ 	.byte	0x04, 0x12
        /*016a*/ 	.short	(.L_104 - .L_103)
	.align		4
.L_103:
        /*016c*/ 	.word	index@(_Z17jac_kernel_inner2PdiiiS_ii)
        /*0170*/ 	.word	0x00000000


	//----- nvinfo : EIATTR_MIN_STACK_SIZE
	.align		4
.L_104:
        /*0174*/ 	.byte	0x04, 0x12
        /*0176*/ 	.short	(.L_106 - .L_105)
	.align		4
.L_105:
        /*0178*/ 	.word	index@(_Z17jac_kernel_inner1PdiiiS_ii)
        /*017c*/ 	.word	0x00000000


	//----- nvinfo : EIATTR_MIN_STACK_SIZE
	.align		4
.L_106:
        /*0180*/ 	.byte	0x04, 0x12
        /*0182*/ 	.short	(.L_108 - .L_107)
	.align		4
.L_107:
        /*0184*/ 	.word	index@(_Z18writeBorder_kernelPdiiS_i)
        /*0188*/ 	.word	0x00000000


	//----- nvinfo : EIATTR_MIN_STACK_SIZE
	.align		4
.L_108:
        /*018c*/ 	.byte	0x04, 0x12
        /*018e*/ 	.short	(.L_110 - .L_109)
	.align		4
.L_109:
        /*0190*/ 	.word	index@(_Z10jac_kernelPdiiiS_S_b)
        /*0194*/ 	.word	0x00000000
.L_110:


//--------------------- .nv.compat                --------------------------
	.section	.nv.compat,"",@"SHT_CUDA_COMPAT_INFO"
	.align	4
        /*0000*/ 	.byte	0x02, 0x09, 0x00, 0x00, 0x02, 0x02, 0x01, 0x00, 0x02, 0x05, 0x05, 0x00, 0x03, 0x07, 0x01, 0x01
        /*0010*/ 	.byte	0x02, 0x03, 0x00, 0x00, 0x02, 0x06, 0x01, 0x00, 0x04, 0x0b, 0x08, 0x00, 0x01, 0x00, 0x00, 0x00
        /*0020*/ 	.byte	0x00, 0x00, 0x00, 0x00


//--------------------- .nv.info._ZN3cub18CUB_300001_SM_10006detail6reduce28DeviceReduceSingleTileKernelINS2_10policy_hubIdyN4cuda3__47maximumIdEEE10Policy1000EPdPfiS8_fdNS5_3std3__410__identityEEEvT0_T1_T2_T3_T4_T6_ --------------------------
	.section	.nv.info._ZN3cub18CUB_300001_SM_10006detail6reduce28DeviceReduceSingleTileKernelINS2_10policy_hubIdyN4cuda3__47maximumIdEEE10Policy1000EPdPfiS8_fdNS5_3std3__410__identityEEEvT0_T1_T2_T3_T4_T6_,"",@"SHT_CUDA_INFO"
	.sectionflags	@""
	.align	4


	//----- nvinfo : EIATTR_CUDA_API_VERSION
	.align		4
        /*0000*/ 	.byte	0x04, 0x37
        /*0002*/ 	.short	(.L_112 - .L_111)
.L_111:
        /*0004*/ 	.word	0x00000082


	//----- nvinfo : EIATTR_KPARAM_INFO
	.align		4
.L_112:
        /*0008*/ 	.byte	0x04, 0x17
        /*000a*/ 	.short	(.L_114 - .L_113)
.L_113:
        /*000c*/ 	.word	0x00000000
        /*0010*/ 	.short	0x0005
        /*0012*/ 	.short	0x001c
        /*0014*/ 	.byte	0x00, 0xf0, 0x05, 0x00


	//----- nvinfo : EIATTR_KPARAM_INFO
	.align		4
.L_114:
        /*0018*/ 	.byte	0x04, 0x17
        /*001a*/ 	.short	(.L_116 - .L_115)
.L_115:
        /*001c*/ 	.word	0x00000000
        /*0020*/ 	.short	0x0004
        /*0022*/ 	.short	0x0018
        /*0024*/ 	.byte	0x00, 0xf0, 0x11, 0x00


	//----- nvinfo : EIATTR_KPARAM_INFO
	.align		4
.L_116:
        /*0028*/ 	.byte	0x04, 0x17
        /*002a*/ 	.short	(.L_118 - .L_117)
.L_117:
        /*002c*/ 	.word	0x00000000
        /*0030*/ 	.short	0x0003
        /*0032*/ 	.short	0x0014
        /*0034*/ 	.byte	0x00, 0xf0, 0x05, 0x00


	//----- nvinfo : EIATTR_KPARAM_INFO
	.align		4
.L_118:
        /*0038*/ 	.byte	0x04, 0x17
        /*003a*/ 	.short	(.L_120 - .L_119)
.L_119:
        /*003c*/ 	.word	0x00000000
        /*0040*/ 	.short	0x0002
        /*0042*/ 	.short	0x0010
        /*0044*/ 	.byte	0x00, 0xf0, 0x11, 0x00


	//----- nvinfo : EIATTR_KPARAM_INFO
	.align		4
.L_120:
        /*0048*/ 	.byte	0x04, 0x17
        /*004a*/ 	.short	(.L_122 - .L_121)
.L_121:
        /*004c*/ 	.word	0x00000000
        /*0050*/ 	.short	0x0001
        /*0052*/ 	.short	0x0008
        /*0054*/ 	.byte	0x00, 0xf5, 0x21, 0x00


	//----- nvinfo : EIATTR_KPARAM_INFO
	.align		4
.L_122:
        /*0058*/ 	.byte	0x04, 0x17
        /*005a*/ 	.short	(.L_124 - .L_123)
.L_123:
        /*005c*/ 	.word	0x00000000
        /*0060*/ 	.short	0x0000
        /*0062*/ 	.short	0x0000
        /*0064*/ 	.byte	0x00, 0xf5, 0x21, 0x00


	//----- nvinfo : EIATTR_SPARSE_MMA_MASK
	.align		4
.L_124:
        /*0068*/ 	.byte	0x03, 0x50
        /*006a*/ 	.short	0x0000


	//----- nvinfo : EIATTR_MAXREG_COUNT
	.align		4
        /*006c*/ 	.byte	0x03, 0x1b
        /*006e*/ 	.short	0x00ff


	//----- nvinfo : EIATTR_NUM_BARRIERS
	.align		4
        /*0070*/ 	.byte	0x02, 0x4c
        /*0072*/ 	.byte	0x01
	.zero		1


	//----- nvinfo : EIATTR_MERCURY_ISA_VERSION
	.align		4
        /*0074*/ 	.byte	0x03, 0x5f
        /*0076*/ 	.short	0x0101


	//----- nvinfo : EIATTR_COOP_GROUP_MASK_REGIDS
	.align		4
        /*0078*/ 	.byte	0x04, 0x29
        /*007a*/ 	.short	(.L_126 - .L_125)


	//   ....[0]....
.L_125:
        /*007c*/ 	.word	0xffffffff


	//   ....[1]....
        /*0080*/ 	.word	0xffffffff


	//   ....[2]....
        /*0084*/ 	.word	0xffffffff


	//   ....[3]....
        /*0088*/ 	.word	0xffffffff


	//   ....[4]....
        /*008c*/ 	.word	0xffffffff


	//   ....[5]....
        /*0090*/ 	.word	0xffffffff


	//   ....[6]....
        /*0094*/ 	.word	0xffffffff


	//   ....[7]....
        /*0098*/ 	.word	0xffffffff


	//   ....[8]....
        /*009c*/ 	.word	0xffffffff


	//   ....[9]....
        /*00a0*/ 	.word	0xffffffff


	//   ....[10]....
        /*00a4*/ 	.word	0xffffffff


	//   ....[11]....
        /*00a8*/ 	.word	0xffffffff


	//   ....[12]....
        /*00ac*/ 	.word	0xffffffff


	//   ....[13]....
        /*00b0*/ 	.word	0xffffffff


	//   ....[14]....
        /*00b4*/ 	.word	0xffffffff


	//   ....[15]....
        /*00b8*/ 	.word	0xffffffff


	//   ....[16]....
        /*00bc*/ 	.word	0xffffffff


	//   ....[17]....
        /*00c0*/ 	.word	0xffffffff


	//   ....[18]....
        /*00c4*/ 	.word	0xffffffff


	//   ....[19]....
        /*00c8*/ 	.word	0xffffffff


	//   ....[20]....
        /*00cc*/ 	.word	0xffffffff


	//   ....[21]....
        /*00d0*/ 	.word	0xffffffff


	//   ....[22]....
        /*00d4*/ 	.word	0xffffffff


	//   ....[23]....
        /*00d8*/ 	.word	0xffffffff


	//   ....[24]....
        /*00dc*/ 	.word	0xffffffff


	//   ....[25]....
        /*00e0*/ 	.word	0xffffffff


	//   ....[26]....
        /*00e4*/ 	.word	0xffffffff


	//   ....[27]....
        /*00e8*/ 	.word	0xffffffff


	//   ....[28]....
        /*00ec*/ 	.word	0xffffffff


	//   ....[29]....
        /*00f0*/ 	.word	0xffffffff


	//   ....[30]....
        /*00f4*/ 	.word	0xffffffff


	//   ....[31]....
        /*00f8*/ 	.word	0xffffffff


	//   ....[32]....
        /*00fc*/ 	.word	0xffffffff


	//   ....[33]....
        /*0100*/ 	.word	0xffffffff


	//   ....[34]....
        /*0104*/ 	.word	0xffffffff


	//   ....[35]....
        /*0108*/ 	.word	0xffffffff


	//   ....[36]....
        /*010c*/ 	.word	0xffffffff


	//   ....[37]....
        /*0110*/ 	.word	0xffffffff


	//   ....[38]....
        /*0114*/ 	.word	0xffffffff


	//   ....[39]....
        /*0118*/ 	.word	0xffffffff


	//   ....[40]....
        /*011c*/ 	.word	0xffffffff


	//   ....[41]....
        /*0120*/ 	.word	0xffffffff


	//   ....[42]....
        /*0124*/ 	.word	0xffffffff


	//   ....[43]....
        /*0128*/ 	.word	0xffffffff


	//   ....[44]....
        /*012c*/ 	.word	0xffffffff


	//   ....[45]....
        /*0130*/ 	.word	0xffffffff


	//   ....[46]....
        /*0134*/ 	.word	0xffffffff


	//   ....[47]....
        /*0138*/ 	.word	0xffffffff


	//   ....[48]....
        /*013c*/ 	.word	0xffffffff


	//   ....[49]....
        /*0140*/ 	.word	0xffffffff


	//   ....[50]....
        /*0144*/ 	.word	0xffffffff


	//   ....[51]....
        /*0148*/ 	.word	0xffffffff


	//   ....[52]....
        /*014c*/ 	.word	0xffffffff


	//   ....[53]....
        /*0150*/ 	.word	0xffffffff


	//   ....[54]....
        /*0154*/ 	.word	0xffffffff


	//   ....[55]....
        /*0158*/ 	.word	0xffffffff


	//   ....[56]....
        /*015c*/ 	.word	0xffffffff


	//   ....[57]....
        /*0160*/ 	.word	0xffffffff


	//   ....[58]....
        /*0164*/ 	.word	0xffffffff


	//   ....[59]....
        /*0168*/ 	.word	0xffffffff


	//----- nvinfo : EIATTR_COOP_GROUP_INSTR_OFFSETS
	.align		4
.L_126:
        /*016c*/ 	.byte	0x04, 0x28
        /*016e*/ 	.short	(.L_128 - .L_127)


	//   ....[0]....
.L_127:
        /*0170*/ 	.word	0x00000d30


	//   ....[1]....
        /*0174*/ 	.word	0x00000d40


	//   ....[2]....
        /*0178*/ 	.word	0x00000dd0


	//   ....[3]....
        /*017c*/ 	.word	0x00000e10


	//   ....[4]....
        /*0180*/ 	.word	0x00000e80


	//   ....[5]....
        /*0184*/ 	.word	0x00000ea0


	//   ....[6]....
        /*0188*/ 	.word	0x00000ef0


	//   ....[7]....
        /*018c*/ 	.word	0x00000f10


	//   ....[8]....
        /*0190*/ 	.word	0x00000f60


	//   ....[9]....
        /*0194*/ 	.word	0x00000f80


	//   ....[10]....
        /*0198*/ 	.word	0x00001280


	//   ....[11]....
        /*019c*/ 	.word	0x00001290


	//   ....[12]....
        /*01a0*/ 	.word	0x00001320


	//   ....[13]....
        /*01a4*/ 	.word	0x00001350


	//   ....[14]....
        /*01a8*/ 	.word	0x000013b0


	//   ....[15]....
        /*01ac*/ 	.word	0x000013e0


	//   ....[16]....
        /*01b0*/ 	.word	0x00001440


	//   ....[17]....
        /*01b4*/ 	.word	0x00001480


	//   ....[18]....
        /*01b8*/ 	.word	0x000014f0


	//   ....[19]....
        /*01bc*/ 	.word	0x00001530


	//   ....[20]....
        /*01c0*/ 	.word	0x00002960


	//   ....[21]....
        /*01c4*/ 	.word	0x00002970


	//   ....[22]....
        /*01c8*/ 	.word	0x00002a00


	//   ....[23]....
        /*01cc*/ 	.word	0x00002a30


	//   ....[24]....
        /*01d0*/ 	.word	0x00002aa0


	//   ....[25]....
        /*01d4*/ 	.word	0x00002ac0


	//   ....[26]....
        /*01d8*/ 	.word	0x00002b20


	//   ....[27]....
        /*01dc*/ 	.word	0x00002b30


	//   ....[28]....
        /*01e0*/ 	.word	0x00002b80


	//   ....[29]....
        /*01e4*/ 	.word	0x00002b90


	//   ....[30]....
        /*01e8*/ 	.word	0x00003a20


	//   ....[31]....
        /*01ec*/ 	.word	0x00003a30


	//   ....[32]....
        /*01f0*/ 	.word	0x00003ac0


	//   ....[33]....
        /*01f4*/ 	.word	0x00003b00


	//   ....[34]....
        /*01f8*/ 	.word	0x00003b80


	//   ....[35]....
        /*01fc*/ 	.word	0x00003bc0


	//   ....[36]....
        /*0200*/ 	.word	0x00003c20


	//   ....[37]....
        /*0204*/ 	.word	0x00003c50


	//   ....[38]....
        /*0208*/ 	.word	0x00003ca0


	//   ....[39]....
        /*020c*/ 	.word	0x00003cd0


	//   ....[40]....
        /*0210*/ 	.word	0x00003fb0


	//   ....[41]....
        /*0214*/ 	.word	0x00003fc0


	//   ....[42]....
        /*0218*/ 	.word	0x00004050


	//   ....[43]....
        /*021c*/ 	.word	0x00004080


	//   ....[44]....
        /*0220*/ 	.word	0x000040d0


	//   ....[45]....
        /*0224*/ 	.word	0x00004100


	//   ....[46]....
        /*0228*/ 	.word	0x00004170


	//   ....[47]....
        /*022c*/ 	.word	0x000041b0


	//   ....[48]....
        /*0230*/ 	.word	0x00004220


	//   ....[49]....
        /*0234*/ 	.word	0x00004250


	//   ....[50]....
        /*0238*/ 	.word	0x00005700


	//   ....[51]....
        /*023c*/ 	.word	0x00005710


	//   ....[52]....
        /*0240*/ 	.word	0x000057a0


	//   ....[53]....
        /*0244*/ 	.word	0x000057e0


	//   ....[54]....
        /*0248*/ 	.word	0x00005860


	//   ....[55]....
        /*024c*/ 	.word	0x000058a0


	//   ....[56]....
        /*0250*/ 	.word	0x00005900


	//   ....[57]....
        /*0254*/ 	.word	0x00005930


	//   ....[58]....
        /*0258*/ 	.word	0x00005980


	//   ....[59]....
        /*025c*/ 	.word	0x000059b0


	//----- nvinfo : EIATTR_VRC_CTA_INIT_COUNT
	.align		4
.L_128:
        /*0260*/ 	.byte	0x02, 0x4a
	.zero		1
	.zero		1


	//----- nvinfo : EIATTR_EXIT_INSTR_OFFSETS
	.align		4
        /*0264*/ 	.byte	0x04, 0x1c
        /*0266*/ 	.short	(.L_130 - .L_129)


	//   ....[0]....
.L_129:
        /*0268*/ 	.word	0x00000080


	//   ....[1]....
        /*026c*/ 	.word	0x000000c0


	//   ....[2]....
        /*0270*/ 	.word	0x00005c20


	//   ....[3]....
        /*0274*/ 	.word	0x00005c90


	//----- nvinfo : EIATTR_MAX_THREADS
	.align		4
.L_130:
        /*0278*/ 	.byte	0x04, 0x05
        /*027a*/ 	.short	(.L_132 - .L_131)
.L_131:
        /*027c*/ 	.word	0x00000100
        /*0280*/ 	.word	0x00000001
        /*0284*/ 	.word	0x00000001


	//----- nvinfo : EIATTR_CRS_STACK_SIZE
	.align		4
.L_132:
        /*0288*/ 	.byte	0x04, 0x1e
        /*028a*/ 	.short	(.L_134 - .L_133)
.L_133:
        /*028c*/ 	.word	0x00000000


	//----- nvinfo : EIATTR_CBANK_PARAM_SIZE
	.align		4
.L_134:
        /*0290*/ 	.byte	0x03, 0x19
        /*0292*/ 	.short	0x001d


	//----- nvinfo : EIATTR_PARAM_CBANK
	.align		4
        /*0294*/ 	.byte	0x04, 0x0a
        /*0296*/ 	.short	(.L_136 - .L_135)
	.align		4
.L_135:
        /*0298*/ 	.word	index@(.nv.constant0._ZN3cub18CUB_300001_SM_10006detail6reduce28DeviceReduceSingleTileKernelINS2_10policy_hubIdyN4cuda3__47maximumIdEEE10Policy1000EPdPfiS8_fdNS5_3std3__410__identityEEEvT0_T1_T2_T3_T4_T6_)
        /*029c*/ 	.short	0x0380
        /*029e*/ 	.short	0x001d


	//----- nvinfo : EIATTR_SW_WAR
	.align		4
.L_136:
        /*02a0*/ 	.byte	0x04, 0x36
        /*02a2*/ 	.short	(.L_138 - .L_137)
.L_137:
        /*02a4*/ 	.word	0x00000008
.L_138:


//--------------------- .nv.info._ZN3cub18CUB_300001_SM_10006detail6reduce18DeviceReduceKernelINS2_10policy_hubIdyN4cuda3__47maximumIdEEE10Policy1000EN6thrust24THRUST_300001_SM_1000_NS10device_ptrIdEEyS8_dNS5_3std3__410__identityEEEvT0_PT3_T1_NS0_13GridEvenShareISL_EET2_T4_ --------------------------
	.section	.nv.info._ZN3cub18CUB_300001_SM_10006detail6reduce18DeviceReduceKernelINS2_10policy_hubIdyN4cuda3__47maximumIdEEE10Policy1000EN6thrust24THRUST_300001_SM_1000_NS10device_ptrIdEEyS8_dNS5_3std3__410__identityEEEvT0_PT3_T1_NS0_13GridEvenShareISL_EET2_T4_,"",@"SHT_CUDA_INFO"
	.sectionflags	@""
	.align	4


	//----- nvinfo : EIATTR_CUDA_API_VERSION
	.align		4
        /*0000*/ 	.byte	0x04, 0x37
        /*0002*/ 	.short	(.L_140 - .L_139)
.L_139:
        /*0004*/ 	.word	0x00000082


	//----- nvinfo : EIATTR_KPARAM_INFO
	.align		4
.L_140:
        /*0008*/ 	.byte	0x04, 0x17
        /*000a*/ 	.short	(.L_142 - .L_141)
.L_141:
        /*000c*/ 	.word	0x00000000
        /*0010*/ 	.short	0x0005
        /*0012*/ 	.short	0x0061
        /*0014*/ 	.byte	0x00, 0xf0, 0x05, 0x00


	//----- nvinfo : EIATTR_KPARAM_INFO
	.align		4
.L_142:
        /*0018*/ 	.byte	0x04, 0x17
        /*001a*/ 	.short	(.L_144 - .L_143)
.L_143:
        /*001c*/ 	.word	0x00000000
        /*0020*/ 	.short	0x0004
        /*0022*/ 	.short	0x0060
        /*0024*/ 	.byte	0x00, 0xf0, 0x05, 0x00


	//----- nvinfo : EIATTR_KPARAM_INFO
	.align		4
.L_144:
        /*0028*/ 	.byte	0x04, 0x17
        /*002a*/ 	.short	(.L_146 - .L_145)
.L_145:
        /*002c*/ 	.word	0x00000000
        /*0030*/ 	.short	0x0003
        /*0032*/ 	.short	0x0018
        /*0034*/ 	.byte	0x00, 0xf0, 0x21, 0x01


	//----- nvinfo : EIATTR_KPARAM_INFO
	.align		4
.L_146:
        /*0038*/ 	.byte	0x04, 0x17
        /*003a*/ 	.short	(.L_148 - .L_147)
.L_147:
        /*003c*/ 	.word	0x00000000
        /*0040*/ 	.short	0x0002
        /*0042*/ 	.short	0x0010
        /*0044*/ 	.byte	0x00, 0xf0, 0x21, 0x00


	//----- nvinfo : EIATTR_KPARAM_INFO
	.align		4
.L_148:
        /*0048*/ 	.byte	0x04, 0x17
        /*004a*/ 	.short	(.L_150 - .L_149)
.L_149:
        /*004c*/ 	.word	0x00000000
        /*0050*/ 	.short	0x0001
        /*0052*/ 	.short	0x0008
        /*0054*/ 	.byte	0x00, 0xf5, 0x21, 0x00


	//----- nvinfo : EIATTR_KPARAM_INFO
	.align		4
.L_150:
        /*0058*/ 	.byte	0x04, 0x17
        /*005a*/ 	.short	(.L_152 - .L_151)
.L_151:
        /*005c*/ 	.word	0x00000000
        /*0060*/ 	.short	0x0000
        /*0062*/ 	.short	0x0000
        /*0064*/ 	.byte	0x00, 0xf0, 0x21, 0x00


	//----- nvinfo : EIATTR_SPARSE_MMA_MASK
	.align		4
.L_152:
        /*0068*/ 	.byte	0x03, 0x50
        /*006a*/ 	.short	0x0000


	//----- nvinfo : EIATTR_MAXREG_COUNT
	.align		4
        /*006c*/ 	.byte	0x03, 0x1b
        /*006e*/ 	.short	0x00ff


	//----- nvinfo : EIATTR_NUM_BARRIERS
	.align		4
        /*0070*/ 	.byte	0x02, 0x4c
        /*0072*/ 	.byte	0x01
	.zero		1


	//----- nvinfo : EIATTR_MERCURY_ISA_VERSION
	.align		4
        /*0074*/ 	.byte	0x03, 0x5f
        /*0076*/ 	.short	0x0101


	//----- nvinfo : EIATTR_COOP_GROUP_MASK_REGIDS
	.align		4
        /*0078*/ 	.byte	0x04, 0x29
        /*007a*/ 	.short	(.L_154 - .L_153)


	//   ....[0]....
.L_153:
        /*007c*/ 	.word	0xffffffff


	//   ....[1]....
        /*0080*/ 	.word	0xffffffff


	//   ....[2]....
        /*0084*/ 	.word	0xffffffff


	//   ....[3]....
        /*0088*/ 	.word	0xffffffff


	//   ....[4]....
        /*008c*/ 	.word	0xffffffff


	//   ....[5]....
        /*0090*/ 	.word	0xffffffff


	//   ....[6]....
        /*0094*/ 	.word	0xffffffff


	//   ....[7]....
        /*0098*/ 	.word	0xffffffff


	//   ....[8]....
        /*009c*/ 	.word	0xffffffff


	//   ....[9]....
        /*00a0*/ 	.word	0xffffffff


	//   ....[10]....
        /*00a4*/ 	.word	0xffffffff


	//   ....[11]....
        /*00a8*/ 	.word	0xffffffff


	//   ....[12]....
        /*00ac*/ 	.word	0xffffffff


	//   ....[13]....
        /*00b0*/ 	.word	0xffffffff


	//   ....[14]....
        /*00b4*/ 	.word	0xffffffff


	//   ....[15]....
        /*00b8*/ 	.word	0xffffffff


	//   ....[16]....
        /*00bc*/ 	.word	0xffffffff


	//   ....[17]....
        /*00c0*/ 	.word	0xffffffff


	//   ....[18]....
        /*00c4*/ 	.word	0xffffffff


	//   ....[19]....
        /*00c8*/ 	.word	0xffffffff


	//   ....[20]....
        /*00cc*/ 	.word	0xffffffff


	//   ....[21]....
        /*00d0*/ 	.word	0xffffffff


	//   ....[22]....
        /*00d4*/ 	.word	0xffffffff


	//   ....[23]....
        /*00d8*/ 	.word	0xffffffff


	//   ....[24]....
        /*00dc*/ 	.word	0xffffffff


	//   ....[25]....
        /*00e0*/ 	.word	0xffffffff


	//   ....[26]....
        /*00e4*/ 	.word	0xffffffff


	//   ....[27]....
        /*00e8*/ 	.word	0xffffffff


	//   ....[28]....
        /*00ec*/ 	.word	0xffffffff


	//   ....[29]....
        /*00f0*/ 	.word	0xffffffff


	//----- nvinfo : EIATTR_COOP_GROUP_INSTR_OFFSETS
	.align		4
.L_154:
        /*00f4*/ 	.byte	0x04, 0x28
        /*00f6*/ 	.short	(.L_156 - .L_155)


	//   ....[0]....
.L_155:
        /*00f8*/ 	.word	0x00000d50


	//   ....[1]....
        /*00fc*/ 	.word	0x00000d60


	//   ....[2]....
        /*0100*/ 	.word	0x00000df0


	//   ....[3]....
        /*0104*/ 	.word	0x00000e20


	//   ....[4]....
        /*0108*/ 	.word	0x00000e80


	//   ....[5]....
        /*010c*/ 	.word	0x00000eb0


	//   ....[6]....
        /*0110*/ 	.word	0x00000f10


	//   ....[7]....
        /*0114*/ 	.word	0x00000f20


	//   ....[8]....
        /*0118*/ 	.word	0x00000f70


	//   ....[9]....
        /*011c*/ 	.word	0x00000f80


	//   ....[10]....
        /*0120*/ 	.word	0x00001260


	//   ....[11]....
        /*0124*/ 	.word	0x00001270


	//   ....[12]....
        /*0128*/ 	.word	0x00001300


	//   ....[13]....
        /*012c*/ 	.word	0x00001320


	//   ....[14]....
        /*0130*/ 	.word	0x00001380


	//   ....[15]....
        /*0134*/ 	.word	0x000013a0


	//   ....[16]....
        /*0138*/ 	.word	0x00001400


	//   ....[17]....
        /*013c*/ 	.word	0x00001440


	//   ....[18]....
        /*0140*/ 	.word	0x000014b0


	//   ....[19]....
        /*0144*/ 	.word	0x000014d0


	//   ....[20]....
        /*0148*/ 	.word	0x00002c00


	//   ....[21]....
        /*014c*/ 	.word	0x00002c10


	//   ....[22]....
        /*0150*/ 	.word	0x00002cb0


	//   ....[23]....
        /*0154*/ 	.word	0x00002ce0


	//   ....[24]....
        /*0158*/ 	.word	0x00002d40


	//   ....[25]....
        /*015c*/ 	.word	0x00002d70


	//   ....[26]....
        /*0160*/ 	.word	0x00002dc0


	//   ....[27]....
        /*0164*/ 	.word	0x00002de0


	//   ....[28]....
        /*0168*/ 	.word	0x00002e30


	//   ....[29]....
        /*016c*/ 	.word	0x00002e50


	//----- nvinfo : EIATTR_VRC_CTA_INIT_COUNT
	.align		4
.L_156:
        /*0170*/ 	.byte	0x02, 0x4a
	.zero		1
	.zero		1


	//----- nvinfo : EIATTR_EXIT_INSTR_OFFSETS
	.align		4
        /*0174*/ 	.byte	0x04, 0x1c
        /*0176*/ 	.short	(.L_158 - .L_157)


	//   ....[0]....
.L_157:
        /*0178*/ 	.word	0x000030f0


	//   ....[1]....
        /*017c*/ 	.word	0x00003150


	//----- nvinfo : EIATTR_MAX_THREADS
	.align		4
.L_158:
        /*0180*/ 	.byte	0x04, 0x05
        /*0182*/ 	.short	(.L_160 - .L_159)
.L_159:
        /*0184*/ 	.word	0x00000100
        /*0188*/ 	.word	0x00000001
        /*018c*/ 	.word	0x00000001


	//----- nvinfo : EIATTR_CRS_STACK_SIZE
	.align		4
.L_160:
        /*0190*/ 	.byte	0x04, 0x1e
        /*0192*/ 	.short	(.L_162 - .L_161)
.L_161:
        /*0194*/ 	.word	0x00000000


	//----- nvinfo : EIATTR_CBANK_PARAM_SIZE
	.align		4
.L_162:
        /*0198*/ 	.byte	0x03, 0x19
        /*019a*/ 	.short	0x0062


	//----- nvinfo : EIATTR_PARAM_CBANK
	.align		4
        /*019c*/ 	.byte	0x04, 0x0a
        /*019e*/ 	.short	(.L_164 - .L_163)
	.align		4
.L_163:
        /*01a0*/ 	.word	index@(.nv.constant0._ZN3cub18CUB_300001_SM_10006detail6reduce18DeviceReduceKernelINS2_10policy_hubIdyN4cuda3__47maximumIdEEE10Policy1000EN6thrust24THRUST_300001_SM_1000_NS10device_ptrIdEEyS8_dNS5_3std3__410__identityEEEvT0_PT3_T1_NS0_13GridEvenShareISL_EET2_T4_)
        /*01a4*/ 	.short	0x0380
        /*01a6*/ 	.short	0x0062


	//----- nvinfo : EIATTR_SW_WAR
	.align		4
.L_164:
        /*01a8*/ 	.byte	0x04, 0x36
        /*01aa*/ 	.short	(.L_166 - .L_165)
.L_165:
        /*01ac*/ 	.word	0x00000008
.L_166:


//--------------------- .nv.info._ZN3cub18CUB_300001_SM_10006detail6reduce28DeviceReduceSingleTileKernelINS2_10policy_hubIdyN4cuda3__47maximumIdEEE10Policy1000EN6thrust24THRUST_300001_SM_1000_NS10device_ptrIdEEPfyS8_fdNS5_3std3__410__identityEEEvT0_T1_T2_T3_T4_T6_ --------------------------
	.section	.nv.info._ZN3cub18CUB_300001_SM_10006detail6reduce28DeviceReduceSingleTileKernelINS2_10policy_hubIdyN4cuda3__47maximumIdEEE10Policy1000EN6thrust24THRUST_300001_SM_1000_NS10device_ptrIdEEPfyS8_fdNS5_3std3__410__identityEEEvT0_T1_T2_T3_T4_T6_,"",@"SHT_CUDA_INFO"
	.sectionflags	@""
	.align	4


	//----- nvinfo : EIATTR_CUDA_API_VERSION
	.align		4
        /*0000*/ 	.byte	0x04, 0x37
        /*0002*/ 	.short	(.L_168 - .L_167)
.L_167:
        /*0004*/ 	.word	0x00000082


	//----- nvinfo : EIATTR_KPARAM_INFO
	.align		4
.L_168:
        /*0008*/ 	.byte	0x04, 0x17
        /*000a*/ 	.short	(.L_170 - .L_169)
.L_169:
        /*000c*/ 	.word	0x00000000
        /*0010*/ 	.short	0x0005
        /*0012*/ 	.short	0x0020
        /*0014*/ 	.byte	0x00, 0xf0, 0x05, 0x00


	//----- nvinfo : EIATTR_KPARAM_INFO
	.align		4
.L_170:
        /*0018*/ 	.byte	0x04, 0x17
        /*001a*/ 	.short	(.L_172 - .L_171)
.L_171:
        /*001c*/ 	.word	0x00000000
        /*0020*/ 	.short	0x0004
        /*0022*/ 	.short	0x001c
        /*0024*/ 	.byte	0x00, 0xf0, 0x11, 0x00


	//----- nvinfo : EIATTR_KPARAM_INFO
	.align		4
.L_172:
        /*0028*/ 	.byte	0x04, 0x17
        /*002a*/ 	.short	(.L_174 - .L_173)
.L_173:
        /*002c*/ 	.word	0x00000000
        /*0030*/ 	.short	0x0003
        /*0032*/ 	.short	0x0018
        /*0034*/ 	.byte	0x00, 0xf0, 0x05, 0x00


	//----- nvinfo : EIATTR_KPARAM_INFO
	.align		4
.L_174:
        /*0038*/ 	.byte	0x04, 0x17
        /*003a*/ 	.short	(.L_176 - .L_175)
.L_175:
        /*003c*/ 	.word	0x00000000
        /*0040*/ 	.short	0x0002
        /*0042*/ 	.short	0x0010
        /*0044*/ 	.byte	0x00, 0xf0, 0x21, 0x00


	//----- nvinfo : EIATTR_KPARAM_INFO
	.align		4
.L_176:
        /*0048*/ 	.byte	0x04, 0x17
        /*004a*/ 	.short	(.L_178 - .L_177)
.L_177:
        /*004c*/ 	.word	0x00000000
        /*0050*/ 	.short	0x0001
        /*0052*/ 	.short	0x0008
        /*0054*/ 	.byte	0x00, 0xf5, 0x21, 0x00


	//----- nvinfo : EIATTR_KPARAM_INFO
	.align		4
.L_178:
        /*0058*/ 	.byte	0x04, 0x17
        /*005a*/ 	.short	(.L_180 - .L_179)
.L_179:
        /*005c*/ 	.word	0x00000000
        /*0060*/ 	.short	0x0000
        /*0062*/ 	.short	0x0000
        /*0064*/ 	.byte	0x00, 0xf0, 0x21, 0x00


	//----- nvinfo : EIATTR_SPARSE_MMA_MASK
	.align		4
.L_180:
        /*0068*/ 	.byte	0x03, 0x50
        /*006a*/ 	.short	0x0000


	//----- nvinfo : EIATTR_MAXREG_COUNT
	.align		4
        /*006c*/ 	.byte	0x03, 0x1b
        /*006e*/ 	.short	0x00ff


	//----- nvinfo : EIATTR_NUM_BARRIERS
	.align		4
        /*0070*/ 	.byte	0x02, 0x4c
        /*0072*/ 	.byte	0x01
	.zero		1


	//----- nvinfo : EIATTR_MERCURY_ISA_VERSION
	.align		4
        /*0074*/ 	.byte	0x03, 0x5f
        /*0076*/ 	.short	0x0101


	//----- nvinfo : EIATTR_COOP_GROUP_MASK_REGIDS
	.align		4
        /*0078*/ 	.byte	0x04, 0x29
        /*007a*/ 	.short	(.L_182 - .L_181)


	//   ....[0]....
.L_181:
        /*007c*/ 	.word	0xffffffff


	//   ....[1]....
        /*0080*/ 	.word	0xffffffff


	//   ....[2]....
        /*0084*/ 	.word	0xffffffff


	//   ....[3]....
        /*0088*/ 	.word	0xffffffff


	//   ....[4]....
        /*008c*/ 	.word	0xffffffff


	//   ....[5]....
        /*0090*/ 	.word	0xffffffff


	//   ....[6]....
        /*0094*/ 	.word	0xffffffff


	//   ....[7]....
        /*0098*/ 	.word	0xffffffff


	//   ....[8]....
        /*009c*/ 	.word	0xffffffff


	//   ....[9]....
        /*00a0*/ 	.word	0xffffffff


	//   ....[10]....
        /*00a4*/ 	.word	0xffffffff


	//   ....[11]....
        /*00a8*/ 	.word	0xffffffff


	//   ....[12]....
        /*00ac*/ 	.word	0xffffffff


	//   ....[13]....
        /*00b0*/ 	.word	0xffffffff


	//   ....[14]....
        /*00b4*/ 	.word	0xffffffff


	//   ....[15]....
        /*00b8*/ 	.word	0xffffffff


	//   ....[16]....
        /*00bc*/ 	.word	0xffffffff


	//   ....[17]....
        /*00c0*/ 	.word	0xffffffff


	//   ....[18]....
        /*00c4*/ 	.word	0xffffffff


	//   ....[19]....
        /*00c8*/ 	.word	0xffffffff


	//   ....[20]....
        /*00cc*/ 	.word	0xffffffff


	//   ....[21]....
        /*00d0*/ 	.word	0xffffffff


	//   ....[22]....
        /*00d4*/ 	.word	0xffffffff


	//   ....[23]....
        /*00d8*/ 	.word	0xffffffff


	//   ....[24]....
        /*00dc*/ 	.word	0xffffffff


	//   ....[25]....
        /*00e0*/ 	.word	0xffffffff


	//   ....[26]....
        /*00e4*/ 	.word	0xffffffff


	//   ....[27]....
        /*00e8*/ 	.word	0xffffffff


	//   ....[28]....
        /*00ec*/ 	.word	0xffffffff


	//   ....[29]....
        /*00f0*/ 	.word	0xffffffff


	//----- nvinfo : EIATTR_COOP_GROUP_INSTR_OFFSETS
	.align		4
.L_182:
        /*00f4*/ 	.byte	0x04, 0x28
        /*00f6*/ 	.short	(.L_184 - .L_183)


	//   ....[0]....
.L_183:
        /*00f8*/ 	.word	0x00000cb0


	//   ....[1]....
        /*00fc*/ 	.word	0x00000cc0


	//   ....[2]....
        /*0100*/ 	.word	0x00000d50


	//   ....[3]....
        /*0104*/ 	.word	0x00000d90


	//   ....[4]....
        /*0108*/ 	.word	0x00000df0


	//   ....[5]....
        /*010c*/ 	.word	0x00000e30


	//   ....[6]....
        /*0110*/ 	.word	0x00000e80


	//   ....[7]....
        /*0114*/ 	.word	0x00000eb0


	//   ....[8]....
        /*0118*/ 	.word	0x00000ef0


	//   ....[9]....
        /*011c*/ 	.word	0x00000f20


	//   ....[10]....
        /*0120*/ 	.word	0x00001240


	//   ....[11]....
        /*0124*/ 	.word	0x00001250


	//   ....[12]....
        /*0128*/ 	.word	0x000012e0


	//   ....[13]....
        /*012c*/ 	.word	0x00001300


	//   ....[14]....
        /*0130*/ 	.word	0x00001360


	//   ....[15]....
        /*0134*/ 	.word	0x00001380


	//   ....[16]....
        /*0138*/ 	.word	0x000013e0


	//   ....[17]....
        /*013c*/ 	.word	0x00001410


	//   ....[18]....
        /*0140*/ 	.word	0x00001490


	//   ....[19]....
        /*0144*/ 	.word	0x000014b0


	//   ....[20]....
        /*0148*/ 	.word	0x00002a40


	//   ....[21]....
        /*014c*/ 	.word	0x00002a50


	//   ....[22]....
        /*0150*/ 	.word	0x00002ae0


	//   ....[23]....
        /*0154*/ 	.word	0x00002b10


	//   ....[24]....
        /*0158*/ 	.word	0x00002b80


	//   ....[25]....
        /*015c*/ 	.word	0x00002ba0


	//   ....[26]....
        /*0160*/ 	.word	0x00002c00


	//   ....[27]....
        /*0164*/ 	.word	0x00002c10


	//   ....[28]....
        /*0168*/ 	.word	0x00002c50


	//   ....[29]....
        /*016c*/ 	.word	0x00002c60


	//----- nvinfo : EIATTR_VRC_CTA_INIT_COUNT
	.align		4
.L_184:
        /*0170*/ 	.byte	0x02, 0x4a
	.zero		1
	.zero		1


	//----- nvinfo : EIATTR_EXIT_INSTR_OFFSETS
	.align		4
        /*0174*/ 	.byte	0x04, 0x1c
        /*0176*/ 	.short	(.L_186 - .L_185)


	//   ....[0]....
.L_185:
        /*0178*/ 	.word	0x000000a0


	//   ....[1]....
        /*017c*/ 	.word	0x000000e0


	//   ....[2]....
        /*0180*/ 	.word	0x00002f00


	//   ....[3]....
        /*0184*/ 	.word	0x00002f70


	//----- nvinfo : EIATTR_MAX_THREADS
	.align		4
.L_186:
        /*0188*/ 	.byte	0x04, 0x05
        /*018a*/ 	.short	(.L_188 - .L_187)
.L_187:
        /*018c*/ 	.word	0x00000100
        /*0190*/ 	.word	0x00000001
        /*0194*/ 	.word	0x00000001


	//----- nvinfo : EIATTR_CRS_STACK_SIZE
	.align		4
.L_188:
        /*0198*/ 	.byte	0x04, 0x1e
        /*019a*/ 	.short	(.L_190 - .L_189)
.L_189:
        /*019c*/ 	.word	0x00000000


	//----- nvinfo : EIATTR_CBANK_PARAM_SIZE
	.align		4
.L_190:
        /*01a0*/ 	.byte	0x03, 0x19
        /*01a2*/ 	.short	0x0021


	//----- nvinfo : EIATTR_PARAM_CBANK
	.align		4
        /*01a4*/ 	.byte	0x04, 0x0a
        /*01a6*/ 	.short	(.L_192 - .L_191)
	.align		4
.L_191:
        /*01a8*/ 	.word	index@(.nv.constant0._ZN3cub18CUB_300001_SM_10006detail6reduce28DeviceReduceSingleTileKernelINS2_10policy_hubIdyN4cuda3__47maximumIdEEE10Policy1000EN6thrust24THRUST_300001_SM_1000_NS10device_ptrIdEEPfyS8_fdNS5_3std3__410__identityEEEvT0_T1_T2_T3_T4_T6_)
        /*01ac*/ 	.short	0x0380
        /*01ae*/ 	.short	0x0021


	//----- nvinfo : EIATTR_SW_WAR
	.align		4
.L_192:
        /*01b0*/ 	.byte	0x04, 0x36
        /*01b2*/ 	.short	(.L_194 - .L_193)
.L_193:
        /*01b4*/ 	.word	0x00000008
.L_194:


//--------------------- .nv.info._ZN3cub18CUB_300001_SM_10006detail6reduce28DeviceReduceSingleTileKernelINS2_10policy_hubIdjN4cuda3__47maximumIdEEE10Policy1000EPdPfiS8_fdNS5_3std3__410__identityEEEvT0_T1_T2_T3_T4_T6_ --------------------------
	.section	.nv.info._ZN3cub18CUB_300001_SM_10006detail6reduce28DeviceReduceSingleTileKernelINS2_10policy_hubIdjN4cuda3__47maximumIdEEE10Policy1000EPdPfiS8_fdNS5_3std3__410__identityEEEvT0_T1_T2_T3_T4_T6_,"",@"SHT_CUDA_INFO"
	.sectionflags	@""
	.align	4


	//----- nvinfo : EIATTR_CUDA_API_VERSION
	.align		4
        /*0000*/ 	.byte	0x04, 0x37
        /*0002*/ 	.short	(.L_196 - .L_195)
.L_195:
        /*0004*/ 	.word	0x00000082


	//----- nvinfo : EIATTR_KPARAM_INFO
	.align		4
.L_196:
        /*0008*/ 	.byte	0x04, 0x17
        /*000a*/ 	.short	(.L_198 - .L_197)
.L_197:
        /*000c*/ 	.word	0x00000000
        /*0010*/ 	.short	0x0005
        /*0012*/ 	.short	0x001c
        /*0014*/ 	.byte	0x00, 0xf0, 0x05, 0x00


	//----- nvinfo : EIATTR_KPARAM_INFO
	.align		4
.L_198:
        /*0018*/ 	.byte	0x04, 0x17
        /*001a*/ 	.short	(.L_200 - .L_199)
.L_199:
        /*001c*/ 	.word	0x00000000
        /*0020*/ 	.short	0x0004
        /*0022*/ 	.short	0x0018
        /*0024*/ 	.byte	0x00, 0xf0, 0x11, 0x00


	//----- nvinfo : EIATTR_KPARAM_INFO
	.align		4
.L_200:
        /*0028*/ 	.byte	0x04, 0x17
        /*002a*/ 	.short	(.L_202 - .L_201)
.L_201:
        /*002c*/ 	.word	0x00000000
        /*0030*/ 	.short	0x0003
        /*0032*/ 	.short	0x0014
        /*0034*/ 	.byte	0x00, 0xf0, 0x05, 0x00


	//----- nvinfo : EIATTR_KPARAM_INFO
	.align		4
.L_202:
        /*0038*/ 	.byte	0x04, 0x17
        /*003a*/ 	.short	(.L_204 - .L_203)
.L_203:
        /*003c*/ 	.word	0x00000000
        /*0040*/ 	.short	0x0002
        /*0042*/ 	.short	0x0010
        /*0044*/ 	.byte	0x00, 0xf0, 0x11, 0x00


	//----- nvinfo : EIATTR_KPARAM_INFO
	.align		4
.L_204:
        /*0048*/ 	.byte	0x04, 0x17
        /*004a*/ 	.short	(.L_206 - .L_205)
.L_205:
        /*004c*/ 	.word	0x00000000
        /*0050*/ 	.short	0x0001
        /*0052*/ 	.short	0x0008
        /*0054*/ 	.byte	0x00, 0xf5, 0x21, 0x00


	//----- nvinfo : EIATTR_KPARAM_INFO
	.align		4
.L_206:
        /*0058*/ 	.byte	0x04, 0x17
        /*005a*/ 	.short	(.L_208 - .L_207)
.L_207:
        /*005c*/ 	.word	0x00000000
        /*0060*/ 	.short	0x0000
        /*0062*/ 	.short	0x0000
        /*0064*/ 	.byte	0x00, 0xf5, 0x21, 0x00


	//----- nvinfo : EIATTR_SPARSE_MMA_MASK
	.align		4
.L_208:
        /*0068*/ 	.byte	0x03, 0x50
        /*006a*/ 	.short	0x0000


	//----- nvinfo : EIATTR_MAXREG_COUNT
	.align		4
        /*006c*/ 	.byte	0x03, 0x1b
        /*006e*/ 	.short	0x00ff


	//----- nvinfo : EIATTR_NUM_BARRIERS
	.align		4
        /*0070*/ 	.byte	0x02, 0x4c
        /*0072*/ 	.byte	0x01
	.zero		1


	//----- nvinfo : EIATTR_MERCURY_ISA_VERSION
	.align		4
        /*0074*/ 	.byte	0x03, 0x5f
        /*0076*/ 	.short	0x0101


	//----- nvinfo : EIATTR_COOP_GROUP_MASK_REGIDS
	.align		4
        /*0078*/ 	.byte	0x04, 0x29
        /*007a*/ 	.short	(.L_210 - .L_209)


	//   ....[0]....
.L_209:
        /*007c*/ 	.word	0xffffffff


	//   ....[1]....
        /*0080*/ 	.word	0xffffffff


	//   ....[2]....
        /*0084*/ 	.word	0xffffffff


	//   ....[3]....
        /*0088*/ 	.word	0xffffffff


	//   ....[4]....
        /*008c*/ 	.word	0xffffffff


	//   ....[5]....
        /*0090*/ 	.word	0xffffffff


	//   ....[6]....
        /*0094*/ 	.word	0xffffffff


	//   ....[7]....
        /*0098*/ 	.word	0xffffffff


	//   ....[8]....
        /*009c*/ 	.word	0xffffffff


	//   ....[9]....
        /*00a0*/ 	.word	0xffffffff


	//   ....[10]....
        /*00a4*/ 	.word	0xffffffff


	//   ....[11]....
        /*00a8*/ 	.word	0xffffffff


	//   ....[12]....
        /*00ac*/ 	.word	0xffffffff


	//   ....[13]....
        /*00b0*/ 	.word	0xffffffff


	//   ....[14]....
        /*00b4*/ 	.word	0xffffffff


	//   ....[15]....
        /*00b8*/ 	.word	0xffffffff


	//   ....[16]....
        /*00bc*/ 	.word	0xffffffff


	//   ....[17]....
        /*00c0*/ 	.word	0xffffffff


	//   ....[18]....
        /*00c4*/ 	.word	0xffffffff


	//   ....[19]....
        /*00c8*/ 	.word	0xffffffff


	//   ....[20]....
        /*00cc*/ 	.word	0xffffffff


	//   ....[21]....
        /*00d0*/ 	.word	0xffffffff


	//   ....[22]....
        /*00d4*/ 	.word	0xffffffff


	//   ....[23]....
        /*00d8*/ 	.word	0xffffffff


	//   ....[24]....
        /*00dc*/ 	.word	0xffffffff


	//   ....[25]....
        /*00e0*/ 	.word	0xffffffff


	//   ....[26]....
        /*00e4*/ 	.word	0xffffffff


	//   ....[27]....
        /*00e8*/ 	.word	0xffffffff


	//   ....[28]....
        /*00ec*/ 	.word	0xffffffff


	//   ....[29]....
        /*00f0*/ 	.word	0xffffffff


	//   ....[30]....
        /*00f4*/ 	.word	0xffffffff


	//   ....[31]....
        /*00f8*/ 	.word	0xffffffff


	//   ....[32]....
        /*00fc*/ 	.word	0xffffffff


	//   ....[33]....
        /*0100*/ 	.word	0xffffffff


	//   ....[34]....
        /*0104*/ 	.word	0xffffffff


	//   ....[35]....
        /*0108*/ 	.word	0xffffffff


	//   ....[36]....
        /*010c*/ 	.word	0xffffffff


	//   ....[37]....
        /*0110*/ 	.word	0xffffffff


	//   ....[38]....
        /*0114*/ 	.word	0xffffffff


	//   ....[39]....
        /*0118*/ 	.word	0xffffffff


	//   ....[40]....
        /*011c*/ 	.word	0xffffffff


	//   ....[41]....
        /*0120*/ 	.word	0xffffffff


	//   ....[42]....
        /*0124*/ 	.word	0xffffffff


	//   ....[43]....
        /*0128*/ 	.word	0xffffffff


	//   ....[44]....
        /*012c*/ 	.word	0xffffffff


	//   ....[45]....
        /*0130*/ 	.word	0xffffffff


	//   ....[46]....
        /*0134*/ 	.word	0xffffffff


	//   ....[47]....
        /*0138*/ 	.word	0xffffffff


	//   ....[48]....
        /*013c*/ 	.word	0xffffffff


	//   ....[49]....
        /*0140*/ 	.word	0xffffffff


	//   ....[50]....
        /*0144*/ 	.word	0xffffffff


	//   ....[51]....
        /*0148*/ 	.word	0xffffffff


	//   ....[52]....
        /*014c*/ 	.word	0xffffffff


	//   ....[53]....
        /*0150*/ 	.word	0xffffffff


	//   ....[54]....
        /*0154*/ 	.word	0xffffffff


	//   ....[55]....
        /*0158*/ 	.word	0xffffffff


	//   ....[56]....
        /*015c*/ 	.word	0xffffffff


	//   ....[57]....
        /*0160*/ 	.word	0xffffffff


	//   ....[58]....
        /*0164*/ 	.word	0xffffffff


	//   ....[59]....
        /*0168*/ 	.word	0xffffffff


	//----- nvinfo : EIATTR_COOP_GROUP_INSTR_OFFSETS
	.align		4
.L_210:
        /*016c*/ 	.byte	0x04, 0x28
        /*016e*/ 	.short	(.L_212 - .L_211)


	//   ....[0]....
.L_211:
        /*0170*/ 	.word	0x00000d30


	//   ....[1]....
        /*0174*/ 	.word	0x00000d40


	//   ....[2]....
        /*0178*/ 	.word	0x00000dd0


	//   ....[3]....
        /*017c*/ 	.word	0x00000e10


	//   ....[4]....
        /*0180*/ 	.word	0x00000e80


	//   ....[5]....
        /*0184*/ 	.word	0x00000ea0


	//   ....[6]....
        /*0188*/ 	.word	0x00000ef0


	//   ....[7]....
        /*018c*/ 	.word	0x00000f10


	//   ....[8]....
        /*0190*/ 	.word	0x00000f60


	//   ....[9]....
        /*0194*/ 	.word	0x00000f80


	//   ....[10]....
        /*0198*/ 	.word	0x00001280


	//   ....[11]....
        /*019c*/ 	.word	0x00001290


	//   ....[12]....
        /*01a0*/ 	.word	0x00001320


	//   ....[13]....
        /*01a4*/ 	.word	0x00001350


	//   ....[14]....
        /*01a8*/ 	.word	0x000013b0


	//   ....[15]....
        /*01ac*/ 	.word	0x000013e0


	//   ....[16]....
        /*01b0*/ 	.word	0x00001440


	//   ....[17]....
        /*01b4*/ 	.word	0x00001480


	//   ....[18]....
        /*01b8*/ 	.word	0x000014f0


	//   ....[19]....
        /*01bc*/ 	.word	0x00001530


	//   ....[20]....
        /*01c0*/ 	.word	0x00002960


	//   ....[21]....
        /*01c4*/ 	.word	0x00002970


	//   ....[22]....
        /*01c8*/ 	.word	0x00002a00


	//   ....[23]....
        /*01cc*/ 	.word	0x00002a30


	//   ....[24]....
        /*01d0*/ 	.word	0x00002aa0


	//   ....[25]....
        /*01d4*/ 	.word	0x00002ac0


	//   ....[26]....
        /*01d8*/ 	.word	0x00002b20


	//   ....[27]....
        /*01dc*/ 	.word	0x00002b30


	//   ....[28]....
        /*01e0*/ 	.word	0x00002b80


	//   ....[29]....
        /*01e4*/ 	.word	0x00002b90


	//   ....[30]....
        /*01e8*/ 	.word	0x00003a20


	//   ....[31]....
        /*01ec*/ 	.word	0x00003a30


	//   ....[32]....
        /*01f0*/ 	.word	0x00003ac0


	//   ....[33]....
        /*01f4*/ 	.word	0x00003b00


	//   ....[34]....
        /*01f8*/ 	.word	0x00003b80


	//   ....[35]....
        /*01fc*/ 	.word	0x00003bc0


	//   ....[36]....
        /*0200*/ 	.word	0x00003c20


	//   ....[37]....
        /*0204*/ 	.word	0x00003c50


	//   ....[38]....
        /*0208*/ 	.word	0x00003ca0


	//   ....[39]....
        /*020c*/ 	.word	0x00003cd0


	//   ....[40]....
        /*0210*/ 	.word	0x00003fb0


	//   ....[41]....
        /*0214*/ 	.word	0x00003fc0


	//   ....[42]....
        /*0218*/ 	.word	0x00004050


	//   ....[43]....
        /*021c*/ 	.word	0x00004080


	//   ....[44]....
        /*0220*/ 	.word	0x000040d0


	//   ....[45]....
        /*0224*/ 	.word	0x00004100


	//   ....[46]....
        /*0228*/ 	.word	0x00004170


	//   ....[47]....
        /*022c*/ 	.word	0x000041b0


	//   ....[48]....
        /*0230*/ 	.word	0x00004220


	//   ....[49]....
        /*0234*/ 	.word	0x00004250


	//   ....[50]....
        /*0238*/ 	.word	0x00005700


	//   ....[51]....
        /*023c*/ 	.word	0x00005710


	//   ....[52]....
        /*0240*/ 	.word	0x000057a0


	//   ....[53]....
        /*0244*/ 	.word	0x000057e0


	//   ....[54]....
        /*0248*/ 	.word	0x00005860


	//   ....[55]....
        /*024c*/ 	.word	0x000058a0


	//   ....[56]....
        /*0250*/ 	.word	0x00005900


	//   ....[57]....
        /*0254*/ 	.word	0x00005930


	//   ....[58]....
        /*0258*/ 	.word	0x00005980


	//   ....[59]....
        /*025c*/ 	.word	0x000059b0


	//----- nvinfo : EIATTR_VRC_CTA_INIT_COUNT
	.align		4
.L_212:
        /*0260*/ 	.byte	0x02, 0x4a
	.zero		1
	.zero		1


	//----- nvinfo : EIATTR_EXIT_INSTR_OFFSETS
	.align		4
        /*0264*/ 	.byte	0x04, 0x1c
        /*0266*/ 	.short	(.L_214 - .L_213)


	//   ....[0]....
.L_213:
        /*0268*/ 	.word	0x00000080


	//   ....[1]....
        /*026c*/ 	.word	0x000000c0


	//   ....[2]....
        /*0270*/ 	.word	0x00005c20


	//   ....[3]....
        /*0274*/ 	.word	0x00005c90


	//----- nvinfo : EIATTR_MAX_THREADS
	.align		4
.L_214:
        /*0278*/ 	.byte	0x04, 0x05
        /*027a*/ 	.short	(.L_216 - .L_215)
.L_215:
        /*027c*/ 	.word	0x00000100
        /*0280*/ 	.word	0x00000001
        /*0284*/ 	.word	0x00000001


	//----- nvinfo : EIATTR_CRS_STACK_SIZE
	.align		4
.L_216:
        /*0288*/ 	.byte	0x04, 0x1e
        /*028a*/ 	.short	(.L_218 - .L_217)
.L_217:
        /*028c*/ 	.word	0x00000000


	//----- nvinfo : EIATTR_CBANK_PARAM_SIZE
	.align		4
.L_218:
        /*0290*/ 	.byte	0x03, 0x19
        /*0292*/ 	.short	0x001d


	//----- nvinfo : EIATTR_PARAM_CBANK
	.align		4
        /*0294*/ 	.byte	0x04, 0x0a
        /*0296*/ 	.short	(.L_220 - .L_219)
	.align		4
.L_219:
        /*0298*/ 	.word	index@(.nv.constant0._ZN3cub18CUB_300001_SM_10006detail6reduce28DeviceReduceSingleTileKernelINS2_10policy_hubIdjN4cuda3__47maximumIdEEE10Policy1000EPdPfiS8_fdNS5_3std3__410__identityEEEvT0_T1_T2_T3_T4_T6_)
        /*029c*/ 	.short	0x0380
        /*029e*/ 	.short	0x001d


	//----- nvinfo : EIATTR_SW_WAR
	.align		4
.L_220:
        /*02a0*/ 	.byte	0x04, 0x36
        /*02a2*/ 	.short	(.L_222 - .L_221)
.L_221:
        /*02a4*/ 	.word	0x00000008
.L_222:


//--------------------- .nv.info._ZN3cub18CUB_300001_SM_10006detail6reduce18DeviceReduceKernelINS2_10policy_hubIdjN4cuda3__47maximumIdEEE10Policy1000EN6thrust24THRUST_300001_SM_1000_NS10device_ptrIdEEjS8_dNS5_3std3__410__identityEEEvT0_PT3_T1_NS0_13GridEvenShareISL_EET2_T4_ --------------------------
	.section	.nv.info._ZN3cub18CUB_300001_SM_10006detail6reduce18DeviceReduceKernelINS2_10policy_hubIdjN4cuda3__47maximumIdEEE10Policy1000EN6thrust24THRUST_300001_SM_1000_NS10device_ptrIdEEjS8_dNS5_3std3__410__identityEEEvT0_PT3_T1_NS0_13GridEvenShareISL_EET2_T4_,"",@"SHT_CUDA_INFO"
	.sectionflags	@""
	.align	4


	//----- nvinfo : EIATTR_CUDA_API_VERSION
	.align		4
        /*0000*/ 	.byte	0x04, 0x37
        /*0002*/ 	.short	(.L_224 - .L_223)
.L_223:
        /*0004*/ 	.word	0x00000082


	//----- nvinfo : EIATTR_KPARAM_INFO
	.align		4
.L_224:
        /*0008*/ 	.byte	0x04, 0x17
        /*000a*/ 	.short	(.L_226 - .L_225)
.L_225:
        /*000c*/ 	.word	0x00000000
        /*0010*/ 	.short	0x0005
        /*0012*/ 	.short	0x003d
        /*0014*/ 	.byte	0x00, 0xf0, 0x05, 0x00


	//----- nvinfo : EIATTR_KPARAM_INFO
	.align		4
.L_226:
        /*0018*/ 	.byte	0x04, 0x17
        /*001a*/ 	.short	(.L_228 - .L_227)
.L_227:
        /*001c*/ 	.word	0x00000000
        /*0020*/ 	.short	0x0004
        /*0022*/ 	.short	0x003c
        /*0024*/ 	.byte	0x00, 0xf0, 0x05, 0x00


	//----- nvinfo : EIATTR_KPARAM_INFO
	.align		4
.L_228:
        /*0028*/ 	.byte	0x04, 0x17
        /*002a*/ 	.short	(.L_230 - .L_229)
.L_229:
        /*002c*/ 	.word	0x00000000
        /*0030*/ 	.short	0x0003
        /*0032*/ 	.short	0x0014
        /*0034*/ 	.byte	0x00, 0xf0, 0xa1, 0x00


	//----- nvinfo : EIATTR_KPARAM_INFO
	.align		4
.L_230:
        /*0038*/ 	.byte	0x04, 0x17
        /*003a*/ 	.short	(.L_232 - .L_231)
.L_231:
        /*003c*/ 	.word	0x00000000
        /*0040*/ 	.short	0x0002
        /*0042*/ 	.short	0x0010
        /*0044*/ 	.byte	0x00, 0xf0, 0x11, 0x00


	//----- nvinfo : EIATTR_KPARAM_INFO
	.align		4
.L_232:
        /*0048*/ 	.byte	0x04, 0x17
        /*004a*/ 	.short	(.L_234 - .L_233)
.L_233:
        /*004c*/ 	.word	0x00000000
        /*0050*/ 	.short	0x0001
        /*0052*/ 	.short	0x0008
        /*0054*/ 	.byte	0x00, 0xf5, 0x21, 0x00


	//----- nvinfo : EIATTR_KPARAM_INFO
	.align		4
.L_234:
        /*0058*/ 	.byte	0x04, 0x17
        /*005a*/ 	.short	(.L_236 - .L_235)
.L_235:
        /*005c*/ 	.word	0x00000000
        /*0060*/ 	.short	0x0000
        /*0062*/ 	.short	0x0000
        /*0064*/ 	.byte	0x00, 0xf0, 0x21, 0x00


	//----- nvinfo : EIATTR_SPARSE_MMA_MASK
	.align		4
.L_236:
        /*0068*/ 	.byte	0x03, 0x50
        /*006a*/ 	.short	0x0000


	//----- nvinfo : EIATTR_MAXREG_COUNT
	.align		4
        /*006c*/ 	.byte	0x03, 0x1b
        /*006e*/ 	.short	0x00ff


	//----- nvinfo : EIATTR_NUM_BARRIERS
	.align		4
        /*0070*/ 	.byte	0x02, 0x4c
        /*0072*/ 	.byte	0x01
	.zero		1


	//----- nvinfo : EIATTR_MERCURY_ISA_VERSION
	.align		4
        /*0074*/ 	.byte	0x03, 0x5f
        /*0076*/ 	.short	0x0101


	//----- nvinfo : EIATTR_COOP_GROUP_MASK_REGIDS
	.align		4
        /*0078*/ 	.byte	0x04, 0x29
        /*007a*/ 	.short	(.L_238 - .L_237)


	//   ....[0]....
.L_237:
        /*007c*/ 	.word	0xffffffff


	//   ....[1]....
        /*0080*/ 	.word	0xffffffff


	//   ....[2]....
        /*0084*/ 	.word	0xffffffff


	//   ....[3]....
        /*0088*/ 	.word	0xffffffff


	//   ....[4]....
        /*008c*/ 	.word	0xffffffff


	//   ....[5]....
        /*0090*/ 	.word	0xffffffff


	//   ....[6]....
        /*0094*/ 	.word	0xffffffff


	//   ....[7]....
        /*0098*/ 	.word	0xffffffff


	//   ....[8]....
        /*009c*/ 	.word	0xffffffff


	//   ....[9]....
        /*00a0*/ 	.word	0xffffffff


	//   ....[10]....
        /*00a4*/ 	.word	0xffffffff


	//   ....[11]....
        /*00a8*/ 	.word	0xffffffff


	//   ....[12]....
        /*00ac*/ 	.word	0xffffffff


	//   ....[13]....
        /*00b0*/ 	.word	0xffffffff


	//   ....[14]....
        /*00b4*/ 	.word	0xffffffff


	//   ....[15]....
        /*00b8*/ 	.word	0xffffffff


	//   ....[16]....
        /*00bc*/ 	.word	0xffffffff


	//   ....[17]....
        /*00c0*/ 	.word	0xffffffff


	//   ....[18]....
        /*00c4*/ 	.word	0xffffffff


	//   ....[19]....
        /*00c8*/ 	.word	0xffffffff


	//   ....[20]....
        /*00cc*/ 	.word	0xffffffff


	//   ....[21]....
        /*00d0*/ 	.word	0xffffffff


	//   ....[22]....
        /*00d4*/ 	.word	0xffffffff


	//   ....[23]....
        /*00d8*/ 	.word	0xffffffff


	//   ....[24]....
        /*00dc*/ 	.word	0xffffffff


	//   ....[25]....
        /*00e0*/ 	.word	0xffffffff


	//   ....[26]....
        /*00e4*/ 	.word	0xffffffff


	//   ....[27]....
        /*00e8*/ 	.word	0xffffffff


	//   ....[28]....
        /*00ec*/ 	.word	0xffffffff


	//   ....[29]....
        /*00f0*/ 	.word	0xffffffff


	//----- nvinfo : EIATTR_COOP_GROUP_INSTR_OFFSETS
	.align		4
.L_238:
        /*00f4*/ 	.byte	0x04, 0x28
        /*00f6*/ 	.short	(.L_240 - .L_239)


	//   ....[0]....
.L_239:
        /*00f8*/ 	.word	0x00000fa0


	//   ....[1]....
        /*00fc*/ 	.word	0x00000fb0


	//   ....[2]....
        /*0100*/ 	.word	0x00001040


	//   ....[3]....
        /*0104*/ 	.word	0x00001070


	//   ....[4]....
        /*0108*/ 	.word	0x000010e0


	//   ....[5]....
        /*010c*/ 	.word	0x00001100


	//   ....[6]....
        /*0110*/ 	.word	0x00001160


	//   ....[7]....
        /*0114*/ 	.word	0x00001170


	//   ....[8]....
        /*0118*/ 	.word	0x000011c0


	//   ....[9]....
        /*011c*/ 	.word	0x000011d0


	//   ....[10]....
        /*0120*/ 	.word	0x000014b0


	//   ....[11]....
        /*0124*/ 	.word	0x000014c0


	//   ....[12]....
        /*0128*/ 	.word	0x00001550


	//   ....[13]....
        /*012c*/ 	.word	0x00001570


	//   ....[14]....
        /*0130*/ 	.word	0x000015d0


	//   ....[15]....
        /*0134*/ 	.word	0x000015f0


	//   ....[16]....
        /*0138*/ 	.word	0x00001650


	//   ....[17]....
        /*013c*/ 	.word	0x00001690


	//   ....[18]....
        /*0140*/ 	.word	0x00001700


	//   ....[19]....
        /*0144*/ 	.word	0x00001720


	//   ....[20]....
        /*0148*/ 	.word	0x00002f70


	//   ....[21]....
        /*014c*/ 	.word	0x00002f80


	//   ....[22]....
        /*0150*/ 	.word	0x00003010


	//   ....[23]....
        /*0154*/ 	.word	0x00003040


	//   ....[24]....
        /*0158*/ 	.word	0x000030b0


	//   ....[25]....
        /*015c*/ 	.word	0x000030d0


	//   ....[26]....
        /*0160*/ 	.word	0x00003130


	//   ....[27]....
        /*0164*/ 	.word	0x00003140


	//   ....[28]....
        /*0168*/ 	.word	0x00003190


	//   ....[29]....
        /*016c*/ 	.word	0x000031a0


	//----- nvinfo : EIATTR_VRC_CTA_INIT_COUNT
	.align		4
.L_240:
        /*0170*/ 	.byte	0x02, 0x4a
	.zero		1
	.zero		1


	//----- nvinfo : EIATTR_EXIT_INSTR_OFFSETS
	.align		4
        /*0174*/ 	.byte	0x04, 0x1c
        /*0176*/ 	.short	(.L_242 - .L_241)


	//   ....[0]....
.L_241:
        /*0178*/ 	.word	0x00003430


	//   ....[1]....
        /*017c*/ 	.word	0x00003490


	//----- nvinfo : EIATTR_MAX_THREADS
	.align		4
.L_242:
        /*0180*/ 	.byte	0x04, 0x05
        /*0182*/ 	.short	(.L_244 - .L_243)
.L_243:
        /*0184*/ 	.word	0x00000100
        /*0188*/ 	.word	0x00000001
        /*018c*/ 	.word	0x00000001


	//----- nvinfo : EIATTR_CRS_STACK_SIZE
	.align		4
.L_244:
        /*0190*/ 	.byte	0x04, 0x1e
        /*0192*/ 	.short	(.L_246 - .L_245)
.L_245:
        /*0194*/ 	.word	0x00000000


	//----- nvinfo : EIATTR_CBANK_PARAM_SIZE
	.align		4
.L_246:
        /*0198*/ 	.byte	0x03, 0x19
        /*019a*/ 	.short	0x003e


	//----- nvinfo : EIATTR_PARAM_CBANK
	.align		4
        /*019c*/ 	.byte	0x04, 0x0a
        /*019e*/ 	.short	(.L_248 - .L_247)
	.align		4
.L_247:
        /*01a0*/ 	.word	index@(.nv.constant0._ZN3cub18CUB_300001_SM_10006detail6reduce18DeviceReduceKernelINS2_10policy_hubIdjN4cuda3__47maximumIdEEE10Policy1000EN6thrust24THRUST_300001_SM_1000_NS10device_ptrIdEEjS8_dNS5_3std3__410__identityEEEvT0_PT3_T1_NS0_13GridEvenShareISL_EET2_T4_)
        /*01a4*/ 	.short	0x0380
        /*01a6*/ 	.short	0x003e


	//----- nvinfo : EIATTR_SW_WAR
	.align		4
.L_248:
        /*01a8*/ 	.byte	0x04, 0x36
        /*01aa*/ 	.short	(.L_250 - .L_249)
.L_249:
        /*01ac*/ 	.word	0x00000008
.L_250:


//--------------------- .nv.info._ZN3cub18CUB_300001_SM_10006detail6reduce28DeviceReduceSingleTileKernelINS2_10policy_hubIdjN4cuda3__47maximumIdEEE10Policy1000EN6thrust24THRUST_300001_SM_1000_NS10device_ptrIdEEPfjS8_fdNS5_3std3__410__identityEEEvT0_T1_T2_T3_T4_T6_ --------------------------
	.section	.nv.info._ZN3cub18CUB_300001_SM_10006detail6reduce28DeviceReduceSingleTileKernelINS2_10policy_hubIdjN4cuda3__47maximumIdEEE10Policy1000EN6thrust24THRUST_300001_SM_1000_NS10device_ptrIdEEPfjS8_fdNS5_3std3__410__identityEEEvT0_T1_T2_T3_T4_T6_,"",@"SHT_CUDA_INFO"
	.sectionflags	@""
	.align	4


	//----- nvinfo : EIATTR_CUDA_API_VERSION
	.align		4
        /*0000*/ 	.byte	0x04, 0x37
        /*0002*/ 	.short	(.L_252 - .L_251)
.L_251:
        /*0004*/ 	.word	0x00000082


	//----- nvinfo : EIATTR_KPARAM_INFO
	.align		4
.L_252:
        /*0008*/ 	.byte	0x04, 0x17
        /*000a*/ 	.short	(.L_254 - .L_253)
.L_253:
        /*000c*/ 	.word	0x00000000
        /*0010*/ 	.short	0x0005
        /*0012*/ 	.short	0x001c
        /*0014*/ 	.byte	0x00, 0xf0, 0x05, 0x00


	//----- nvinfo : EIATTR_KPARAM_INFO
	.align		4
.L_254:
        /*0018*/ 	.byte	0x04, 0x17
        /*001a*/ 	.short	(.L_256 - .L_255)
.L_255:
        /*001c*/ 	.word	0x00000000
        /*0020*/ 	.short	0x0004
        /*0022*/ 	.short	0x0018
        /*0024*/ 	.byte	0x00, 0xf0, 0x11, 0x00


	//----- nvinfo : EIATTR_KPARAM_INFO
	.align		4
.L_256:
        /*0028*/ 	.byte	0x04, 0x17
        /*002a*/ 	.short	(.L_258 - .L_257)
.L_257:
        /*002c*/ 	.word	0x00000000
        /*0030*/ 	.short	0x0003
        /*0032*/ 	.short	0x0014
        /*0034*/ 	.byte	0x00, 0xf0, 0x05, 0x00


	//----- nvinfo : EIATTR_KPARAM_INFO
	.align		4
.L_258:
        /*0038*/ 	.byte	0x04, 0x17
        /*003a*/ 	.short	(.L_260 - .L_259)
.L_259:
        /*003c*/ 	.word	0x00000000
        /*0040*/ 	.short	0x0002
        /*0042*/ 	.short	0x0010
        /*0044*/ 	.byte	0x00, 0xf0, 0x11, 0x00


	//----- nvinfo : EIATTR_KPARAM_INFO
	.align		4
.L_260:
        /*0048*/ 	.byte	0x04, 0x17
        /*004a*/ 	.short	(.L_262 - .L_261)
.L_261:
        /*004c*/ 	.word	0x00000000
        /*0050*/ 	.short	0x0001
        /*0052*/ 	.short	0x0008
        /*0054*/ 	.byte	0x00, 0xf5, 0x21, 0x00


	//----- nvinfo : EIATTR_KPARAM_INFO
	.align		4
.L_262:
        /*0058*/ 	.byte	0x04, 0x17
        /*005a*/ 	.short	(.L_264 - .L_263)
.L_263:
        /*005c*/ 	.word	0x00000000
        /*0060*/ 	.short	0x0000
        /*0062*/ 	.short	0x0000
        /*0064*/ 	.byte	0x00, 0xf0, 0x21, 0x00


	//----- nvinfo : EIATTR_SPARSE_MMA_MASK
	.align		4
.L_264:
        /*0068*/ 	.byte	0x03, 0x50
        /*006a*/ 	.short	0x0000


	//----- nvinfo : EIATTR_MAXREG_COUNT
	.align		4
        /*006c*/ 	.byte	0x03, 0x1b
        /*006e*/ 	.short	0x00ff


	//----- nvinfo : EIATTR_NUM_BARRIERS
	.align		4
        /*0070*/ 	.byte	0x02, 0x4c
        /*0072*/ 	.byte	0x01
	.zero		1


	//----- nvinfo : EIATTR_MERCURY_ISA_VERSION
	.align		4
        /*0074*/ 	.byte	0x03, 0x5f
        /*0076*/ 	.short	0x0101


	//----- nvinfo : EIATTR_COOP_GROUP_MASK_REGIDS
	.align		4
        /*0078*/ 	.byte	0x04, 0x29
        /*007a*/ 	.short	(.L_266 - .L_265)


	//   ....[0]....
.L_265:
        /*007c*/ 	.word	0xffffffff


	//   ....[1]....
        /*0080*/ 	.word	0xffffffff


	//   ....[2]....
        /*0084*/ 	.word	0xffffffff


	//   ....[3]....
        /*0088*/ 	.word	0xffffffff


	//   ....[4]....
        /*008c*/ 	.word	0xffffffff


	//   ....[5]....
        /*0090*/ 	.word	0xffffffff


	//   ....[6]....
        /*0094*/ 	.word	0xffffffff


	//   ....[7]....
        /*0098*/ 	.word	0xffffffff


	//   ....[8]....
        /*009c*/ 	.word	0xffffffff


	//   ....[9]....
        /*00a0*/ 	.word	0xffffffff


	//   ....[10]....
        /*00a4*/ 	.word	0xffffffff


	//   ....[11]....
        /*00a8*/ 	.word	0xffffffff


	//   ....[12]....
        /*00ac*/ 	.word	0xffffffff


	//   ....[13]....
        /*00b0*/ 	.word	0xffffffff


	//   ....[14]....
        /*00b4*/ 	.word	0xffffffff


	//   ....[15]....
        /*00b8*/ 	.word	0xffffffff


	//   ....[16]....
        /*00bc*/ 	.word	0xffffffff


	//   ....[17]....
        /*00c0*/ 	.word	0xffffffff


	//   ....[18]....
        /*00c4*/ 	.word	0xffffffff


	//   ....[19]....
        /*00c8*/ 	.word	0xffffffff


	//   ....[20]....
        /*00cc*/ 	.word	0xffffffff


	//   ....[21]....
        /*00d0*/ 	.word	0xffffffff


	//   ....[22]....
        /*00d4*/ 	.word	0xffffffff


	//   ....[23]....
        /*00d8*/ 	.word	0xffffffff


	//   ....[24]....
        /*00dc*/ 	.word	0xffffffff


	//   ....[25]....
        /*00e0*/ 	.word	0xffffffff


	//   ....[26]....
        /*00e4*/ 	.word	0xffffffff


	//   ....[27]....
        /*00e8*/ 	.word	0xffffffff


	//   ....[28]....
        /*00ec*/ 	.word	0xffffffff


	//   ....[29]....
        /*00f0*/ 	.word	0xffffffff


	//----- nvinfo : EIATTR_COOP_GROUP_INSTR_OFFSETS
	.align		4
.L_266:
        /*00f4*/ 	.byte	0x04, 0x28
        /*00f6*/ 	.short	(.L_268 - .L_267)


	//   ....[0]....
.L_267:
        /*00f8*/ 	.word	0x00000cc0


	//   ....[1]....
        /*00fc*/ 	.word	0x00000cd0


	//   ....[2]....
        /*0100*/ 	.word	0x00000d60


	//   ....[3]....
        /*0104*/ 	.word	0x00000da0


	//   ....[4]....
        /*0108*/ 	.word	0x00000e20


	//   ....[5]....
        /*010c*/ 	.word	0x00000e60


	//   ....[6]....
        /*0110*/ 	.word	0x00000ec0


	//   ....[7]....
        /*0114*/ 	.word	0x00000ef0


	//   ....[8]....
        /*0118*/ 	.word	0x00000f40


	//   ....[9]....
        /*011c*/ 	.word	0x00000f70


	//   ....[10]....
        /*0120*/ 	.word	0x00001250


	//   ....[11]....
        /*0124*/ 	.word	0x00001260


	//   ....[12]....
        /*0128*/ 	.word	0x000012f0


	//   ....[13]....
        /*012c*/ 	.word	0x00001310


	//   ....[14]....
        /*0130*/ 	.word	0x00001360


	//   ....[15]....
        /*0134*/ 	.word	0x00001380


	//   ....[16]....
        /*0138*/ 	.word	0x000013d0


	//   ....[17]....
        /*013c*/ 	.word	0x00001400


	//   ....[18]....
        /*0140*/ 	.word	0x00001470


	//   ....[19]....
        /*0144*/ 	.word	0x00001490


	//   ....[20]....
        /*0148*/ 	.word	0x00002b60


	//   ....[21]....
        /*014c*/ 	.word	0x00002b70


	//   ....[22]....
        /*0150*/ 	.word	0x00002c00


	//   ....[23]....
        /*0154*/ 	.word	0x00002c30


	//   ....[24]....
        /*0158*/ 	.word	0x00002ca0


	//   ....[25]....
        /*015c*/ 	.word	0x00002cc0


	//   ....[26]....
        /*0160*/ 	.word	0x00002d20


	//   ....[27]....
        /*0164*/ 	.word	0x00002d30


	//   ....[28]....
        /*0168*/ 	.word	0x00002d80


	//   ....[29]....
        /*016c*/ 	.word	0x00002d90


	//----- nvinfo : EIATTR_VRC_CTA_INIT_COUNT
	.align		4
.L_268:
        /*0170*/ 	.byte	0x02, 0x4a
	.zero		1
	.zero		1


	//----- nvinfo : EIATTR_EXIT_INSTR_OFFSETS
	.align		4
        /*0174*/ 	.byte	0x04, 0x1c
        /*0176*/ 	.short	(.L_270 - .L_269)


	//   ....[0]....
.L_269:
        /*0178*/ 	.word	0x00000080


	//   ....[1]....
        /*017c*/ 	.word	0x000000c0


	//   ....[2]....
        /*0180*/ 	.word	0x00003000


	//   ....[3]....
        /*0184*/ 	.word	0x00003070


	//----- nvinfo : EIATTR_MAX_THREADS
	.align		4
.L_270:
        /*0188*/ 	.byte	0x04, 0x05
        /*018a*/ 	.short	(.L_272 - .L_271)
.L_271:
        /*018c*/ 	.word	0x00000100
        /*0190*/ 	.word	0x00000001
        /*0194*/ 	.word	0x00000001


	//----- nvinfo : EIATTR_CRS_STACK_SIZE
	.align		4
.L_272:
        /*0198*/ 	.byte	0x04, 0x1e
        /*019a*/ 	.short	(.L_274 - .L_273)
.L_273:
        /*019c*/ 	.word	0x00000000


	//----- nvinfo : EIATTR_CBANK_PARAM_SIZE
	.align		4
.L_274:
        /*01a0*/ 	.byte	0x03, 0x19
        /*01a2*/ 	.short	0x001d


	//----- nvinfo : EIATTR_PARAM_CBANK
	.align		4
        /*01a4*/ 	.byte	0x04, 0x0a
        /*01a6*/ 	.short	(.L_276 - .L_275)
	.align		4
.L_275:
        /*01a8*/ 	.word	index@(.nv.constant0._ZN3cub18CUB_300001_SM_10006detail6reduce28DeviceReduceSingleTileKernelINS2_10policy_hubIdjN4cuda3__47maximumIdEEE10Policy1000EN6thrust24THRUST_300001_SM_1000_NS10device_ptrIdEEPfjS8_fdNS5_3std3__410__identityEEEvT0_T1_T2_T3_T4_T6_)
        /*01ac*/ 	.short	0x0380
        /*01ae*/ 	.short	0x001d


	//----- nvinfo : EIATTR_SW_WAR
	.align		4
.L_276:
        /*01b0*/ 	.byte	0x04, 0x36
        /*01b2*/ 	.short	(.L_278 - .L_277)
.L_277:
        /*01b4*/ 	.word	0x00000008
.L_278:


//--------------------- .nv.info._ZN3cub18CUB_300001_SM_10006detail11EmptyKernelIvEEvv --------------------------
	.section	.nv.info._ZN3cub18CUB_300001_SM_10006detail11EmptyKernelIvEEvv,"",@"SHT_CUDA_INFO"
	.sectionflags	@""
	.align	4


	//----- nvinfo : EIATTR_CUDA_API_VERSION
	.align		4
        /*0000*/ 	.byte	0x04, 0x37
        /*0002*/ 	.short	(.L_280 - .L_279)
.L_279:
        /*0004*/ 	.word	0x00000082


	//----- nvinfo : EIATTR_SPARSE_MMA_MASK
	.align		4
.L_280:
        /*0008*/ 	.byte	0x03, 0x50
        /*000a*/ 	.short	0x0000


	//----- nvinfo : EIATTR_MAXREG_COUNT
	.align		4
        /*000c*/ 	.byte	0x03, 0x1b
        /*000e*/ 	.short	0x00ff


	//----- nvinfo : EIATTR_MERCURY_ISA_VERSION
	.align		4
        /*0010*/ 	.byte	0x03, 0x5f
        /*0012*/ 	.short	0x0101


	//----- nvinfo : EIATTR_VRC_CTA_INIT_COUNT
	.align		4
        /*0014*/ 	.byte	0x02, 0x4a
	.zero		1
	.zero		1


	//----- nvinfo : EIATTR_EXIT_INSTR_OFFSETS
	.align		4
        /*0018*/ 	.byte	0x04, 0x1c
        /*001a*/ 	.short	(.L_282 - .L_281)


	//   ....[0]....
.L_281:
        /*001c*/ 	.word	0x00000010


	//----- nvinfo : EIATTR_SW_WAR
	.align		4
.L_282:
        /*0020*/ 	.byte	0x04, 0x36
        /*0022*/ 	.short	(.L_284 - .L_283)
.L_283:
        /*0024*/ 	.word	0x00000008
.L_284:


//--------------------- .nv.info._Z17jac_kernel_inner2PdiiiS_ii --------------------------
	.section	.nv.info._Z17jac_kernel_inner2PdiiiS_ii,"",@"SHT_CUDA_INFO"
	.sectionflags	@""
	.align	4


	//----- nvinfo : EIATTR_CUDA_API_VERSION
	.align		4
        /*0000*/ 	.byte	0x04, 0x37
        /*0002*/ 	.short	(.L_286 - .L_285)
.L_285:
        /*0004*/ 	.word	0x00000082


	//----- nvinfo : EIATTR_KPARAM_INFO
	.align		4
.L_286:
        /*0008*/ 	.byte	0x04, 0x17
        /*000a*/ 	.short	(.L_288 - .L_287)
.L_287:
        /*000c*/ 	.word	0x00000000
        /*0010*/ 	.short	0x0006
        /*0012*/ 	.short	0x0024
        /*0014*/ 	.byte	0x00, 0xf0, 0x11, 0x00


	//----- nvinfo : EIATTR_KPARAM_INFO
	.align		4
.L_288:
        /*0018*/ 	.byte	0x04, 0x17
        /*001a*/ 	.short	(.L_290 - .L_289)
.L_289:
        /*001c*/ 	.word	0x00000000
        /*0020*/ 	.short	0x0005
        /*0022*/ 	.short	0x0020
        /*0024*/ 	.byte	0x00, 0xf0, 0x11, 0x00


	//----- nvinfo : EIATTR_KPARAM_INFO
	.align		4
.L_290:
        /*0028*/ 	.byte	0x04, 0x17
        /*002a*/ 	.short	(.L_292 - .L_291)
.L_291:
        /*002c*/ 	.word	0x00000000
        /*0030*/ 	.short	0x0004
        /*0032*/ 	.short	0x0018
        /*0034*/ 	.byte	0x00, 0xf5, 0x21, 0x00


	//----- nvinfo : EIATTR_KPARAM_INFO
	.align		4
.L_292:
        /*0038*/ 	.byte	0x04, 0x17
        /*003a*/ 	.short	(.L_294 - .L_293)
.L_293:
        /*003c*/ 	.word	0x00000000
        /*0040*/ 	.short	0x0003
        /*0042*/ 	.short	0x0010
        /*0044*/ 	.byte	0x00, 0xf0, 0x11, 0x00


	//----- nvinfo : EIATTR_KPARAM_INFO
	.align		4
.L_294:
        /*0048*/ 	.byte	0x04, 0x17
        /*004a*/ 	.short	(.L_296 - .L_295)
.L_295:
        /*004c*/ 	.word	0x00000000
        /*0050*/ 	.short	0x0002
        /*0052*/ 	.short	0x000c
        /*0054*/ 	.byte	0x00, 0xf0, 0x11, 0x00


	//----- nvinfo : EIATTR_KPARAM_INFO
	.align		4
.L_296:
        /*0058*/ 	.byte	0x04, 0x17
        /*005a*/ 	.short	(.L_298 - .L_297)
.L_297:
        /*005c*/ 	.word	0x00000000
        /*0060*/ 	.short	0x0001
        /*0062*/ 	.short	0x0008
        /*0064*/ 	.byte	0x00, 0xf0, 0x11, 0x00


	//----- nvinfo : EIATTR_KPARAM_INFO
	.align		4
.L_298:
        /*0068*/ 	.byte	0x04, 0x17
        /*006a*/ 	.short	(.L_300 - .L_299)
.L_299:
        /*006c*/ 	.word	0x00000000
        /*0070*/ 	.short	0x0000
        /*0072*/ 	.short	0x0000
        /*0074*/ 	.byte	0x00, 0xf5, 0x21, 0x00


	//----- nvinfo : EIATTR_SPARSE_MMA_MASK
	.align		4
.L_300:
        /*0078*/ 	.byte	0x03, 0x50
        /*007a*/ 	.short	0x0000


	//----- nvinfo : EIATTR_MAXREG_COUNT
	.align		4
        /*007c*/ 	.byte	0x03, 0x1b
        /*007e*/ 	.short	0x00ff


	//----- nvinfo : EIATTR_MERCURY_ISA_VERSION
	.align		4
        /*0080*/ 	.byte	0x03, 0x5f
        /*0082*/ 	.short	0x0101


	//----- nvinfo : EIATTR_VRC_CTA_INIT_COUNT
	.align		4
        /*0084*/ 	.byte	0x02, 0x4a
	.zero		1
	.zero		1


	//----- nvinfo : EIATTR_EXIT_INSTR_OFFSETS
	.align		4
        /*0088*/ 	.byte	0x04, 0x1c
        /*008a*/ 	.short	(.L_302 - .L_301)


	//   ....[0]....
.L_301:
        /*008c*/ 	.word	0x00000190


	//   ....[1]....
        /*0090*/ 	.word	0x000004d0


	//----- nvinfo : EIATTR_CBANK_PARAM_SIZE
	.align		4
.L_302:
        /*0094*/ 	.byte	0x03, 0x19
        /*0096*/ 	.short	0x0028


	//----- nvinfo : EIATTR_PARAM_CBANK
	.align		4
        /*0098*/ 	.byte	0x04, 0x0a
        /*009a*/ 	.short	(.L_304 - .L_303)
	.align		4
.L_303:
        /*009c*/ 	.word	index@(.nv.constant0._Z17jac_kernel_inner2PdiiiS_ii)
        /*00a0*/ 	.short	0x0380
        /*00a2*/ 	.short	0x0028


	//----- nvinfo : EIATTR_SW_WAR
	.align		4
.L_304:
        /*00a4*/ 	.byte	0x04, 0x36
        /*00a6*/ 	.short	(.L_306 - .L_305)
.L_305:
        /*00a8*/ 	.word	0x00000008
.L_306:


//--------------------- .nv.info._Z17jac_kernel_inner1PdiiiS_ii --------------------------
	.section	.nv.info._Z17jac_kernel_inner1PdiiiS_ii,"",@"SHT_CUDA_INFO"
	.sectionflags	@""
	.align	4


	//----- nvinfo : EIATTR_CUDA_API_VERSION
	.align		4
        /*0000*/ 	.byte	0x04, 0x37
        /*0002*/ 	.short	(.L_308 - .L_307)
.L_307:
        /*0004*/ 	.word	0x00000082


	//----- nvinfo : EIATTR_KPARAM_INFO
	.align		4
.L_308:
        /*0008*/ 	.byte	0x04, 0x17
        /*000a*/ 	.short	(.L_310 - .L_309)
.L_309:
        /*000c*/ 	.word	0x00000000
        /*0010*/ 	.short	0x0006
        /*0012*/ 	.short	0x0024
        /*0014*/ 	.byte	0x00, 0xf0, 0x11, 0x00


	//----- nvinfo : EIATTR_KPARAM_INFO
	.align		4
.L_310:
        /*0018*/ 	.byte	0x04, 0x17
        /*001a*/ 	.short	(.L_312 - .L_311)
.L_311:
        /*001c*/ 	.word	0x00000000
        /*0020*/ 	.short	0x0005
        /*0022*/ 	.short	0x0020
        /*0024*/ 	.byte	0x00, 0xf0, 0x11, 0x00


	//----- nvinfo : EIATTR_KPARAM_INFO
	.align		4
.L_312:
        /*0028*/ 	.byte	0x04, 0x17
        /*002a*/ 	.short	(.L_314 - .L_313)
.L_313:
        /*002c*/ 	.word	0x00000000
        /*0030*/ 	.short	0x0004
        /*0032*/ 	.short	0x0018
        /*0034*/ 	.byte	0x00, 0xf5, 0x21, 0x00


	//----- nvinfo : EIATTR_KPARAM_INFO
	.align		4
.L_314:
        /*0038*/ 	.byte	0x04, 0x17
        /*003a*/ 	.short	(.L_316 - .L_315)
.L_315:
        /*003c*/ 	.word	0x00000000
        /*0040*/ 	.short	0x0003
        /*0042*/ 	.short	0x0010
        /*0044*/ 	.byte	0x00, 0xf0, 0x11, 0x00


	//----- nvinfo : EIATTR_KPARAM_INFO
	.align		4
.L_316:
        /*0048*/ 	.byte	0x04, 0x17
        /*004a*/ 	.short	(.L_318 - .L_317)
.L_317:
        /*004c*/ 	.word	0x00000000
        /*0050*/ 	.short	0x0002
        /*0052*/ 	.short	0x000c
        /*0054*/ 	.byte	0x00, 0xf0, 0x11, 0x00


	//----- nvinfo : EIATTR_KPARAM_INFO
	.align		4
.L_318:
        /*0058*/ 	.byte	0x04, 0x17
        /*005a*/ 	.short	(.L_320 - .L_319)
.L_319:
        /*005c*/ 	.word	0x00000000
        /*0060*/ 	.short	0x0001
        /*0062*/ 	.short	0x0008
        /*0064*/ 	.byte	0x00, 0xf0, 0x11, 0x00


	//----- nvinfo : EIATTR_KPARAM_INFO
	.align		4
.L_320:
        /*0068*/ 	.byte	0x04, 0x17
        /*006a*/ 	.short	(.L_322 - .L_321)
.L_321:
        /*006c*/ 	.word	0x00000000
        /*0070*/ 	.short	0x0000
        /*0072*/ 	.short	0x0000
        /*0074*/ 	.byte	0x00, 0xf5, 0x21, 0x00


	//----- nvinfo : EIATTR_SPARSE_MMA_MASK
	.align		4
.L_322:
        /*0078*/ 	.byte	0x03, 0x50
        /*007a*/ 	.short	0x0000


	//----- nvinfo : EIATTR_MAXREG_COUNT
	.align		4
        /*007c*/ 	.byte	0x03, 0x1b
        /*007e*/ 	.short	0x00ff


	//----- nvinfo : EIATTR_MERCURY_ISA_VERSION
	.align		4
        /*0080*/ 	.byte	0x03, 0x5f
        /*0082*/ 	.short	0x0101


	//----- nvinfo : EIATTR_VRC_CTA_INIT_COUNT
	.align		4
        /*0084*/ 	.byte	0x02, 0x4a
	.zero		1
	.zero		1


	//----- nvinfo : EIATTR_EXIT_INSTR_OFFSETS
	.align		4
        /*0088*/ 	.byte	0x04, 0x1c
        /*008a*/ 	.short	(.L_324 - .L_323)


	//   ....[0]....
.L_323:
        /*008c*/ 	.word	0x00000260


	//   ....[1]....
        /*0090*/ 	.word	0x00000360


	//   ....[2]....
        /*0094*/ 	.word	0x000003a0


	//   ....[3]....
        /*0098*/ 	.word	0x00000410


	//   ....[4]....
        /*009c*/ 	.word	0x00000510


	//----- nvinfo : EIATTR_CRS_STACK_SIZE
	.align		4
.L_324:
        /*00a0*/ 	.byte	0x04, 0x1e
        /*00a2*/ 	.short	(.L_326 - .L_325)
.L_325:
        /*00a4*/ 	.word	0x00000000


	//----- nvinfo : EIATTR_CBANK_PARAM_SIZE
	.align		4
.L_326:
        /*00a8*/ 	.byte	0x03, 0x19
        /*00aa*/ 	.short	0x0028


	//----- nvinfo : EIATTR_PARAM_CBANK
	.align		4
        /*00ac*/ 	.byte	0x04, 0x0a
        /*00ae*/ 	.short	(.L_328 - .L_327)
	.align		4
.L_327:
        /*00b0*/ 	.word	index@(.nv.constant0._Z17jac_kernel_inner1PdiiiS_ii)
        /*00b4*/ 	.short	0x0380
        /*00b6*/ 	.short	0x0028


	//----- nvinfo : EIATTR_SW_WAR
	.align		4
.L_328:
        /*00b8*/ 	.byte	0x04, 0x36
        /*00ba*/ 	.short	(.L_330 - .L_329)
.L_329:
        /*00bc*/ 	.word	0x00000008
.L_330:


//--------------------- .nv.info._Z18writeBorder_kernelPdiiS_i --------------------------
	.section	.nv.info._Z18writeBorder_kernelPdiiS_i,"",@"SHT_CUDA_INFO"
	.sectionflags	@""
	.align	4


	//----- nvinfo : EIATTR_CUDA_API_VERSION
	.align		4
        /*0000*/ 	.byte	0x04, 0x37
        /*0002*/ 	.short	(.L_332 - .L_331)
.L_331:
        /*0004*/ 	.word	0x00000082


	//----- nvinfo : EIATTR_KPARAM_INFO
	.align		4
.L_332:
        /*0008*/ 	.byte	0x04, 0x17
        /*000a*/ 	.short	(.L_334 - .L_333)
.L_333:
        /*000c*/ 	.word	0x00000000
        /*0010*/ 	.short	0x0004
        /*0012*/ 	.short	0x0018
        /*0014*/ 	.byte	0x00, 0xf0, 0x11, 0x00


	//----- nvinfo : EIATTR_KPARAM_INFO
	.align		4
.L_334:
        /*0018*/ 	.byte	0x04, 0x17
        /*001a*/ 	.short	(.L_336 - .L_335)
.L_335:
        /*001c*/ 	.word	0x00000000
        /*0020*/ 	.short	0x0003
        /*0022*/ 	.short	0x0010
        /*0024*/ 	.byte	0x00, 0xf5, 0x21, 0x00


	//----- nvinfo : EIATTR_KPARAM_INFO
	.align		4
.L_336:
        /*0028*/ 	.byte	0x04, 0x17
        /*002a*/ 	.short	(.L_338 - .L_337)
.L_337:
        /*002c*/ 	.word	0x00000000
        /*0030*/ 	.short	0x0002
        /*0032*/ 	.short	0x000c
        /*0034*/ 	.byte	0x00, 0xf0, 0x11, 0x00


	//----- nvinfo : EIATTR_KPARAM_INFO
	.align		4
.L_338:
        /*0038*/ 	.byte	0x04, 0x17
        /*003a*/ 	.short	(.L_340 - .L_339)
.L_339:
        /*003c*/ 	.word	0x00000000
        /*0040*/ 	.short	0x0001
        /*0042*/ 	.short	0x0008
        /*0044*/ 	.byte	0x00, 0xf0, 0x11, 0x00


	//----- nvinfo : EIATTR_KPARAM_INFO
	.align		4
.L_340:
        /*0048*/ 	.byte	0x04, 0x17
        /*004a*/ 	.short	(.L_342 - .L_341)
.L_341:
        /*004c*/ 	.word	0x00000000
        /*0050*/ 	.short	0x0000
        /*0052*/ 	.short	0x0000
        /*0054*/ 	.byte	0x00, 0xf5, 0x21, 0x00


	//----- nvinfo : EIATTR_SPARSE_MMA_MASK
	.align		4
.L_342:
        /*0058*/ 	.byte	0x03, 0x50
        /*005a*/ 	.short	0x0000


	//----- nvinfo : EIATTR_MAXREG_COUNT
	.align		4
        /*005c*/ 	.byte	0x03, 0x1b
        /*005e*/ 	.short	0x00ff


	//----- nvinfo : EIATTR_MERCURY_ISA_VERSION
	.align		4
        /*0060*/ 	.byte	0x03, 0x5f
        /*0062*/ 	.short	0x0101


	//----- nvinfo : EIATTR_VRC_CTA_INIT_COUNT
	.align		4
        /*0064*/ 	.byte	0x02, 0x4a
	.zero		1
	.zero		1


	//----- nvinfo : EIATTR_EXIT_INSTR_OFFSETS
	.align		4
        /*0068*/ 	.byte	0x04, 0x1c
        /*006a*/ 	.short	(.L_344 - .L_343)


	//   ....[0]....
.L_343:
        /*006c*/ 	.word	0x000000f0


	//   ....[1]....
        /*0070*/ 	.word	0x000001b0


	//----- nvinfo : EIATTR_CBANK_PARAM_SIZE
	.align		4
.L_344:
        /*0074*/ 	.byte	0x03, 0x19
        /*0076*/ 	.short	0x001c


	//----- nvinfo : EIATTR_PARAM_CBANK
	.align		4
        /*0078*/ 	.byte	0x04, 0x0a
        /*007a*/ 	.short	(.L_346 - .L_345)
	.align		4
.L_345:
        /*007c*/ 	.word	index@(.nv.constant0._Z18writeBorder_kernelPdiiS_i)
        /*0080*/ 	.short	0x0380
        /*0082*/ 	.short	0x001c


	//----- nvinfo : EIATTR_SW_WAR
	.align		4
.L_346:
        /*0084*/ 	.byte	0x04, 0x36
        /*0086*/ 	.short	(.L_348 - .L_347)
.L_347:
        /*0088*/ 	.word	0x00000008
.L_348:


//--------------------- .nv.info._Z10jac_kernelPdiiiS_S_b --------------------------
	.section	.nv.info._Z10jac_kernelPdiiiS_S_b,"",@"SHT_CUDA_INFO"
	.sectionflags	@""
	.align	4


	//----- nvinfo : EIATTR_CUDA_API_VERSION
	.align		4
        /*0000*/ 	.byte	0x04, 0x37
        /*0002*/ 	.short	(.L_350 - .L_349)
.L_349:
        /*0004*/ 	.word	0x00000082


	//----- nvinfo : EIATTR_KPARAM_INFO
	.align		4
.L_350:
        /*0008*/ 	.byte	0x04, 0x17
        /*000a*/ 	.short	(.L_352 - .L_351)
.L_351:
        /*000c*/ 	.word	0x00000000
        /*0010*/ 	.short	0x0006
        /*0012*/ 	.short	0x0028
        /*0014*/ 	.byte	0x00, 0xf0, 0x05, 0x00


	//----- nvinfo : EIATTR_KPARAM_INFO
	.align		4
.L_352:
        /*0018*/ 	.byte	0x04, 0x17
        /*001a*/ 	.short	(.L_354 - .L_353)
.L_353:
        /*001c*/ 	.word	0x00000000
        /*0020*/ 	.short	0x0005
        /*0022*/ 	.short	0x0020
        /*0024*/ 	.byte	0x00, 0xf5, 0x21, 0x00


	//----- nvinfo : EIATTR_KPARAM_INFO
	.align		4
.L_354:
        /*0028*/ 	.byte	0x04, 0x17
        /*002a*/ 	.short	(.L_356 - .L_355)
.L_355:
        /*002c*/ 	.word	0x00000000
        /*0030*/ 	.short	0x0004
        /*0032*/ 	.short	0x0018
        /*0034*/ 	.byte	0x00, 0xf5, 0x21, 0x00


	//----- nvinfo : EIATTR_KPARAM_INFO
	.align		4
.L_356:
        /*0038*/ 	.byte	0x04, 0x17
        /*003a*/ 	.short	(.L_358 - .L_357)
.L_357:
        /*003c*/ 	.word	0x00000000
        /*0040*/ 	.short	0x0003
        /*0042*/ 	.short	0x0010
        /*0044*/ 	.byte	0x00, 0xf0, 0x11, 0x00


	//----- nvinfo : EIATTR_KPARAM_INFO
	.align		4
.L_358:
        /*0048*/ 	.byte	0x04, 0x17
        /*004a*/ 	.short	(.L_360 - .L_359)
.L_359:
        /*004c*/ 	.word	0x00000000
        /*0050*/ 	.short	0x0002
        /*0052*/ 	.short	0x000c
        /*0054*/ 	.byte	0x00, 0xf0, 0x11, 0x00


	//----- nvinfo : EIATTR_KPARAM_INFO
	.align		4
.L_360:
        /*0058*/ 	.byte	0x04, 0x17
        /*005a*/ 	.short	(.L_362 - .L_361)
.L_361:
        /*005c*/ 	.word	0x00000000
        /*0060*/ 	.short	0x0001
        /*0062*/ 	.short	0x0008
        /*0064*/ 	.byte	0x00, 0xf0, 0x11, 0x00


	//----- nvinfo : EIATTR_KPARAM_INFO
	.align		4
.L_362:
        /*0068*/ 	.byte	0x04, 0x17
        /*006a*/ 	.short	(.L_364 - .L_363)
.L_363:
        /*006c*/ 	.word	0x00000000
        /*0070*/ 	.short	0x0000
        /*0072*/ 	.short	0x0000
        /*0074*/ 	.byte	0x00, 0xf5, 0x21, 0x00


	//----- nvinfo : EIATTR_SPARSE_MMA_MASK
	.align		4
.L_364:
        /*0078*/ 	.byte	0x03, 0x50
        /*007a*/ 	.short	0x0000


	//----- nvinfo : EIATTR_MAXREG_COUNT
	.align		4
        /*007c*/ 	.byte	0x03, 0x1b
        /*007e*/ 	.short	0x00ff


	//----- nvinfo : EIATTR_MERCURY_ISA_VERSION
	.align		4
        /*0080*/ 	.byte	0x03, 0x5f
        /*0082*/ 	.short	0x0101


	//----- nvinfo : EIATTR_VRC_CTA_INIT_COUNT
	.align		4
        /*0084*/ 	.byte	0x02, 0x4a
	.zero		1
	.zero		1


	//----- nvinfo : EIATTR_EXIT_INSTR_OFFSETS
	.align		4
        /*0088*/ 	.byte	0x04, 0x1c
        /*008a*/ 	.short	(.L_366 - .L_365)


	//   ....[0]....
.L_365:
        /*008c*/ 	.word	0x00000180


	//   ....[1]....
        /*0090*/ 	.word	0x000006b0


	//   ....[2]....
        /*0094*/ 	.word	0x000006e0


	//   ....[3]....
        /*0098*/ 	.word	0x00000730


	//----- nvinfo : EIATTR_CRS_STACK_SIZE
	.align		4
.L_366:
        /*009c*/ 	.byte	0x04, 0x1e
        /*009e*/ 	.short	(.L_368 - .L_367)
.L_367:
        /*00a0*/ 	.word	0x00000000


	//----- nvinfo : EIATTR_CBANK_PARAM_SIZE
	.align		4
.L_368:
        /*00a4*/ 	.byte	0x03, 0x19
        /*00a6*/ 	.short	0x0029


	//----- nvinfo : EIATTR_PARAM_CBANK
	.align		4
        /*00a8*/ 	.byte	0x04, 0x0a
        /*00aa*/ 	.short	(.L_370 - .L_369)
	.align		4
.L_369:
        /*00ac*/ 	.word	index@(.nv.constant0._Z10jac_kernelPdiiiS_S_b)
        /*00b0*/ 	.short	0x0380
        /*00b2*/ 	.short	0x0029


	//----- nvinfo : EIATTR_SW_WAR
	.align		4
.L_370:
        /*00b4*/ 	.byte	0x04, 0x36
        /*00b6*/ 	.short	(.L_372 - .L_371)
.L_371:
        /*00b8*/ 	.word	0x00000008
.L_372:


//--------------------- .nv.callgraph             --------------------------
	.section	.nv.callgraph,"",@"SHT_CUDA_CALLGRAPH"
	.align	4
	.sectionentsize	8
	.align		4
        /*0000*/ 	.word	0x00000000
	.align		4
        /*0004*/ 	.word	0xffffffff
	.align		4
        /*0008*/ 	.word	0x00000000
	.align		4
        /*000c*/ 	.word	0xfffffffe
	.align		4
        /*0010*/ 	.word	0x00000000
	.align		4
        /*0014*/ 	.word	0xfffffffd
	.align		4
        /*0018*/ 	.word	0x00000000
	.align		4
        /*001c*/ 	.word	0xfffffffc


//--------------------- .nv.constant4             --------------------------
	.section	.nv.constant4,"a",@progbits
	.align	8
	.align		8
.nv.constant4:
        /*0000*/ 	.dword	_ZN31_INTERNAL_a81c1240_4_k_cu_TRACE4cuda3std3__45__cpo5beginE
	.align		8
        /*0008*/ 	.dword	_ZN31_INTERNAL_a81c1240_4_k_cu_TRACE4cuda3std3__45__cpo3endE
	.align		8
        /*0010*/ 	.dword	_ZN31_INTERNAL_a81c1240_4_k_cu_TRACE4cuda3std3__45__cpo6cbeginE
	.align		8
        /*0018*/ 	.dword	_ZN31_INTERNAL_a81c1240_4_k_cu_TRACE4cuda3std3__45__cpo4cendE
	.align		8
        /*0020*/ 	.dword	_ZN31_INTERNAL_a81c1240_4_k_cu_TRACE4cuda3std3__45__cpo6rbeginE
	.align		8
        /*0028*/ 	.dword	_ZN31_INTERNAL_a81c1240_4_k_cu_TRACE4cuda3std3__45__cpo4rendE
	.align		8
        /*0030*/ 	.dword	_ZN31_INTERNAL_a81c1240_4_k_cu_TRACE4cuda3std3__45__cpo7crbeginE
	.align		8
        /*0038*/ 	.dword	_ZN31_INTERNAL_a81c1240_4_k_cu_TRACE4cuda3std3__45__cpo5crendE
	.align		8
        /*0040*/ 	.dword	_ZN31_INTERNAL_a81c1240_4_k_cu_TRACE4cuda3std3__433_GLOBAL__N__a81c1240_4_k_cu_TRACE6ignoreE
	.align		8
        /*0048*/ 	.dword	_ZN31_INTERNAL_a81c1240_4_k_cu_TRACE4cuda3std3__419piecewise_constructE
	.align		8
        /*0050*/ 	.dword	_ZN31_INTERNAL_a81c1240_4_k_cu_TRACE4cuda3std3__48in_placeE
	.align		8
        /*0058*/ 	.dword	_ZN31_INTERNAL_a81c1240_4_k_cu_TRACE4cuda3std3__420unreachable_sentinelE
	.align		8
        /*0060*/ 	.dword	_ZN31_INTERNAL_a81c1240_4_k_cu_TRACE4cuda3std3__47nulloptE
	.align		8
        /*0068*/ 	.dword	_ZN31_INTERNAL_a81c1240_4_k_cu_TRACE4cuda3std3__48unexpectE
	.align		8
        /*0070*/ 	.dword	_ZN31_INTERNAL_a81c1240_4_k_cu_TRACE4cuda3std6ranges3__45__cpo4swapE
	.align		8
        /*0078*/ 	.dword	_ZN31_INTERNAL_a81c1240_4_k_cu_TRACE4cuda3std6ranges3__45__cpo9iter_moveE
	.align		8
        /*0080*/ 	.dword	_ZN31_INTERNAL_a81c1240_4_k_cu_TRACE4cuda3std6ranges3__45__cpo5beginE
	.align		8
        /*0088*/ 	.dword	_ZN31_INTERNAL_a81c1240_4_k_cu_TRACE4cuda3std6ranges3__45__cpo3endE
	.align		8
        /*0090*/ 	.dword	_ZN31_INTERNAL_a81c1240_4_k_cu_TRACE4cuda3std6ranges3__45__cpo6cbeginE
	.align		8
        /*0098*/ 	.dword	_ZN31_INTERNAL_a81c1240_4_k_cu_TRACE4cuda3std6ranges3__45__cpo4cendE
	.align		8
        /*00a0*/ 	.dword	_ZN31_INTERNAL_a81c1240_4_k_cu_TRACE4cuda3std6ranges3__45__cpo7advanceE
	.align		8
        /*00a8*/ 	.dword	_ZN31_INTERNAL_a81c1240_4_k_cu_TRACE4cuda3std6ranges3__45__cpo9iter_swapE
	.align		8
        /*00b0*/ 	.dword	_ZN31_INTERNAL_a81c1240_4_k_cu_TRACE4cuda3std6ranges3__45__cpo4nextE
	.align		8
        /*00b8*/ 	.dword	_ZN31_INTERNAL_a81c1240_4_k_cu_TRACE4cuda3std6ranges3__45__cpo4prevE
	.align		8
        /*00c0*/ 	.dword	_ZN31_INTERNAL_a81c1240_4_k_cu_TRACE4cuda3std6ranges3__45__cpo4dataE
	.align		8
        /*00c8*/ 	.dword	_ZN31_INTERNAL_a81c1240_4_k_cu_TRACE4cuda3std6ranges3__45__cpo5cdataE
	.align		8
        /*00d0*/ 	.dword	_ZN31_INTERNAL_a81c1240_4_k_cu_TRACE4cuda3std6ranges3__45__cpo4sizeE
	.align		8
        /*00d8*/ 	.dword	_ZN31_INTERNAL_a81c1240_4_k_cu_TRACE4cuda3std6ranges3__45__cpo5ssizeE
	.align		8
        /*00e0*/ 	.dword	_ZN31_INTERNAL_a81c1240_4_k_cu_TRACE4cuda3std6ranges3__45__cpo8distanceE
	.align		8
        /*00e8*/ 	.dword	_ZN31_INTERNAL_a81c1240_4_k_cu_TRACE6thrust24THRUST_300001_SM_1000_NS8cuda_cub3parE
	.align		8
        /*00f0*/ 	.dword	_ZN31_INTERNAL_a81c1240_4_k_cu_TRACE6thrust24THRUST_300001_SM_1000_NS8cuda_cub10par_nosyncE
	.align		8
        /*00f8*/ 	.dword	_ZN31_INTERNAL_a81c1240_4_k_cu_TRACE6thrust24THRUST_300001_SM_1000_NS6system6detail10sequential3seqE
	.align		8
        /*0100*/ 	.dword	_ZN31_INTERNAL_a81c1240_4_k_cu_TRACE6thrust24THRUST_300001_SM_1000_NS12placeholders2_1E
	.align		8
        /*0108*/ 	.dword	_ZN31_INTERNAL_a81c1240_4_k_cu_TRACE6thrust24THRUST_300001_SM_1000_NS12placeholders2_2E
	.align		8
        /*0110*/ 	.dword	_ZN31_INTERNAL_a81c1240_4_k_cu_TRACE6thrust24THRUST_300001_SM_1000_NS12placeholders2_3E
	.align		8
        /*0118*/ 	.dword	_ZN31_INTERNAL_a81c1240_4_k_cu_TRACE6thrust24THRUST_300001_SM_1000_NS12placeholders2_4E
	.align		8
        /*0120*/ 	.dword	_ZN31_INTERNAL_a81c1240_4_k_cu_TRACE6thrust24THRUST_300001_SM_1000_NS12placeholders2_5E
	.align		8
        /*0128*/ 	.dword	_ZN31_INTERNAL_a81c1240_4_k_cu_TRACE6thrust24THRUST_300001_SM_1000_NS12placeholders2_6E
	.align		8
        /*0130*/ 	.dword	_ZN31_INTERNAL_a81c1240_4_k_cu_TRACE6thrust24THRUST_300001_SM_1000_NS12placeholders2_7E
	.align		8
        /*0138*/ 	.dword	_ZN31_INTERNAL_a81c1240_4_k_cu_TRACE6thrust24THRUST_300001_SM_1000_NS12placeholders2_8E
	.align		8
        /*0140*/ 	.dword	_ZN31_INTERNAL_a81c1240_4_k_cu_TRACE6thrust24THRUST_300001_SM_1000_NS12placeholders2_9E
	.align		8
        /*0148*/ 	.dword	_ZN31_INTERNAL_a81c1240_4_k_cu_TRACE6thrust24THRUST_300001_SM_1000_NS12placeholders3_10E
	.align		8
        /*0150*/ 	.dword	_ZN31_INTERNAL_a81c1240_4_k_cu_TRACE6thrust24THRUST_300001_SM_1000_NS3seqE


//--------------------- .text._ZN3cub18CUB_300001_SM_10006detail6reduce28DeviceReduceSingleTileKernelINS2_10policy_hubIdyN4cuda3__47maximumIdEEE10Policy1000EPdPfiS8_fdNS5_3std3__410__identityEEEvT0_T1_T2_T3_T4_T6_ --------------------------
	.section	.text._ZN3cub18CUB_300001_SM_10006detail6reduce28DeviceReduceSingleTileKernelINS2_10policy_hubIdyN4cuda3__47maximumIdEEE10Policy1000EPdPfiS8_fdNS5_3std3__410__identityEEEvT0_T1_T2_T3_T4_T6_,"ax",@progbits
	.align	128
        .global         _ZN3cub18CUB_300001_SM_10006detail6reduce28DeviceReduceSingleTileKernelINS2_10policy_hubIdyN4cuda3__47maximumIdEEE10Policy1000EPdPfiS8_fdNS5_3std3__410__identityEEEvT0_T1_T2_T3_T4_T6_
        .type           _ZN3cub18CUB_300001_SM_10006detail6reduce28DeviceReduceSingleTileKernelINS2_10policy_hubIdyN4cuda3__47maximumIdEEE10Policy1000EPdPfiS8_fdNS5_3std3__410__identityEEEvT0_T1_T2_T3_T4_T6_,@function
        .size           _ZN3cub18CUB_300001_SM_10006detail6reduce28DeviceReduceSingleTileKernelINS2_10policy_hubIdyN4cuda3__47maximumIdEEE10Policy1000EPdPfiS8_fdNS5_3std3__410__identityEEEvT0_T1_T2_T3_T4_T6_,(.L_x_248 - _ZN3cub18CUB_300001_SM_10006detail6reduce28DeviceReduceSingleTileKernelINS2_10policy_hubIdyN4cuda3__47maximumIdEEE10Policy1000EPdPfiS8_fdNS5_3std3__410__identityEEEvT0_T1_T2_T3_T4_T6_)
        .other          _ZN3cub18CUB_300001_SM_10006detail6reduce28DeviceReduceSingleTileKernelINS2_10policy_hubIdyN4cuda3__47maximumIdEEE10Policy1000EPdPfiS8_fdNS5_3std3__410__identityEEEvT0_T1_T2_T3_T4_T6_,@"STO_CUDA_ENTRY STV_DEFAULT"
_ZN3cub18CUB_300001_SM_10006detail6reduce28DeviceReduceSingleTileKernelINS2_10policy_hubIdyN4cuda3__47maximumIdEEE10Policy1000EPdPfiS8_fdNS5_3std3__410__identityEEEvT0_T1_T2_T3_T4_T6_:
.text._ZN3cub18CUB_300001_SM_10006detail6reduce28DeviceReduceSingleTileKernelINS2_10policy_hubIdyN4cuda3__47maximumIdEEE10Policy1000EPdPfiS8_fdNS5_3std3__410__identityEEEvT0_T1_T2_T3_T4_T6_:
[----:B------:R-:W-:Y:S01]  /*0000*/  LDC R1, c[0x0][0x37c] ;  /* 0x0000df00ff017b82 */ /* 0x000fe20000000800 */
[----:B------:R-:W0:Y:S01]  /*0010*/  LDCU UR4, c[0x0][0x390] ;  /* 0x00007200ff0477ac */ /* 0x000e220008000800 */
[----:B------:R-:W1:Y:S01]  /*0020*/  LDCU.64 UR6, c[0x0][0x358] ;  /* 0x00006b00ff0677ac */ /* 0x000e620008000a00 */
[----:B0-----:R-:W-:-:S05]  /*0030*/  IMAD.U32 R4, RZ, RZ, UR4 ;  /* 0x00000004ff047e24 */ /* 0x001fca000f8e00ff */
[----:B------:R-:W-:-:S13]  /*0040*/  ISETP.NE.AND P0, PT, R4, RZ, PT ;  /* 0x000000ff0400720c */ /* 0x000fda0003f05270 */
[----:B-1----:R-:W-:Y:S05]  /*0050*/  @P0 BRA `(.L_x_0) ;  /* 0x00000000001c0947 */ /* 0x002fea0003800000 */
[----:B------:R-:W0:Y:S02]  /*0060*/  S2R R0, SR_TID.X ;  /* 0x0000000000007919 */ /* 0x000e240000002100 */
[----:B0-----:R-:W-:-:S13]  /*0070*/  ISETP.NE.AND P0, PT, R0, RZ, PT ;  /* 0x000000ff0000720c */ /* 0x001fda0003f05270 */
[----:B------:R-:W-:Y:S05]  /*0080*/  @P0 EXIT ;  /* 0x000000000000094d */ /* 0x000fea0003800000 */
[----:B------:R-:W0:Y:S08]  /*0090*/  LDC R5, c[0x0][0x398] ;  /* 0x0000e600ff057b82 */ /* 0x000e300000000800 */
[----:B------:R-:W0:Y:S02]  /*00a0*/  LDC.64 R2, c[0x0][0x388] ;  /* 0x0000e200ff027b82 */ /* 0x000e240000000a00 */
[----:B0-----:R-:W-:Y:S01]  /*00b0*/  STG.E desc[UR6][R2.64], R5 ;  /* 0x0000000502007986 */ /* 0x001fe2000c101906 */
[----:B------:R-:W-:Y:S05]  /*00c0*/  EXIT ;  /* 0x000000000000794d */ /* 0x000fea0003800000 */
.L_x_0:
[----:B------:R-:W0:Y:S01]  /*00d0*/  LDCU UR4, c[0x0][0x380] ;  /* 0x00007000ff0477ac */ /* 0x000e220008000800 */
[----:B------:R-:W-:Y:S01]  /*00e0*/  BSSY.RECONVERGENT B0, `(.L_x_1) ;  /* 0x00005b3000007945 */ /* 0x000fe20003800200 */
[----:B0-----:R-:W-:-:S09]  /*00f0*/  ULOP3.LUT UP0, URZ, UR4, 0x1f, URZ, 0xc0, !UPT ;  /* 0x0000001f04ff7892 */ /* 0x001fd2000f80c0ff */
[----:B------:R-:W-:Y:S05]  /*0100*/  BRA.U UP0, `(.L_x_2) ;  /* 0x0000002d003c7547 */ /* 0x000fea000b800000 */
[----:B------:R-:W-:-:S13]  /*0110*/  ISETP.GT.AND P0, PT, R4, 0x7ff, PT ;  /* 0x000007ff0400780c */ /* 0x000fda0003f04270 */
[----:B------:R-:W-:Y:S05]  /*0120*/  @P0 BRA `(.L_x_3) ;  /* 0x0000001400e80947 */ /* 0x000fea0003800000 */
[----:B------:R-:W0:Y:S01]  /*0130*/  S2R R3, SR_TID.X ;  /* 0x0000000000037919 */ /* 0x000e220000002100 */
[----:B------:R-:W-:Y:S01]  /*0140*/  BSSY.RECONVERGENT B1, `(.L_x_4) ;  /* 0x0000009000017945 */ /* 0x000fe20003800200 */
[----:B------:R-:W-:Y:S02]  /*0150*/  CS2R R6, SRZ ;  /* 0x0000000000067805 */ /* 0x000fe4000001ff00 */
[----:B0-----:R-:W-:Y:S01]  /*0160*/  ISETP.GE.AND P0, PT, R3, R4, PT ;  /* 0x000000040300720c */ /* 0x001fe20003f06270 */
[----:B------:R-:W-:-:S12]  /*0170*/  IMAD.MOV.U32 R5, RZ, RZ, R3 ;  /* 0x000000ffff057224 */ /* 0x000fd800078e0003 */
[----:B------:R-:W-:Y:S05]  /*0180*/  @P0 BRA `(.L_x_5) ;  /* 0x0000000000100947 */ /* 0x000fea0003800000 */
[----:B------:R-:W0:Y:S02]  /*0190*/  LDC.64 R6, c[0x0][0x380] ;  /* 0x0000e000ff067b82 */ /* 0x000e240000000a00 */
[----:B0-----:R-:W-:-:S06]  /*01a0*/  IMAD.WIDE.U32 R6, R3, 0x8, R6 ;  /* 0x0000000803067825 */ /* 0x001fcc00078e0006 */
[----:B------:R-:W5:Y:S01]  /*01b0*/  LDG.E.64.CONSTANT R6, desc[UR6][R6.64] ;  /* 0x0000000606067981 */ /* 0x000f62000c1e9b00 */
[----:B------:R-:W-:-:S07]  /*01c0*/  VIADD R5, R3, 0x100 ;  /* 0x0000010003057836 */ /* 0x000fce0000000000 */
.L_x_5:
[----:B------:R-:W-:Y:S05]  /*01d0*/  BSYNC.RECONVERGENT B1 ;  /* 0x0000000000017941 */ /* 0x000fea0003800200 */
.L_x_4:
[----:B------:R-:W-:Y:S01]  /*01e0*/  ISETP.GE.AND P0, PT, R5, R4, PT ;  /* 0x000000040500720c */ /* 0x000fe20003f06270 */
[----:B------:R-:W-:-:S12]  /*01f0*/  BSSY.RECONVERGENT B1, `(.L_x_6) ;  /* 0x00000b0000017945 */ /* 0x000fd80003800200 */
[----:B------:R-:W-:Y:S05]  /*0200*/  @P0 BRA `(.L_x_7) ;  /* 0x0000000800b80947 */ /* 0x000fea0003800000 */
[----:B------:R-:W-:Y:S01]  /*0210*/  LOP3.LUT R9, RZ, R5, RZ, 0x33, !PT ;  /* 0x00000005ff097212 */ /* 0x000fe200078e33ff */
[----:B------:R-:W-:Y:S04]  /*0220*/  BSSY.RECONVERGENT B2, `(.L_x_8) ;  /* 0x0000019000027945 */ /* 0x000fe80003800200 */
[----:B------:R-:W-:-:S05]  /*0230*/  IMAD.IADD R0, R9, 0x1, R4 ;  /* 0x0000000109007824 */ /* 0x000fca00078e0204 */
[C---:B------:R-:W-:Y:S02]  /*0240*/  LOP3.LUT R2, R0.reuse, 0x300, RZ, 0xc0, !PT ;  /* 0x0000030000027812 */ /* 0x040fe400078ec0ff */
[----:B------:R-:W-:Y:S02]  /*0250*/  ISETP.GE.U32.AND P0, PT, R0, 0x300, PT ;  /* 0x000003000000780c */ /* 0x000fe40003f06070 */
[----:B------:R-:W-:-:S13]  /*0260*/  ISETP.NE.AND P1, PT, R2, 0x300, PT ;  /* 0x000003000200780c */ /* 0x000fda0003f25270 */
[----:B------:R-:W-:Y:S05]  /*0270*/  @!P1 BRA `(.L_x_9) ;  /* 0x00000000004c9947 */ /* 0x000fea0003800000 */
[----:B------:R-:W0:Y:S01]  /*0280*/  LDC.64 R8, c[0x0][0x380] ;  /* 0x0000e000ff087b82 */ /* 0x000e220000000a00 */
[----:B------:R-:W-:-:S04]  /*0290*/  LEA.HI R0, R0, 0x1, RZ, 0x18 ;  /* 0x0000000100007811 */ /* 0x000fc800078fc0ff */
[----:B------:R-:W-:-:S05]  /*02a0*/  LOP3.LUT R0, R0, 0x3, RZ, 0xc0, !PT ;  /* 0x0000000300007812 */ /* 0x000fca00078ec0ff */
[----:B------:R-:W-:Y:S02]  /*02b0*/  IMAD.MOV R0, RZ, RZ, -R0 ;  /* 0x000000ffff007224 */ /* 0x000fe400078e0a00 */
[----:B0-----:R-:W-:-:S04]  /*02c0*/  IMAD.WIDE.U32 R8, R5, 0x8, R8 ;  /* 0x0000000805087825 */ /* 0x001fc800078e0008 */
[----:B------:R-:W-:Y:S02]  /*02d0*/  IMAD.MOV.U32 R2, RZ, RZ, R8 ;  /* 0x000000ffff027224 */ /* 0x000fe400078e0008 */
[----:B------:R-:W-:-:S07]  /*02e0*/  IMAD.MOV.U32 R11, RZ, RZ, R9 ;  /* 0x000000ffff0b7224 */ /* 0x000fce00078e0009 */
.L_x_10:
[----:B------:R-:W-:Y:S02]  /*02f0*/  IMAD.MOV.U32 R8, RZ, RZ, R2 ;  /* 0x000000ffff087224 */ /* 0x000fe400078e0002 */
[----:B------:R-:W-:-:S06]  /*0300*/  IMAD.MOV.U32 R9, RZ, RZ, R11 ;  /* 0x000000ffff097224 */ /* 0x000fcc00078e000b */
[----:B------:R-:W2:Y:S01]  /*0310*/  LDG.E.64.CONSTANT R8, desc[UR6][R8.64] ;  /* 0x0000000608087981 */ /* 0x000ea2000c1e9b00 */
[----:B------:R-:W-:Y:S01]  /*0320*/  VIADD R0, R0, 0x1 ;  /* 0x0000000100007836 */ /* 0x000fe20000000000 */
[----:B------:R-:W-:Y:S01]  /*0330*/  IADD3 R2, P3, PT, R2, 0x800, RZ ;  /* 0x0000080002027810 */ /* 0x000fe20007f7e0ff */
[----:B------:R-:W-:-:S03]  /*0340*/  VIADD R5, R5, 0x100 ;  /* 0x0000010005057836 */ /* 0x000fc60000000000 */
[----:B------:R-:W-:Y:S01]  /*0350*/  ISETP.NE.AND P2, PT, R0, RZ, PT ;  /* 0x000000ff0000720c */ /* 0x000fe20003f45270 */
[----:B------:R-:W-:Y:S01]  /*0360*/  IMAD.X R11, RZ, RZ, R11, P3 ;  /* 0x000000ffff0b7224 */ /* 0x000fe200018e060b */
[----:B--2--5:R-:W-:-:S06]  /*0370*/  DSETP.GEU.AND P1, PT, R6, R8, PT ;  /* 0x000000080600722a */ /* 0x024fcc0003f2e000 */
[----:B------:R-:W-:Y:S02]  /*0380*/  FSEL R6, R8, R6, !P1 ;  /* 0x0000000608067208 */ /* 0x000fe40004800000 */
[----:B------:R-:W-:-:S03]  /*0390*/  FSEL R7, R9, R7, !P1 ;  /* 0x0000000709077208 */ /* 0x000fc60004800000 */
[----:B------:R-:W-:Y:S05]  /*03a0*/  @P2 BRA `(.L_x_10) ;  /* 0xfffffffc00d02947 */ /* 0x000fea000383ffff */
.L_x_9:
[----:B------:R-:W-:Y:S05]  /*03b0*/  BSYNC.RECONVERGENT B2 ;  /* 0x0000000000027941 */ /* 0x000fea0003800200 */
.L_x_8:
[----:B------:R-:W-:Y:S05]  /*03c0*/  @!P0 BRA `(.L_x_7) ;  /* 0x0000000800488947 */ /* 0x000fea0003800000 */
[----:B------:R-:W-:Y:S01]  /*03d0*/  IMAD.IADD R0, R4, 0x1, -R5 ;  /* 0x0000000104007824 */ /* 0x000fe200078e0a05 */
[----:B------:R-:W-:Y:S01]  /*03e0*/  BSSY.RECONVERGENT B2, `(.L_x_11) ;  /* 0x0000051000027945 */ /* 0x000fe20003800200 */
[----:B------:R-:W-:-:S03]  /*03f0*/  PLOP3.LUT P0, PT, PT, PT, PT, 0x80, 0x8 ;  /* 0x000000000008781c */ /* 0x000fc60003f0f070 */
[----:B------:R-:W-:-:S13]  /*0400*/  ISETP.GT.AND P1, PT, R0, 0xc00, PT ;  /* 0x00000c000000780c */ /* 0x000fda0003f24270 */
[----:B------:R-:W-:Y:S05]  /*0410*/  @!P1 BRA `(.L_x_12) ;  /* 0x0000000400349947 */ /* 0x000fea0003800000 */
[----:B------:R-:W0:Y:S01]  /*0420*/  LDC.64 R8, c[0x0][0x380] ;  /* 0x0000e000ff087b82 */ /* 0x000e220000000a00 */
[----:B------:R-:W-:Y:S01]  /*0430*/  PLOP3.LUT P0, PT, PT, PT, PT, 0x8, 0x80 ;  /* 0x000000000080781c */ /* 0x000fe20003f0e170 */
[----:B------:R-:W-:-:S12]  /*0440*/  VIADD R0, R4, 0xfffff400 ;  /* 0xfffff40004007836 */ /* 0x000fd80000000000 */
.L_x_13:
[----:B0-----:R-:W-:-:S05]  /*0450*/  IMAD.WIDE R30, R5, 0x8, R8 ;  /* 0x00000008051e7825 */ /* 0x001fca00078e0208 */
[----:B------:R-:W2:Y:S04]  /*0460*/  LDG.E.64.CONSTANT R10, desc[UR6][R30.64] ;  /* 0x000000061e0a7981 */ /* 0x000ea8000c1e9b00 */
[----:B------:R-:W3:Y:S04]  /*0470*/  LDG.E.64.CONSTANT R12, desc[UR6][R30.64+0x800] ;  /* 0x000800061e0c7981 */ /* 0x000ee8000c1e9b00 */
[----:B------:R-:W4:Y:S01]  /*0480*/  LDG.E.64.CONSTANT R14, desc[UR6][R30.64+0x1000] ;  /* 0x001000061e0e7981 */ /* 0x000f22000c1e9b00 */
[----:B------:R-:W-:-:S03]  /*0490*/  VIADD R39, R5, 0x400 ;  /* 0x0000040005277836 */ /* 0x000fc60000000000 */
[----:B------:R-:W4:Y:S01]  /*04a0*/  LDG.E.64.CONSTANT R16, desc[UR6][R30.64+0x1800] ;  /* 0x001800061e107981 */ /* 0x000f22000c1e9b00 */
[----:B------:R-:W-:-:S05]  /*04b0*/  IMAD.WIDE R38, R39, 0x8, R8 ;  /* 0x0000000827267825 */ /* 0x000fca00078e0208 */
[----:B------:R-:W4:Y:S04]  /*04c0*/  LDG.E.64.CONSTANT R18, desc[UR6][R38.64] ;  /* 0x0000000626127981 */ /* 0x000f28000c1e9b00 */
[----:B------:R-:W4:Y:S04]  /*04d0*/  LDG.E.64.CONSTANT R20, desc[UR6][R38.64+0x800] ;  /* 0x0008000626147981 */ /* 0x000f28000c1e9b00 */
        /* <DEDUP_REMOVED lines=12> */
[----:B------:R-:W4:Y:S04]  /*05a0*/  LDG.E.64.CONSTANT R38, desc[UR6][R44.64+0x1000] ;  /* 0x001000062c267981 */ /* 0x000f28000c1e9b00 */
[----:B------:R-:W4:Y:S01]  /*05b0*/  LDG.E.64.CONSTANT R40, desc[UR6][R44.64+0x1800] ;  /* 0x001800062c287981 */ /* 0x000f22000c1e9b00 */
[----:B------:R-:W-:-:S05]  /*05c0*/  VIADD R5, R5, 0x1000 ;  /* 0x0000100005057836 */ /* 0x000fca0000000000 */
[----:B------:R-:W-:Y:S01]  /*05d0*/  ISETP.GE.AND P2, PT, R5, R0, PT ;  /* 0x000000000500720c */ /* 0x000fe20003f46270 */
[----:B--2--5:R-:W-:-:S06]  /*05e0*/  DSETP.GEU.AND P1, PT, R6, R10, PT ;  /* 0x0000000a0600722a */ /* 0x024fcc0003f2e000 */
[----:B------:R-:W-:Y:S02]  /*05f0*/  FSEL R6, R10, R6, !P1 ;  /* 0x000000060a067208 */ /* 0x000fe40004800000 */
[----:B------:R-:W-:-:S06]  /*0600*/  FSEL R7, R11, R7, !P1 ;  /* 0x000000070b077208 */ /* 0x000fcc0004800000 */
[----:B---3--:R-:W-:-:S06]  /*0610*/  DSETP.GEU.AND P1, PT, R6, R12, PT ;  /* 0x0000000c0600722a */ /* 0x008fcc0003f2e000 */
[----:B------:R-:W-:Y:S02]  /*0620*/  FSEL R6, R12, R6, !P1 ;  /* 0x000000060c067208 */ /* 0x000fe40004800000 */
[----:B------:R-:W-:-:S06]  /*0630*/  FSEL R7, R13, R7, !P1 ;  /* 0x000000070d077208 */ /* 0x000fcc0004800000 */
[----:B----4-:R-:W-:-:S06]  /*0640*/  DSETP.GEU.AND P1, PT, R6, R14, PT ;  /* 0x0000000e0600722a */ /* 0x010fcc0003f2e000 */
[----:B------:R-:W-:Y:S02]  /*0650*/  FSEL R6, R14, R6, !P1 ;  /* 0x000000060e067208 */ /* 0x000fe40004800000 */
[----:B------:R-:W-:-:S06]  /*0660*/  FSEL R7, R15, R7, !P1 ;  /* 0x000000070f077208 */ /* 0x000fcc0004800000 */
[----:B------:R-:W-:-:S06]  /*0670*/  DSETP.GEU.AND P1, PT, R6, R16, PT ;  /* 0x000000100600722a */ /* 0x000fcc0003f2e000 */
        /* <DEDUP_REMOVED lines=37> */
[----:B------:R-:W-:Y:S01]  /*08d0*/  FSEL R7, R41, R7, !P1 ;  /* 0x0000000729077208 */ /* 0x000fe20004800000 */
[----:B------:R-:W-:Y:S06]  /*08e0*/  @!P2 BRA `(.L_x_13) ;  /* 0xfffffff800d8a947 */ /* 0x000fec000383ffff */
.L_x_12:
[----:B------:R-:W-:Y:S05]  /*08f0*/  BSYNC.RECONVERGENT B2 ;  /* 0x0000000000027941 */ /* 0x000fea0003800200 */
.L_x_11:
[----:B------:R-:W-:Y:S01]  /*0900*/  IMAD.IADD R0, R4, 0x1, -R5 ;  /* 0x0000000104007824 */ /* 0x000fe200078e0a05 */
[----:B------:R-:W-:Y:S04]  /*0910*/  BSSY.RECONVERGENT B2, `(.L_x_14) ;  /* 0x0000029000027945 */ /* 0x000fe80003800200 */
[----:B------:R-:W-:-:S13]  /*0920*/  ISETP.GT.AND P1, PT, R0, 0x400, PT ;  /* 0x000004000000780c */ /* 0x000fda0003f24270 */
[----:B------:R-:W-:Y:S05]  /*0930*/  @!P1 BRA `(.L_x_15) ;  /* 0x0000000000989947 */ /* 0x000fea0003800000 */
[----:B------:R-:W0:Y:S02]  /*0940*/  LDC.64 R18, c[0x0][0x380] ;  /* 0x0000e000ff127b82 */ /* 0x000e240000000a00 */
        /* <DEDUP_REMOVED lines=11> */
[----:B------:R-:W-:Y:S01]  /*0a00*/  VIADD R5, R5, 0x800 ;  /* 0x0000080005057836 */ /* 0x000fe20000000000 */
        /* <DEDUP_REMOVED lines=20> */
[----:B------:R-:W-:Y:S02]  /*0b50*/  FSEL R7, R25, R7, !P0 ;  /* 0x0000000719077208 */ /* 0x000fe40004000000 */
[----:B------:R-:W-:-:S04]  /*0b60*/  PLOP3.LUT P0, PT, PT, PT, PT, 0x8, 0x80 ;  /* 0x000000000080781c */ /* 0x000fc80003f0e170 */
[----:B------:R-:W-:-:S06]  /*0b70*/  DSETP.GEU.AND P1, PT, R6, R26, PT ;  /* 0x0000001a0600722a */ /* 0x000fcc0003f2e000 */
[----:B------:R-:W-:Y:S02]  /*0b80*/  FSEL R6, R26, R6, !P1 ;  /* 0x000000061a067208 */ /* 0x000fe40004800000 */
[----:B------:R-:W-:-:S07]  /*0b90*/  FSEL R7, R27, R7, !P1 ;  /* 0x000000071b077208 */ /* 0x000fce0004800000 */
.L_x_15:
[----:B------:R-:W-:Y:S05]  /*0ba0*/  BSYNC.RECONVERGENT B2 ;  /* 0x0000000000027941 */ /* 0x000fea0003800200 */
.L_x_14:
[----:B------:R-:W-:-:S13]  /*0bb0*/  ISETP.LT.OR P0, PT, R5, R4, P0 ;  /* 0x000000040500720c */ /* 0x000fda0000701670 */
[----:B------:R-:W-:Y:S05]  /*0bc0*/  @!P0 BRA `(.L_x_7) ;  /* 0x0000000000488947 */ /* 0x000fea0003800000 */
[----:B------:R-:W0:Y:S02]  /*0bd0*/  LDC.64 R8, c[0x0][0x380] ;  /* 0x0000e000ff087b82 */ /* 0x000e240000000a00 */
[----:B0-----:R-:W-:-:S05]  /*0be0*/  IMAD.WIDE R8, R5, 0x8, R8 ;  /* 0x0000000805087825 */ /* 0x001fca00078e0208 */
[----:B------:R-:W2:Y:S04]  /*0bf0*/  LDG.E.64.CONSTANT R10, desc[UR6][R8.64] ;  /* 0x00000006080a7981 */ /* 0x000ea8000c1e9b00 */
[----:B------:R-:W3:Y:S04]  /*0c00*/  LDG.E.64.CONSTANT R12, desc[UR6][R8.64+0x800] ;  /* 0x00080006080c7981 */ /* 0x000ee8000c1e9b00 */
[----:B------:R-:W4:Y:S04]  /*0c10*/  LDG.E.64.CONSTANT R14, desc[UR6][R8.64+0x1000] ;  /* 0x00100006080e7981 */ /* 0x000f28000c1e9b00 */
[----:B------:R-:W4:Y:S01]  /*0c20*/  LDG.E.64.CONSTANT R16, desc[UR6][R8.64+0x1800] ;  /* 0x0018000608107981 */ /* 0x000f22000c1e9b00 */
        /* <DEDUP_REMOVED lines=11> */
[----:B------:R-:W-:-:S07]  /*0ce0*/  FSEL R7, R17, R7, !P0 ;  /* 0x0000000711077208 */ /* 0x000fce0004000000 */
.L_x_7:
[----:B------:R-:W-:Y:S05]  /*0cf0*/  BSYNC.RECONVERGENT B1 ;  /* 0x0000000000017941 */ /* 0x000fea0003800200 */
.L_x_6:
[----:B------:R-:W-:-:S13]  /*0d00*/  ISETP.GE.AND P0, PT, R4, 0x100, PT ;  /* 0x000001000400780c */ /* 0x000fda0003f06270 */
[----:B------:R-:W-:Y:S05]  /*0d10*/  @!P0 BRA `(.L_x_16) ;  /* 0x00000004003c8947 */ /* 0x000fea0003800000 */
[----:B------:R-:W0:Y:S01]  /*0d20*/  S2R R8, SR_LANEID ;  /* 0x0000000000087919 */ /* 0x000e220000000000 */
[----:B-----5:R-:W-:Y:S04]  /*0d30*/  SHFL.DOWN PT, R4, R6, 0x1, 0x1f ;  /* 0x08201f0006047f89 */ /* 0x020fe800000e0000 */
[----:B------:R-:W1:Y:S02]  /*0d40*/  SHFL.DOWN PT, R5, R7, 0x1, 0x1f ;  /* 0x08201f0007057f89 */ /* 0x000e6400000e0000 */
[----:B-1----:R-:W-:Y:S01]  /*0d50*/  DSETP.GEU.AND P1, PT, R6, R4, PT ;  /* 0x000000040600722a */ /* 0x002fe20003f2e000 */
[C---:B0-----:R-:W-:Y:S02]  /*0d60*/  ISETP.GT.AND P0, PT, R8.reuse, 0x1e, PT ;  /* 0x0000001e0800780c */ /* 0x041fe40003f04270 */
[----:B------:R-:W-:-:S03]  /*0d70*/  ISETP.NE.AND P2, PT, R8, RZ, PT ;  /* 0x000000ff0800720c */ /* 0x000fc60003f45270 */
[----:B------:R-:W-:Y:S02]  /*0d80*/  FSEL R9, R4, R6, !P1 ;  /* 0x0000000604097208 */ /* 0x000fe40004800000 */
[----:B------:R-:W-:Y:S02]  /*0d90*/  FSEL R5, R5, R7, !P1 ;  /* 0x0000000705057208 */ /* 0x000fe40004800000 */
[----:B------:R-:W-:Y:S02]  /*0da0*/  FSEL R6, R6, R9, P0 ;  /* 0x0000000906067208 */ /* 0x000fe40000000000 */
[----:B------:R-:W-:Y:S02]  /*0db0*/  FSEL R11, R7, R5, P0 ;  /* 0x00000005070b7208 */ /* 0x000fe40000000000 */
[----:B------:R-:W-:Y:S01]  /*0dc0*/  ISETP.GT.AND P0, PT, R8, 0x1d, PT ;  /* 0x0000001d0800780c */ /* 0x000fe20003f04270 */
[----:B------:R-:W-:Y:S01]  /*0dd0*/  SHFL.DOWN PT, R4, R6, 0x2, 0x1f ;  /* 0x08401f0006047f89 */ /* 0x000fe200000e0000 */
[----:B------:R-:W-:Y:S01]  /*0de0*/  @!P2 MOV R2, 0x400 ;  /* 0x000004000002a802 */ /* 0x000fe20000000f00 */
[----:B------:R-:W-:Y:S01]  /*0df0*/  IMAD.MOV.U32 R7, RZ, RZ, R11 ;  /* 0x000000ffff077224 */ /* 0x000fe200078e000b */
[----:B------:R-:W-:Y:S01]  /*0e00*/  @!P2 SHF.R.U32.HI R0, RZ, 0x2, R3 ;  /* 0x00000002ff00a819 */ /* 0x000fe20000011603 */
[----:B------:R-:W0:Y:S03]  /*0e10*/  SHFL.DOWN PT, R5, R11, 0x2, 0x1f ;  /* 0x08401f000b057f89 */ /* 0x000e2600000e0000 */
[----:B------:R-:W-:Y:S01]  /*0e20*/  @!P2 LOP3.LUT R0, R0, 0xf8, RZ, 0xc0, !PT ;  /* 0x000000f80000a812 */ /* 0x000fe200078ec0ff */
[----:B------:R-:W1:Y:S01]  /*0e30*/  @!P2 S2R R9, SR_CgaCtaId ;  /* 0x000000000009a919 */ /* 0x000e620000008800 */
[----:B0-----:R-:W-:-:S06]  /*0e40*/  DSETP.GEU.AND P1, PT, R6, R4, PT ;  /* 0x000000040600722a */ /* 0x001fcc0003f2e000 */
[----:B------:R-:W-:Y:S02]  /*0e50*/  @!P0 FSEL R6, R4, R6, !P1 ;  /* 0x0000000604068208 */ /* 0x000fe40004800000 */
[----:B------:R-:W-:Y:S02]  /*0e60*/  @!P0 FSEL R11, R5, R11, !P1 ;  /* 0x0000000b050b8208 */ /* 0x000fe40004800000 */
[----:B------:R-:W-:Y:S01]  /*0e70*/  ISETP.GT.AND P0, PT, R8, 0x1b, PT ;  /* 0x0000001b0800780c */ /* 0x000fe20003f04270 */
[----:B------:R-:W-:Y:S02]  /*0e80*/  SHFL.DOWN PT, R4, R6, 0x4, 0x1f ;  /* 0x08801f0006047f89 */ /* 0x000fe400000e0000 */
[----:B------:R-:W-:Y:S02]  /*0e90*/  IMAD.MOV.U32 R7, RZ, RZ, R11 ;  /* 0x000000ffff077224 */ /* 0x000fe400078e000b */
[----:B------:R-:W0:Y:S04]  /*0ea0*/  SHFL.DOWN PT, R5, R11, 0x4, 0x1f ;  /* 0x08801f000b057f89 */ /* 0x000e2800000e0000 */
        /* <DEDUP_REMOVED lines=14> */
[----:B0-----:R-:W-:Y:S01]  /*0f90*/  DSETP.GEU.AND P0, PT, R6, R4, PT ;  /* 0x000000040600722a */ /* 0x001fe20003f0e000 */
[----:B-1----:R-:W-:-:S05]  /*0fa0*/  @!P2 LEA R7, R9, R2, 0x18 ;  /* 0x000000020907a211 */ /* 0x002fca00078ec0ff */
[----:B------:R-:W-:Y:S01]  /*0fb0*/  FSEL R4, R4, R6, !P0 ;  /* 0x0000000604047208 */ /* 0x000fe20004000000 */
[----:B------:R-:W-:Y:S01]  /*0fc0*/  @!P2 IMAD.IADD R9, R0, 0x1, R7 ;  /* 0x000000010009a824 */ /* 0x000fe200078e0207 */
[----:B------:R-:W-:Y:S02]  /*0fd0*/  FSEL R5, R5, R11, !P0 ;  /* 0x0000000b05057208 */ /* 0x000fe40004000000 */
[----:B------:R-:W-:Y:S02]  /*0fe0*/  ISETP.NE.AND P0, PT, R3, RZ, PT ;  /* 0x000000ff0300720c */ /* 0x000fe40003f05270 */
[----:B------:R-:W-:Y:S01]  /*0ff0*/  FSEL R6, R6, R4, P1 ;  /* 0x0000000406067208 */ /* 0x000fe20000800000 */
[----:B------:R3:W-:Y:S01]  /*1000*/  @!P2 STS.64 [R9+0x8], R4 ;  /* 0x000008040900a388 */ /* 0x0007e20000000a00 */
[----:B------:R-:W-:Y:S01]  /*1010*/  FSEL R7, R11, R5, P1 ;  /* 0x000000050b077208 */ /* 0x000fe20000800000 */
[----:B------:R-:W-:Y:S08]  /*1020*/  BAR.SYNC.DEFER_BLOCKING 0x0 ;  /* 0x0000000000007b1d */ /* 0x000ff00000010000 */
[----:B------:R-:W-:Y:S05]  /*1030*/  @P0 BRA `(.L_x_17) ;  /* 0x0000004800f40947 */ /* 0x000fea0003800000 */
[----:B------:R-:W0:Y:S01]  /*1040*/  S2UR UR5, SR_CgaCtaId ;  /* 0x00000000000579c3 */ /* 0x000e220000008800 */
[----:B------:R-:W-:Y:S02]  /*1050*/  UMOV UR4, 0x400 ;  /* 0x0000040000047882 */ /* 0x000fe40000000000 */
[----:B0-----:R-:W-:-:S09]  /*1060*/  ULEA UR4, UR5, UR4, 0x18 ;  /* 0x0000000405047291 */ /* 0x001fd2000f8ec0ff */
[----:B---3--:R-:W0:Y:S04]  /*1070*/  LDS.128 R8, [UR4+0x10] ;  /* 0x00001004ff087984 */ /* 0x008e280008000c00 */
[----:B------:R-:W1:Y:S01]  /*1080*/  LDS.128 R12, [UR4+0x20] ;  /* 0x00002004ff0c7984 */ /* 0x000e620008000c00 */
[----:B0-----:R-:W-:-:S06]  /*1090*/  DSETP.GEU.AND P1, PT, R6, R8, PT ;  /* 0x000000080600722a */ /* 0x001fcc0003f2e000 */
[----:B------:R-:W-:Y:S02]  /*10a0*/  FSEL R2, R8, R6, !P1 ;  /* 0x0000000608027208 */ /* 0x000fe40004800000 */
[----:B------:R-:W-:Y:S02]  /*10b0*/  FSEL R3, R9, R7, !P1 ;  /* 0x0000000709037208 */ /* 0x000fe40004800000 */
[----:B------:R-:W0:Y:S04]  /*10c0*/  LDS.128 R4, [UR4+0x30] ;  /* 0x00003004ff047984 */ /* 0x000e280008000c00 */
[----:B------:R-:W-:-:S06]  /*10d0*/  DSETP.GEU.AND P1, PT, R2, R10, PT ;  /* 0x0000000a0200722a */ /* 0x000fcc0003f2e000 */
[----:B------:R-:W-:Y:S02]  /*10e0*/  FSEL R2, R10, R2, !P1 ;  /* 0x000000020a027208 */ /* 0x000fe40004800000 */
[----:B------:R-:W-:-:S06]  /*10f0*/  FSEL R3, R11, R3, !P1 ;  /* 0x000000030b037208 */ /* 0x000fcc0004800000 */
[----:B-1----:R-:W-:-:S06]  /*1100*/  DSETP.GEU.AND P1, PT, R2, R12, PT ;  /* 0x0000000c0200722a */ /* 0x002fcc0003f2e000 */
[----:B------:R-:W-:Y:S02]  /*1110*/  FSEL R8, R12, R2, !P1 ;  /* 0x000000020c087208 */ /* 0x000fe40004800000 */
[----:B------:R-:W-:Y:S02]  /*1120*/  FSEL R9, R13, R3, !P1 ;  /* 0x000000030d097208 */ /* 0x000fe40004800000 */
[----:B------:R-:W1:Y:S04]  /*1130*/  LDS.64 R2, [UR4+0x40] ;  /* 0x00004004ff027984 */ /* 0x000e680008000a00 */
[----:B------:R-:W-:-:S06]  /*1140*/  DSETP.GEU.AND P1, PT, R8, R14, PT ;  /* 0x0000000e0800722a */ /* 0x000fcc0003f2e000 */
[----:B------:R-:W-:Y:S02]  /*1150*/  FSEL R8, R14, R8, !P1 ;  /* 0x000000080e087208 */ /* 0x000fe40004800000 */
[----:B------:R-:W-:-:S06]  /*1160*/  FSEL R9, R15, R9, !P1 ;  /* 0x000000090f097208 */ /* 0x000fcc0004800000 */
[----:B0-----:R-:W-:-:S06]  /*1170*/  DSETP.GEU.AND P1, PT, R8, R4, PT ;  /* 0x000000040800722a */ /* 0x001fcc0003f2e000 */
[----:B------:R-:W-:Y:S02]  /*1180*/  FSEL R4, R4, R8, !P1 ;  /* 0x0000000804047208 */ /* 0x000fe40004800000 */
[----:B------:R-:W-:-:S06]  /*1190*/  FSEL R5, R5, R9, !P1 ;  /* 0x0000000905057208 */ /* 0x000fcc0004800000 */
[----:B------:R-:W-:-:S06]  /*11a0*/  DSETP.GEU.AND P1, PT, R4, R6, PT ;  /* 0x000000060400722a */ /* 0x000fcc0003f2e000 */
[----:B------:R-:W-:Y:S02]  /*11b0*/  FSEL R4, R6, R4, !P1 ;  /* 0x0000000406047208 */ /* 0x000fe40004800000 */
[----:B------:R-:W-:-:S06]  /*11c0*/  FSEL R5, R7, R5, !P1 ;  /* 0x0000000507057208 */ /* 0x000fcc0004800000 */
[----:B-1----:R-:W-:-:S06]  /*11d0*/  DSETP.GEU.AND P1, PT, R4, R2, PT ;  /* 0x000000020400722a */ /* 0x002fcc0003f2e000 */
[----:B------:R-:W-:Y:S02]  /*11e0*/  FSEL R6, R2, R4, !P1 ;  /* 0x0000000402067208 */ /* 0x000fe40004800000 */
[----:B------:R-:W-:Y:S01]  /*11f0*/  FSEL R7, R3, R5, !P1 ;  /* 0x0000000503077208 */ /* 0x000fe20004800000 */
[----:B------:R-:W-:Y:S06]  /*1200*/  BRA `(.L_x_17) ;  /* 0x0000004800807947 */ /* 0x000fec0003800000 */
.L_x_16:
[----:B------:R-:W-:Y:S01]  /*1210*/  LOP3.LUT R0, R3, 0x3e0, RZ, 0xc0, !PT ;  /* 0x000003e003007812 */ /* 0x000fe200078ec0ff */
[----:B------:R-:W0:Y:S03]  /*1220*/  S2R R10, SR_LANEID ;  /* 0x00000000000a7919 */ /* 0x000e260000000000 */
[----:B------:R-:W-:Y:S01]  /*1230*/  LOP3.LUT R9, RZ, R0, RZ, 0x33, !PT ;  /* 0x00000000ff097212 */ /* 0x000fe200078e33ff */
[----:B------:R-:W-:-:S04]  /*1240*/  VIADD R5, R0, 0x20 ;  /* 0x0000002000057836 */ /* 0x000fc80000000000 */
[----:B------:R-:W-:Y:S01]  /*1250*/  IMAD.IADD R9, R9, 0x1, R4 ;  /* 0x0000000109097824 */ /* 0x000fe200078e0204 */
[----:B------:R-:W-:-:S04]  /*1260*/  ISETP.GT.AND P0, PT, R5, R4, PT ;  /* 0x000000040500720c */ /* 0x000fc80003f04270 */
[----:B------:R-:W-:-:S05]  /*1270*/  SEL R5, R9, 0x1f, P0 ;  /* 0x0000001f09057807 */ /* 0x000fca0000000000 */
[----:B-----5:R-:W-:Y:S04]  /*1280*/  SHFL.DOWN PT, R8, R6, 0x1, R5 ;  /* 0x0820000006087989 */ /* 0x020fe800000e0005 */
[----:B------:R-:W1:Y:S01]  /*1290*/  SHFL.DOWN PT, R9, R7, 0x1, R5 ;  /* 0x0820000007097989 */ /* 0x000e6200000e0005 */
[C---:B0-----:R-:W-:Y:S01]  /*12a0*/  ISETP.GE.AND P0, PT, R10.reuse, R5, PT ;  /* 0x000000050a00720c */ /* 0x041fe20003f06270 */
[----:B------:R-:W-:Y:S01]  /*12b0*/  VIADD R0, R10, 0x2 ;  /* 0x000000020a007836 */ /* 0x000fe20000000000 */
[----:B-1----:R-:W-:-:S06]  /*12c0*/  DSETP.GEU.AND P1, PT, R6, R8, PT ;  /* 0x000000080600722a */ /* 0x002fcc0003f2e000 */
[-C--:B------:R-:W-:Y:S02]  /*12d0*/  FSEL R11, R8, R6.reuse, !P1 ;  /* 0x00000006080b7208 */ /* 0x080fe40004800000 */
[-C--:B------:R-:W-:Y:S02]  /*12e0*/  FSEL R9, R9, R7.reuse, !P1 ;  /* 0x0000000709097208 */ /* 0x080fe40004800000 */
[----:B------:R-:W-:Y:S02]  /*12f0*/  FSEL R2, R11, R6, !P0 ;  /* 0x000000060b027208 */ /* 0x000fe40004000000 */
[----:B------:R-:W-:Y:S02]  /*1300*/  FSEL R11, R9, R7, !P0 ;  /* 0x00000007090b7208 */ /* 0x000fe40004000000 */
[----:B------:R-:W-:Y:S01]  /*1310*/  ISETP.GT.AND P0, PT, R0, R5, PT ;  /* 0x000000050000720c */ /* 0x000fe20003f04270 */
[----:B------:R-:W-:Y:S01]  /*1320*/  SHFL.DOWN PT, R8, R2, 0x2, R5 ;  /* 0x0840000002087989 */ /* 0x000fe200000e0005 */
[----:B------:R-:W-:-:S02]  /*1330*/  IMAD.MOV.U32 R6, RZ, RZ, R2 ;  /* 0x000000ffff067224 */ /* 0x000fc400078e0002 */
[----:B------:R-:W-:Y:S01]  /*1340*/  IMAD.MOV.U32 R7, RZ, RZ, R11 ;  /* 0x000000ffff077224 */ /* 0x000fe200078e000b */
[----:B------:R-:W0:Y:S01]  /*1350*/  SHFL.DOWN PT, R9, R11, 0x2, R5 ;  /* 0x084000000b097989 */ /* 0x000e2200000e0005 */
[----:B------:R-:W-:-:S04]  /*1360*/  VIADD R0, R10, 0x4 ;  /* 0x000000040a007836 */ /* 0x000fc80000000000 */
[----:B0-----:R-:W-:-:S06]  /*1370*/  DSETP.GEU.AND P1, PT, R6, R8, PT ;  /* 0x000000080600722a */ /* 0x001fcc0003f2e000 */
[----:B------:R-:W-:Y:S02]  /*1380*/  @!P0 FSEL R2, R8, R2, !P1 ;  /* 0x0000000208028208 */ /* 0x000fe40004800000 */
[----:B------:R-:W-:Y:S02]  /*1390*/  @!P0 FSEL R11, R9, R11, !P1 ;  /* 0x0000000b090b8208 */ /* 0x000fe40004800000 */
[----:B------:R-:W-:Y:S01]  /*13a0*/  ISETP.GT.AND P0, PT, R0, R5, PT ;  /* 0x000000050000720c */ /* 0x000fe20003f04270 */
[----:B------:R-:W-:Y:S01]  /*13b0*/  SHFL.DOWN PT, R6, R2, 0x4, R5 ;  /* 0x0880000002067989 */ /* 0x000fe200000e0005 */
[----:B------:R-:W-:Y:S02]  /*13c0*/  IMAD.MOV.U32 R8, RZ, RZ, R2 ;  /* 0x000000ffff087224 */ /* 0x000fe400078e0002 */
        /* <DEDUP_REMOVED lines=8> */
[----:B------:R-:W-:Y:S01]  /*1450*/  IMAD.MOV.U32 R8, RZ, RZ, R2 ;  /* 0x000000ffff087224 */ /* 0x000fe200078e0002 */
[C---:B------:R-:W-:Y:S01]  /*1460*/  ISETP.NE.AND P0, PT, R10.reuse, RZ, PT ;  /* 0x000000ff0a00720c */ /* 0x040fe20003f05270 */
[----:B------:R-:W-:Y:S01]  /*1470*/  IMAD.MOV.U32 R9, RZ, RZ, R11 ;  /* 0x000000ffff097224 */ /* 0x000fe200078e000b */
[----:B------:R-:W0:Y:S01]  /*1480*/  SHFL.DOWN PT, R7, R11, 0x8, R5 ;  /* 0x090000000b077989 */ /* 0x000e2200000e0005 */
[----:B------:R-:W-:-:S10]  /*1490*/  VIADD R0, R10, 0x10 ;  /* 0x000000100a007836 */ /* 0x000fd40000000000 */
[----:B------:R-:W1:Y:S01]  /*14a0*/  @!P0 S2R R13, SR_CgaCtaId ;  /* 0x00000000000d8919 */ /* 0x000e620000008800 */
[----:B0-----:R-:W-:-:S06]  /*14b0*/  DSETP.GEU.AND P2, PT, R8, R6, PT ;  /* 0x000000060800722a */ /* 0x001fcc0003f4e000 */
[----:B------:R-:W-:Y:S02]  /*14c0*/  @!P1 FSEL R2, R6, R2, !P2 ;  /* 0x0000000206029208 */ /* 0x000fe40005000000 */
[----:B------:R-:W-:Y:S02]  /*14d0*/  @!P1 FSEL R11, R7, R11, !P2 ;  /* 0x0000000b070b9208 */ /* 0x000fe40005000000 */
[----:B------:R-:W-:Y:S01]  /*14e0*/  ISETP.GT.AND P1, PT, R0, R5, PT ;  /* 0x000000050000720c */ /* 0x000fe20003f24270 */
[----:B------:R-:W-:Y:S01]  /*14f0*/  SHFL.DOWN PT, R6, R2, 0x10, R5 ;  /* 0x0a00000002067989 */ /* 0x000fe200000e0005 */
[----:B------:R-:W-:Y:S01]  /*1500*/  IMAD.MOV.U32 R8, RZ, RZ, R2 ;  /* 0x000000ffff087224 */ /* 0x000fe200078e0002 */
[----:B------:R-:W-:Y:S01]  /*1510*/  @!P0 SHF.R.U32.HI R0, RZ, 0x2, R3 ;  /* 0x00000002ff008819 */ /* 0x000fe20000011603 */
[----:B------:R-:W-:Y:S01]  /*1520*/  IMAD.MOV.U32 R9, RZ, RZ, R11 ;  /* 0x000000ffff097224 */ /* 0x000fe200078e000b */
[----:B------:R-:W0:Y:S02]  /*1530*/  SHFL.DOWN PT, R7, R11, 0x10, R5 ;  /* 0x0a0000000b077989 */ /* 0x000e2400000e0005 */
[----:B------:R-:W-:-:S03]  /*1540*/  @!P0 LOP3.LUT R0, R0, 0xf8, RZ, 0xc0, !PT ;  /* 0x000000f800008812 */ /* 0x000fc600078ec0ff */
[----:B0-----:R-:W-:Y:S01]  /*1550*/  DSETP.GEU.AND P2, PT, R8, R6, PT ;  /* 0x000000060800722a */ /* 0x001fe20003f4e000 */
[----:B------:R-:W-:-:S04]  /*1560*/  @!P0 MOV R8, 0x400 ;  /* 0x0000040000088802 */ /* 0x000fc80000000f00 */
[----:B-1----:R-:W-:Y:S02]  /*1570*/  @!P0 LEA R13, R13, R8, 0x18 ;  /* 0x000000080d0d8211 */ /* 0x002fe400078ec0ff */
[----:B------:R-:W-:Y:S02]  /*1580*/  @!P1 FSEL R2, R6, R2, !P2 ;  /* 0x0000000206029208 */ /* 0x000fe40005000000 */
[----:B------:R-:W-:Y:S01]  /*1590*/  @!P1 FSEL R11, R7, R11, !P2 ;  /* 0x0000000b070b9208 */ /* 0x000fe20005000000 */
[----:B------:R-:W-:Y:S02]  /*15a0*/  @!P0 IMAD.IADD R13, R0, 0x1, R13 ;  /* 0x00000001000d8824 */ /* 0x000fe400078e020d */
[----:B------:R-:W-:Y:S02]  /*15b0*/  IMAD.MOV.U32 R6, RZ, RZ, R2 ;  /* 0x000000ffff067224 */ /* 0x000fe400078e0002 */
[----:B------:R-:W-:-:S05]  /*15c0*/  IMAD.MOV.U32 R7, RZ, RZ, R11 ;  /* 0x000000ffff077224 */ /* 0x000fca00078e000b */
[----:B------:R3:W-:Y:S01]  /*15d0*/  @!P0 STS.64 [R13+0x8], R6 ;  /* 0x000008060d008388 */ /* 0x0007e20000000a00 */
[----:B------:R-:W-:Y:S01]  /*15e0*/  BAR.SYNC.DEFER_BLOCKING 0x0 ;  /* 0x0000000000007b1d */ /* 0x000fe20000010000 */
[----:B------:R-:W-:-:S13]  /*15f0*/  ISETP.NE.AND P0, PT, R3, RZ, PT ;  /* 0x000000ff0300720c */ /* 0x000fda0003f05270 */
[----:B---3--:R-:W-:Y:S05]  /*1600*/  @P0 BRA `(.L_x_17) ;  /* 0x0000004400800947 */ /* 0x008fea0003800000 */
[----:B------:R-:W0:Y:S01]  /*1610*/  S2UR UR5, SR_CgaCtaId ;  /* 0x00000000000579c3 */ /* 0x000e220000008800 */
[----:B------:R-:W-:Y:S01]  /*1620*/  UMOV UR4, 0x400 ;  /* 0x0000040000047882 */ /* 0x000fe20000000000 */
[----:B------:R-:W-:Y:S01]  /*1630*/  ISETP.GT.AND P2, PT, R4, 0x20, PT ;  /* 0x000000200400780c */ /* 0x000fe20003f44270 */
[----:B0-----:R-:W-:-:S09]  /*1640*/  ULEA UR4, UR5, UR4, 0x18 ;  /* 0x0000000405047291 */ /* 0x001fd2000f8ec0ff */
[----:B------:R-:W0:Y:S04]  /*1650*/  LDS.128 R16, [UR4+0x10] ;  /* 0x00001004ff107984 */ /* 0x000e280008000c00 */
[----:B------:R-:W1:Y:S04]  /*1660*/  LDS.128 R12, [UR4+0x20] ;  /* 0x00002004ff0c7984 */ /* 0x000e680008000c00 */
[----:B------:R-:W2:Y:S01]  /*1670*/  LDS.128 R8, [UR4+0x30] ;  /* 0x00003004ff087984 */ /* 0x000ea20008000c00 */
[----:B0-----:R-:W-:-:S06]  /*1680*/  DSETP.GEU.AND P1, PT, R6, R16, PT ;  /* 0x000000100600722a */ /* 0x001fcc0003f2e000 */
[-C--:B------:R-:W-:Y:S02]  /*1690*/  FSEL R3, R16, R6.reuse, !P1 ;  /* 0x0000000610037208 */ /* 0x080fe40004800000 */
[-C--:B------:R-:W-:Y:S02]  /*16a0*/  FSEL R17, R17, R7.reuse, !P1 ;  /* 0x0000000711117208 */ /* 0x080fe40004800000 */
[----:B------:R-:W-:Y:S02]  /*16b0*/  FSEL R6, R3, R6, P2 ;  /* 0x0000000603067208 */ /* 0x000fe40001000000 */
[----:B------:R-:W-:Y:S02]  /*16c0*/  FSEL R7, R17, R7, P2 ;  /* 0x0000000711077208 */ /* 0x000fe40001000000 */
[C---:B------:R-:W-:Y:S01]  /*16d0*/  ISETP.GT.AND P1, PT, R4.reuse, 0x40, PT ;  /* 0x000000400400780c */ /* 0x040fe20003f24270 */
[----:B------:R-:W-:Y:S01]  /*16e0*/  IMAD.MOV.U32 R2, RZ, RZ, R6 ;  /* 0x000000ffff027224 */ /* 0x000fe200078e0006 */
[----:B------:R-:W-:Y:S01]  /*16f0*/  ISETP.GT.AND P2, PT, R4, 0x60, PT ;  /* 0x000000600400780c */ /* 0x000fe20003f44270 */
[----:B------:R-:W-:-:S06]  /*1700*/  IMAD.MOV.U32 R3, RZ, RZ, R7 ;  /* 0x000000ffff037224 */ /* 0x000fcc00078e0007 */
[----:B------:R-:W-:-:S06]  /*1710*/  DSETP.GEU.AND P3, PT, R2, R18, PT ;  /* 0x000000120200722a */ /* 0x000fcc0003f6e000 */
[----:B------:R-:W-:Y:S02]  /*1720*/  @P1 FSEL R6, R18, R6, !P3 ;  /* 0x0000000612061208 */ /* 0x000fe40005800000 */
[----:B------:R-:W-:Y:S02]  /*1730*/  @P1 FSEL R7, R19, R7, !P3 ;  /* 0x0000000713071208 */ /* 0x000fe40005800000 */
[----:B------:R-:W-:Y:S01]  /*1740*/  ISETP.GT.AND P1, PT, R4, 0x80, PT ;  /* 0x000000800400780c */ /* 0x000fe20003f24270 */
[----:B------:R-:W-:Y:S02]  /*1750*/  IMAD.MOV.U32 R2, RZ, RZ, R6 ;  /* 0x000000ffff027224 */ /* 0x000fe400078e0006 */
[----:B------:R-:W-:-:S06]  /*1760*/  IMAD.MOV.U32 R3, RZ, RZ, R7 ;  /* 0x000000ffff037224 */ /* 0x000fcc00078e0007 */
[----:B-1----:R-:W-:Y:S01]  /*1770*/  DSETP.GEU.AND P3, PT, R2, R12, PT ;  /* 0x0000000c0200722a */ /* 0x002fe20003f6e000 */
[----:B------:R-:W0:Y:S05]  /*1780*/  LDS.64 R2, [UR4+0x40] ;  /* 0x00004004ff027984 */ /* 0x000e2a0008000a00 */
[----:B------:R-:W-:Y:S02]  /*1790*/  @P2 FSEL R6, R12, R6, !P3 ;  /* 0x000000060c062208 */ /* 0x000fe40005800000 */
[----:B------:R-:W-:Y:S02]  /*17a0*/  @P2 FSEL R7, R13, R7, !P3 ;  /* 0x000000070d072208 */ /* 0x000fe40005800000 */
[----:B------:R-:W-:-:S04]  /*17b0*/  ISETP.GT.AND P2, PT, R4, 0xa0, PT ;  /* 0x000000a00400780c */ /* 0x000fc80003f44270 */
[----:B------:R-:W-:-:S06]  /*17c0*/  DSETP.GEU.AND P3, PT, R6, R14, PT ;  /* 0x0000000e0600722a */ /* 0x000fcc0003f6e000 */
[----:B------:R-:W-:Y:S02]  /*17d0*/  @P1 FSEL R6, R14, R6, !P3 ;  /* 0x000000060e061208 */ /* 0x000fe40005800000 */
[----:B------:R-:W-:Y:S02]  /*17e0*/  @P1 FSEL R7, R15, R7, !P3 ;  /* 0x000000070f071208 */ /* 0x000fe40005800000 */
[----:B------:R-:W-:-:S04]  /*17f0*/  ISETP.GT.AND P1, PT, R4, 0xc0, PT ;  /* 0x000000c00400780c */ /* 0x000fc80003f24270 */
[----:B--2---:R-:W-:-:S06]  /*1800*/  DSETP.GEU.AND P3, PT, R6, R8, PT ;  /* 0x000000080600722a */ /* 0x004fcc0003f6e000 */
[----:B------:R-:W-:Y:S02]  /*1810*/  @P2 FSEL R6, R8, R6, !P3 ;  /* 0x0000000608062208 */ /* 0x000fe40005800000 */
[----:B------:R-:W-:Y:S02]  /*1820*/  @P2 FSEL R7, R9, R7, !P3 ;  /* 0x0000000709072208 */ /* 0x000fe40005800000 */
[----:B------:R-:W-:-:S04]  /*1830*/  ISETP.GT.AND P2, PT, R4, 0xe0, PT ;  /* 0x000000e00400780c */ /* 0x000fc80003f44270 */
[----:B------:R-:W-:-:S06]  /*1840*/  DSETP.GEU.AND P3, PT, R6, R10, PT ;  /* 0x0000000a0600722a */ /* 0x000fcc0003f6e000 */
[----:B------:R-:W-:Y:S02]  /*1850*/  @P1 FSEL R6, R10, R6, !P3 ;  /* 0x000000060a061208 */ /* 0x000fe40005800000 */
[----:B------:R-:W-:-:S03]  /*1860*/  @P1 FSEL R7, R11, R7, !P3 ;  /* 0x000000070b071208 */ /* 0x000fc60005800000 */
[----:B------:R-:W-:Y:S02]  /*1870*/  IMAD.MOV.U32 R4, RZ, RZ, R6 ;  /* 0x000000ffff047224 */ /* 0x000fe400078e0006 */
[----:B------:R-:W-:-:S06]  /*1880*/  IMAD.MOV.U32 R5, RZ, RZ, R7 ;  /* 0x000000ffff057224 */ /* 0x000fcc00078e0007 */
[----:B0-----:R-:W-:-:S06]  /*1890*/  DSETP.GEU.AND P1, PT, R4, R2, PT ;  /* 0x000000020400722a */ /* 0x001fcc0003f2e000 */
[----:B------:R-:W-:Y:S02]  /*18a0*/  @P2 FSEL R6, R2, R6, !P1 ;  /* 0x0000000602062208 */ /* 0x000fe40004800000 */
[----:B------:R-:W-:Y:S01]  /*18b0*/  @P2 FSEL R7, R3, R7, !P1 ;  /* 0x0000000703072208 */ /* 0x000fe20004800000 */
[----:B------:R-:W-:Y:S06]  /*18c0*/  BRA `(.L_x_17) ;  /* 0x0000004000d07947 */ /* 0x000fec0003800000 */
.L_x_3:
[----:B------:R-:W0:Y:S01]  /*18d0*/  S2R R0, SR_TID.X ;  /* 0x0000000000007919 */ /* 0x000e220000002100 */
[----:B------:R-:W1:Y:S02]  /*18e0*/  LDCU.64 UR4, c[0x0][0x380] ;  /* 0x00007000ff0477ac */ /* 0x000e640008000a00 */
[----:B-1----:R-:W-:Y:S02]  /*18f0*/  IMAD.U32 R2, RZ, RZ, UR4 ;  /* 0x00000004ff027e24 */ /* 0x002fe4000f8e00ff */
[----:B------:R-:W-:Y:S02]  /*1900*/  IMAD.U32 R3, RZ, RZ, UR5 ;  /* 0x00000005ff037e24 */ /* 0x000fe4000f8e00ff */
[----:B0-----:R-:W-:-:S04]  /*1910*/  IMAD.SHL.U32 R5, R0, 0x4, RZ ;  /* 0x0000000400057824 */ /* 0x001fc800078e00ff */
[----:B------:R-:W-:-:S05]  /*1920*/  IMAD.WIDE.U32 R6, R5, 0x8, R2 ;  /* 0x0000000805067825 */ /* 0x000fca00078e0002 */
[----:B------:R-:W2:Y:S04]  /*1930*/  LDG.E.128.CONSTANT R20, desc[UR6][R6.64] ;  /* 0x0000000606147981 */ /* 0x000ea8000c1e9d00 */
[----:B------:R-:W3:Y:S04]  /*1940*/  LDG.E.128.CONSTANT R12, desc[UR6][R6.64+0x10] ;  /* 0x00001006060c7981 */ /* 0x000ee8000c1e9d00 */
[----:B------:R-:W4:Y:S04]  /*1950*/  LDG.E.128.CONSTANT R8, desc[UR6][R6.64+0x2000] ;  /* 0x0020000606087981 */ /* 0x000f28000c1e9d00 */
[----:B------:R0:W5:Y:S01]  /*1960*/  LDG.E.128.CONSTANT R16, desc[UR6][R6.64+0x2010] ;  /* 0x0020100606107981 */ /* 0x000162000c1e9d00 */
[----:B------:R-:W-:Y:S01]  /*1970*/  ISETP.GE.U32.AND P1, PT, R4, 0x1000, PT ;  /* 0x000010000400780c */ /* 0x000fe20003f26070 */
[----:B------:R-:W-:Y:S01]  /*1980*/  UMOV UR4, 0x800 ;  /* 0x0000080000047882 */ /* 0x000fe20000000000 */
[----:B--2---:R-:W-:-:S06]  /*1990*/  DSETP.GEU.AND P0, PT, R20, R22, PT ;  /* 0x000000161400722a */ /* 0x004fcc0003f0e000 */
[----:B------:R-:W-:Y:S02]  /*19a0*/  FSEL R20, R22, R20, !P0 ;  /* 0x0000001416147208 */ /* 0x000fe40004000000 */
[----:B------:R-:W-:-:S06]  /*19b0*/  FSEL R21, R23, R21, !P0 ;  /* 0x0000001517157208 */ /* 0x000fcc0004000000 */
[----:B---3--:R-:W-:-:S06]  /*19c0*/  DSETP.GEU.AND P0, PT, R20, R12, PT ;  /* 0x0000000c1400722a */ /* 0x008fcc0003f0e000 */
[----:B------:R-:W-:Y:S02]  /*19d0*/  FSEL R12, R12, R20, !P0 ;  /* 0x000000140c0c7208 */ /* 0x000fe40004000000 */
[----:B------:R-:W-:-:S06]  /*19e0*/  FSEL R13, R13, R21, !P0 ;  /* 0x000000150d0d7208 */ /* 0x000fcc0004000000 */
[----:B------:R-:W-:-:S06]  /*19f0*/  DSETP.GEU.AND P0, PT, R12, R14, PT ;  /* 0x0000000e0c00722a */ /* 0x000fcc0003f0e000 */
[----:B------:R-:W-:Y:S02]  /*1a00*/  FSEL R12, R14, R12, !P0 ;  /* 0x0000000c0e0c7208 */ /* 0x000fe40004000000 */
[----:B------:R-:W-:-:S06]  /*1a10*/  FSEL R13, R15, R13, !P0 ;  /* 0x0000000d0f0d7208 */ /* 0x000fcc0004000000 */
[----:B----4-:R-:W-:-:S06]  /*1a20*/  DSETP.GEU.AND P0, PT, R12, R8, PT ;  /* 0x000000080c00722a */ /* 0x010fcc0003f0e000 */
[----:B0-----:R-:W-:Y:S02]  /*1a30*/  FSEL R6, R8, R12, !P0 ;  /* 0x0000000c08067208 */ /* 0x001fe40004000000 */
[----:B------:R-:W-:-:S06]  /*1a40*/  FSEL R7, R9, R13, !P0 ;  /* 0x0000000d09077208 */ /* 0x000fcc0004000000 */
[----:B------:R-:W-:-:S06]  /*1a50*/  DSETP.GEU.AND P0, PT, R6, R10, PT ;  /* 0x0000000a0600722a */ /* 0x000fcc0003f0e000 */
[----:B------:R-:W-:Y:S02]  /*1a60*/  FSEL R6, R10, R6, !P0 ;  /* 0x000000060a067208 */ /* 0x000fe40004000000 */
[----:B------:R-:W-:-:S06]  /*1a70*/  FSEL R7, R11, R7, !P0 ;  /* 0x000000070b077208 */ /* 0x000fcc0004000000 */
[----:B-----5:R-:W-:-:S06]  /*1a80*/  DSETP.GEU.AND P0, PT, R6, R16, PT ;  /* 0x000000100600722a */ /* 0x020fcc0003f0e000 */
[----:B------:R-:W-:Y:S02]  /*1a90*/  FSEL R6, R16, R6, !P0 ;  /* 0x0000000610067208 */ /* 0x000fe40004000000 */
[----:B------:R-:W-:-:S06]  /*1aa0*/  FSEL R7, R17, R7, !P0 ;  /* 0x0000000711077208 */ /* 0x000fcc0004000000 */
[----:B------:R-:W-:-:S06]  /*1ab0*/  DSETP.GEU.AND P0, PT, R6, R18, PT ;  /* 0x000000120600722a */ /* 0x000fcc0003f0e000 */
[----:B------:R-:W-:Y:S02]  /*1ac0*/  FSEL R6, R18, R6, !P0 ;  /* 0x0000000612067208 */ /* 0x000fe40004000000 */
[----:B------:R-:W-:Y:S01]  /*1ad0*/  FSEL R7, R19, R7, !P0 ;  /* 0x0000000713077208 */ /* 0x000fe20004000000 */
[----:B------:R-:W-:Y:S06]  /*1ae0*/  @!P1 BRA `(.L_x_18) ;  /* 0x0000000000a49947 */ /* 0x000fec0003800000 */
[----:B------:R-:W0:Y:S01]  /*1af0*/  LDC R24, c[0x0][0x390] ;  /* 0x0000e400ff187b82 */ /* 0x000e220000000800 */
[----:B------:R-:W-:Y:S01]  /*1b00*/  VIADD R25, R4, 0xfffff800 ;  /* 0xfffff80004197836 */ /* 0x000fe20000000000 */
[----:B------:R-:W-:-:S06]  /*1b10*/  UMOV UR4, 0x800 ;  /* 0x0000080000047882 */ /* 0x000fcc0000000000 */
[----:B------:R-:W1:Y:S02]  /*1b20*/  LDC.64 R2, c[0x0][0x380] ;  /* 0x0000e000ff027b82 */ /* 0x000e640000000a00 */
.L_x_20:
[----:B------:R-:W-:-:S04]  /*1b30*/  VIADD R27, R5, UR4 ;  /* 0x00000004051b7c36 */ /* 0x000fc80008000000 */
[----:B-1----:R-:W-:-:S05]  /*1b40*/  IMAD.WIDE.U32 R26, R27, 0x8, R2 ;  /* 0x000000081b1a7825 */ /* 0x002fca00078e0002 */
[----:B------:R-:W2:Y:S04]  /*1b50*/  LDG.E.128.CONSTANT R12, desc[UR6][R26.64] ;  /* 0x000000061a0c7981 */ /* 0x000ea8000c1e9d00 */
[----:B------:R-:W3:Y:S04]  /*1b60*/  LDG.E.128.CONSTANT R16, desc[UR6][R26.64+0x10] ;  /* 0x000010061a107981 */ /* 0x000ee8000c1e9d00 */
[----:B------:R-:W4:Y:S04]  /*1b70*/  LDG.E.128.CONSTANT R20, desc[UR6][R26.64+0x2000] ;  /* 0x002000061a147981 */ /* 0x000f28000c1e9d00 */
[----:B------:R-:W5:Y:S01]  /*1b80*/  LDG.E.128.CONSTANT R8, desc[UR6][R26.64+0x2010] ;  /* 0x002010061a087981 */ /* 0x000f62000c1e9d00 */
[----:B0-----:R-:W-:Y:S01]  /*1b90*/  IMAD.MOV.U32 R4, RZ, RZ, R24 ;  /* 0x000000ffff047224 */ /* 0x001fe200078e0018 */
[----:B--2---:R-:W-:-:S06]  /*1ba0*/  DSETP.GEU.AND P0, PT, R6, R12, PT ;  /* 0x0000000c0600722a */ /* 0x004fcc0003f0e000 */
[----:B------:R-:W-:Y:S02]  /*1bb0*/  FSEL R6, R12, R6, !P0 ;  /* 0x000000060c067208 */ /* 0x000fe40004000000 */
[----:B------:R-:W-:-:S06]  /*1bc0*/  FSEL R7, R13, R7, !P0 ;  /* 0x000000070d077208 */ /* 0x000fcc0004000000 */
[----:B------:R-:W-:-:S06]  /*1bd0*/  DSETP.GEU.AND P0, PT, R6, R14, PT ;  /* 0x0000000e0600722a */ /* 0x000fcc0003f0e000 */
        /* <DEDUP_REMOVED lines=14> */
[----:B-----5:R-:W-:-:S06]  /*1cc0*/  DSETP.GEU.AND P0, PT, R6, R8, PT ;  /* 0x000000080600722a */ /* 0x020fcc0003f0e000 */
[----:B------:R-:W-:Y:S01]  /*1cd0*/  FSEL R6, R8, R6, !P0 ;  /* 0x0000000608067208 */ /* 0x000fe20004000000 */
[----:B------:R-:W-:Y:S01]  /*1ce0*/  VIADD R8, R4, -UR4 ;  /* 0x8000000404087c36 */ /* 0x000fe20008000000 */
[----:B------:R-:W-:-:S04]  /*1cf0*/  FSEL R7, R9, R7, !P0 ;  /* 0x0000000709077208 */ /* 0x000fc80004000000 */
[----:B------:R-:W-:Y:S02]  /*1d00*/  ISETP.GE.AND P1, PT, R8, 0x800, PT ;  /* 0x000008000800780c */ /* 0x000fe40003f26270 */
[----:B------:R-:W-:-:S06]  /*1d10*/  DSETP.GEU.AND P0, PT, R6, R10, PT ;  /* 0x0000000a0600722a */ /* 0x000fcc0003f0e000 */
[----:B------:R-:W-:Y:S02]  /*1d20*/  FSEL R6, R10, R6, !P0 ;  /* 0x000000060a067208 */ /* 0x000fe40004000000 */
[----:B------:R-:W-:-:S03]  /*1d30*/  FSEL R7, R11, R7, !P0 ;  /* 0x000000070b077208 */ /* 0x000fc60004000000 */
[----:B------:R-:W-:Y:S05]  /*1d40*/  @!P1 BRA `(.L_x_19) ;  /* 0x0000000c00009947 */ /* 0x000fea0003800000 */
[----:B------:R-:W-:-:S06]  /*1d50*/  UIADD3 UR4, UPT, UPT, UR4, 0x800, URZ ;  /* 0x0000080004047890 */ /* 0x000fcc000fffe0ff */
[----:B------:R-:W-:-:S13]  /*1d60*/  ISETP.LT.AND P0, PT, R25, UR4, PT ;  /* 0x0000000419007c0c */ /* 0x000fda000bf01270 */
[----:B------:R-:W-:Y:S05]  /*1d70*/  @!P0 BRA `(.L_x_20) ;  /* 0xfffffffc006c8947 */ /* 0x000fea000383ffff */
.L_x_18:
[----:B------:R-:W-:-:S13]  /*1d80*/  ISETP.LE.AND P0, PT, R4, UR4, PT ;  /* 0x0000000404007c0c */ /* 0x000fda000bf03270 */
[----:B------:R-:W-:Y:S05]  /*1d90*/  @P0 BRA `(.L_x_19) ;  /* 0x0000000800ec0947 */ /* 0x000fea0003800000 */
[----:B------:R-:W-:Y:S01]  /*1da0*/  VIADD R41, R4, -UR4 ;  /* 0x8000000404297c36 */ /* 0x000fe20008000000 */
[----:B------:R-:W-:Y:S04]  /*1db0*/  BSSY.RECONVERGENT B1, `(.L_x_19) ;  /* 0x00000b9000017945 */ /* 0x000fe80003800200 */
[----:B------:R-:W-:-:S13]  /*1dc0*/  ISETP.GE.AND P0, PT, R0, R41, PT ;  /* 0x000000290000720c */ /* 0x000fda0003f06270 */
[----:B------:R-:W-:Y:S05]  /*1dd0*/  @P0 BRA `(.L_x_21) ;  /* 0x0000000800d80947 */ /* 0x000fea0003800000 */
[----:B------:R-:W-:Y:S01]  /*1de0*/  LOP3.LUT R5, RZ, R0, RZ, 0x33, !PT ;  /* 0x00000000ff057212 */ /* 0x000fe200078e33ff */
[----:B------:R-:W-:Y:S01]  /*1df0*/  BSSY.RECONVERGENT B2, `(.L_x_22) ;  /* 0x0000016000027945 */ /* 0x000fe20003800200 */
[----:B------:R-:W-:Y:S02]  /*1e00*/  IMAD.MOV.U32 R40, RZ, RZ, R0 ;  /* 0x000000ffff287224 */ /* 0x000fe400078e0000 */
[----:B------:R-:W-:-:S04]  /*1e10*/  IADD3 R4, PT, PT, R4, -UR4, R5 ;  /* 0x8000000404047c10 */ /* 0x000fc8000fffe005 */
[C---:B------:R-:W-:Y:S02]  /*1e20*/  LOP3.LUT R5, R4.reuse, 0x300, RZ, 0xc0, !PT ;  /* 0x0000030004057812 */ /* 0x040fe400078ec0ff */
[----:B------:R-:W-:Y:S02]  /*1e30*/  ISETP.GE.U32.AND P2, PT, R4, 0x300, PT ;  /* 0x000003000400780c */ /* 0x000fe40003f46070 */
[----:B------:R-:W-:-:S13]  /*1e40*/  ISETP.NE.AND P0, PT, R5, 0x300, PT ;  /* 0x000003000500780c */ /* 0x000fda0003f05270 */
[----:B------:R-:W-:Y:S05]  /*1e50*/  @!P0 BRA `(.L_x_23) ;  /* 0x00000000003c8947 */ /* 0x000fea0003800000 */
[----:B------:R-:W-:Y:S01]  /*1e60*/  LEA.HI R4, R4, 0x1, RZ, 0x18 ;  /* 0x0000000104047811 */ /* 0x000fe200078fc0ff */
[----:B------:R-:W-:Y:S02]  /*1e70*/  VIADD R9, R0, UR4 ;  /* 0x0000000400097c36 */ /* 0x000fe40008000000 */
[----:B------:R-:W-:Y:S01]  /*1e80*/  IMAD.MOV.U32 R40, RZ, RZ, R0 ;  /* 0x000000ffff287224 */ /* 0x000fe200078e0000 */
[----:B------:R-:W-:-:S05]  /*1e90*/  LOP3.LUT R4, R4, 0x3, RZ, 0xc0, !PT ;  /* 0x0000000304047812 */ /* 0x000fca00078ec0ff */
[----:B------:R-:W-:-:S07]  /*1ea0*/  IMAD.MOV R8, RZ, RZ, -R4 ;  /* 0x000000ffff087224 */ /* 0x000fce00078e0a04 */
.L_x_24:
[----:B------:R-:W-:-:S06]  /*1eb0*/  IMAD.WIDE.U32 R4, R9, 0x8, R2 ;  /* 0x0000000809047825 */ /* 0x000fcc00078e0002 */
[----:B------:R-:W2:Y:S01]  /*1ec0*/  LDG.E.64.CONSTANT R4, desc[UR6][R4.64] ;  /* 0x0000000604047981 */ /* 0x000ea2000c1e9b00 */
[----:B------:R-:W-:Y:S02]  /*1ed0*/  VIADD R8, R8, 0x1 ;  /* 0x0000000108087836 */ /* 0x000fe40000000000 */
[----:B------:R-:W-:Y:S02]  /*1ee0*/  VIADD R40, R40, 0x100 ;  /* 0x0000010028287836 */ /* 0x000fe40000000000 */
[----:B------:R-:W-:Y:S01]  /*1ef0*/  VIADD R9, R9, 0x100 ;  /* 0x0000010009097836 */ /* 0x000fe20000000000 */
[----:B------:R-:W-:Y:S01]  /*1f00*/  ISETP.NE.AND P1, PT, R8, RZ, PT ;  /* 0x000000ff0800720c */ /* 0x000fe20003f25270 */
[----:B--2---:R-:W-:-:S06]  /*1f10*/  DSETP.GEU.AND P0, PT, R6, R4, PT ;  /* 0x000000040600722a */ /* 0x004fcc0003f0e000 */
[----:B------:R-:W-:Y:S02]  /*1f20*/  FSEL R6, R4, R6, !P0 ;  /* 0x0000000604067208 */ /* 0x000fe40004000000 */
[----:B------:R-:W-:-:S04]  /*1f30*/  FSEL R7, R5, R7, !P0 ;  /* 0x0000000705077208 */ /* 0x000fc80004000000 */
[----:B------:R-:W-:Y:S05]  /*1f40*/  @P1 BRA `(.L_x_24) ;  /* 0xfffffffc00d81947 */ /* 0x000fea000383ffff */
.L_x_23:
[----:B------:R-:W-:Y:S05]  /*1f50*/  BSYNC.RECONVERGENT B2 ;  /* 0x0000000000027941 */ /* 0x000fea0003800200 */
.L_x_22:
[----:B------:R-:W-:Y:S05]  /*1f60*/  @!P2 BRA `(.L_x_21) ;  /* 0x000000080074a947 */ /* 0x000fea0003800000 */
[----:B------:R-:W0:Y:S01]  /*1f70*/  LDCU.64 UR8, c[0x0][0x380] ;  /* 0x00007000ff0877ac */ /* 0x000e220008000a00 */
[----:B------:R-:W-:Y:S01]  /*1f80*/  IMAD.IADD R9, R41, 0x1, -R40 ;  /* 0x0000000129097824 */ /* 0x000fe200078e0a28 */
[C---:B------:R-:W-:Y:S01]  /*1f90*/  IADD3 R5, P0, PT, R40.reuse, UR4, RZ ;  /* 0x0000000428057c10 */ /* 0x040fe2000ff1e0ff */
[----:B------:R-:W-:Y:S01]  /*1fa0*/  BSSY.RECONVERGENT B2, `(.L_x_25) ;  /* 0x0000059000027945 */ /* 0x000fe20003800200 */
[----:B------:R-:W-:Y:S02]  /*1fb0*/  VIADD R43, R40, UR4 ;  /* 0x00000004282b7c36 */ /* 0x000fe40008000000 */
[----:B------:R-:W-:Y:S01]  /*1fc0*/  ISETP.GT.AND P1, PT, R9, 0xc00, PT ;  /* 0x00000c000900780c */ /* 0x000fe20003f24270 */
[----:B------:R-:W-:Y:S01]  /*1fd0*/  IMAD.X R8, RZ, RZ, RZ, P0 ;  /* 0x000000ffff087224 */ /* 0x000fe200000e06ff */
[----:B0-----:R-:W-:-:S04]  /*1fe0*/  LEA R4, P0, R5, UR8, 0x3 ;  /* 0x0000000805047c11 */ /* 0x001fc8000f8018ff */
[----:B------:R-:W-:Y:S02]  /*1ff0*/  LEA.HI.X R5, R5, UR9, R8, 0x3, P0 ;  /* 0x0000000905057c11 */ /* 0x000fe400080f1c08 */
[----:B------:R-:W-:-:S05]  /*2000*/  IADD3 R4, P0, PT, R4, 0x1000, RZ ;  /* 0x0000100004047810 */ /* 0x000fca0007f1e0ff */
[----:B------:R-:W-:Y:S01]  /*2010*/  IMAD.X R5, RZ, RZ, R5, P0 ;  /* 0x000000ffff057224 */ /* 0x000fe200000e0605 */
[----:B------:R-:W-:Y:S01]  /*2020*/  PLOP3.LUT P0, PT, PT, PT, PT, 0x80, 0x8 ;  /* 0x000000000008781c */ /* 0x000fe20003f0f070 */
[----:B------:R-:W-:-:S12]  /*2030*/  @!P1 BRA `(.L_x_26) ;  /* 0x00000004003c9947 */ /* 0x000fd80003800000 */
[----:B------:R-:W-:Y:S01]  /*2040*/  PLOP3.LUT P0, PT, PT, PT, PT, 0x8, 0x80 ;  /* 0x000000000080781c */ /* 0x000fe20003f0e170 */
[----:B------:R-:W-:-:S12]  /*2050*/  VIADD R45, R41, 0xfffff400 ;  /* 0xfffff400292d7836 */ /* 0x000fd80000000000 */
.L_x_27:
[C---:B------:R-:W-:Y:S01]  /*2060*/  IMAD.WIDE.U32 R38, R43.reuse, 0x8, R2 ;  /* 0x000000082b267825 */ /* 0x040fe200078e0002 */
[----:B------:R-:W2:Y:S04]  /*2070*/  LDG.E.64.CONSTANT R8, desc[UR6][R4.64+-0x800] ;  /* 0xfff8000604087981 */ /* 0x000ea8000c1e9b00 */
[----:B------:R-:W3:Y:S04]  /*2080*/  LDG.E.64.CONSTANT R10, desc[UR6][R4.64] ;  /* 0x00000006040a7981 */ /* 0x000ee8000c1e9b00 */
[----:B------:R-:W4:Y:S01]  /*2090*/  LDG.E.64.CONSTANT R38, desc[UR6][R38.64] ;  /* 0x0000000626267981 */ /* 0x000f22000c1e9b00 */
[----:B------:R-:W-:-:S03]  /*20a0*/  VIADD R15, R43, 0x400 ;  /* 0x000004002b0f7836 */ /* 0x000fc60000000000 */
[----:B------:R-:W5:Y:S01]  /*20b0*/  LDG.E.64.CONSTANT R12, desc[UR6][R4.64+0x800] ;  /* 0x00080006040c7981 */ /* 0x000f62000c1e9b00 */
[----:B------:R-:W-:-:S03]  /*20c0*/  IMAD.WIDE.U32 R14, R15, 0x8, R2 ;  /* 0x000000080f0e7825 */ /* 0x000fc600078e0002 */
[----:B------:R-:W5:Y:S04]  /*20d0*/  LDG.E.64.CONSTANT R16, desc[UR6][R4.64+0x1800] ;  /* 0x0018000604107981 */ /* 0x000f68000c1e9b00 */
[----:B------:R-:W5:Y:S04]  /*20e0*/  LDG.E.64.CONSTANT R14, desc[UR6][R14.64] ;  /* 0x000000060e0e7981 */ /* 0x000f68000c1e9b00 */
[----:B------:R-:W5:Y:S01]  /*20f0*/  LDG.E.64.CONSTANT R18, desc[UR6][R4.64+0x2000] ;  /* 0x0020000604127981 */ /* 0x000f62000c1e9b00 */
        /* <DEDUP_REMOVED lines=11> */
[----:B------:R-:W5:Y:S04]  /*21b0*/  LDG.E.64.CONSTANT R34, desc[UR6][R4.64+0x6000] ;  /* 0x0060000604227981 */ /* 0x000f68000c1e9b00 */
[----:B------:R0:W5:Y:S01]  /*21c0*/  LDG.E.64.CONSTANT R36, desc[UR6][R4.64+0x6800] ;  /* 0x0068000604247981 */ /* 0x000162000c1e9b00 */
[----:B------:R-:W-:-:S05]  /*21d0*/  VIADD R40, R40, 0x1000 ;  /* 0x0000100028287836 */ /* 0x000fca0000000000 */
[----:B------:R-:W-:Y:S02]  /*21e0*/  ISETP.GE.AND P2, PT, R40, R45, PT ;  /* 0x0000002d2800720c */ /* 0x000fe40003f46270 */
[----:B0-----:R-:W-:Y:S01]  /*21f0*/  IADD3 R4, P3, PT, R4, 0x8000, RZ ;  /* 0x0000800004047810 */ /* 0x001fe20007f7e0ff */
[----:B------:R-:W-:-:S04]  /*2200*/  VIADD R43, R43, 0x1000 ;  /* 0x000010002b2b7836 */ /* 0x000fc80000000000 */
[----:B------:R-:W-:Y:S01]  /*2210*/  IMAD.X R5, RZ, RZ, R5, P3 ;  /* 0x000000ffff057224 */ /* 0x000fe200018e0605 */
[----:B----4-:R-:W-:-:S06]  /*2220*/  DSETP.GEU.AND P1, PT, R6, R38, PT ;  /* 0x000000260600722a */ /* 0x010fcc0003f2e000 */
[----:B------:R-:W-:Y:S02]  /*2230*/  FSEL R6, R38, R6, !P1 ;  /* 0x0000000626067208 */ /* 0x000fe40004800000 */
[----:B------:R-:W-:-:S06]  /*2240*/  FSEL R7, R39, R7, !P1 ;  /* 0x0000000727077208 */ /* 0x000fcc0004800000 */
[----:B--2---:R-:W-:-:S06]  /*2250*/  DSETP.GEU.AND P1, PT, R6, R8, PT ;  /* 0x000000080600722a */ /* 0x004fcc0003f2e000 */
[----:B------:R-:W-:Y:S02]  /*2260*/  FSEL R6, R8, R6, !P1 ;  /* 0x0000000608067208 */ /* 0x000fe40004800000 */
[----:B------:R-:W-:-:S06]  /*2270*/  FSEL R7, R9, R7, !P1 ;  /* 0x0000000709077208 */ /* 0x000fcc0004800000 */
[----:B---3--:R-:W-:-:S06]  /*2280*/  DSETP.GEU.AND P1, PT, R6, R10, PT ;  /* 0x0000000a0600722a */ /* 0x008fcc0003f2e000 */
[----:B------:R-:W-:Y:S02]  /*2290*/  FSEL R6, R10, R6, !P1 ;  /* 0x000000060a067208 */ /* 0x000fe40004800000 */
[----:B------:R-:W-:-:S06]  /*22a0*/  FSEL R7, R11, R7, !P1 ;  /* 0x000000070b077208 */ /* 0x000fcc0004800000 */
[----:B-----5:R-:W-:-:S06]  /*22b0*/  DSETP.GEU.AND P1, PT, R6, R12, PT ;  /* 0x0000000c0600722a */ /* 0x020fcc0003f2e000 */
        /* <DEDUP_REMOVED lines=39> */
.L_x_26:
[----:B------:R-:W-:Y:S05]  /*2530*/  BSYNC.RECONVERGENT B2 ;  /* 0x0000000000027941 */ /* 0x000fea0003800200 */
.L_x_25:
[----:B------:R-:W-:Y:S01]  /*2540*/  IMAD.IADD R8, R41, 0x1, -R40 ;  /* 0x0000000129087824 */ /* 0x000fe200078e0a28 */
[----:B------:R-:W-:Y:S04]  /*2550*/  BSSY.RECONVERGENT B2, `(.L_x_28) ;  /* 0x000002b000027945 */ /* 0x000fe80003800200 */
[----:B------:R-:W-:-:S13]  /*2560*/  ISETP.GT.AND P1, PT, R8, 0x400, PT ;  /* 0x000004000800780c */ /* 0x000fda0003f24270 */
[----:B------:R-:W-:Y:S05]  /*2570*/  @!P1 BRA `(.L_x_29) ;  /* 0x0000000000a09947 */ /* 0x000fea0003800000 */
        /* <DEDUP_REMOVED lines=9> */
[----:B------:R-:W5:Y:S04]  /*2610*/  LDG.E.64.CONSTANT R22, desc[UR6][R4.64+0x2000] ;  /* 0x0020000604167981 */ /* 0x000f68000c1e9b00 */
[----:B------:R0:W5:Y:S01]  /*2620*/  LDG.E.64.CONSTANT R8, desc[UR6][R4.64+0x2800] ;  /* 0x0028000604087981 */ /* 0x000162000c1e9b00 */
[----:B------:R-:W-:-:S02]  /*2630*/  VIADD R40, R40, 0x800 ;  /* 0x0000080028287836 */ /* 0x000fc40000000000 */
[----:B------:R-:W-:Y:S01]  /*2640*/  VIADD R43, R43, 0x800 ;  /* 0x000008002b2b7836 */ /* 0x000fe20000000000 */
[----:B0-----:R-:W-:-:S05]  /*2650*/  IADD3 R4, P2, PT, R4, 0x4000, RZ ;  /* 0x0000400004047810 */ /* 0x001fca0007f5e0ff */
        /* <DEDUP_REMOVED lines=22> */
[----:B------:R-:W-:Y:S01]  /*27c0*/  DSETP.GEU.AND P1, PT, R6, R8, PT ;  /* 0x000000080600722a */ /* 0x000fe20003f2e000 */
[----:B------:R-:W-:-:S05]  /*27d0*/  PLOP3.LUT P0, PT, PT, PT, PT, 0x8, 0x80 ;  /* 0x000000000080781c */ /* 0x000fca0003f0e170 */
[----:B------:R-:W-:Y:S02]  /*27e0*/  FSEL R6, R8, R6, !P1 ;  /* 0x0000000608067208 */ /* 0x000fe40004800000 */
[----:B------:R-:W-:-:S07]  /*27f0*/  FSEL R7, R9, R7, !P1 ;  /* 0x0000000709077208 */ /* 0x000fce0004800000 */
.L_x_29:
[----:B------:R-:W-:Y:S05]  /*2800*/  BSYNC.RECONVERGENT B2 ;  /* 0x0000000000027941 */ /* 0x000fea0003800200 */
.L_x_28:
[----:B------:R-:W-:-:S13]  /*2810*/  ISETP.LT.OR P0, PT, R40, R41, P0 ;  /* 0x000000292800720c */ /* 0x000fda0000701670 */
[----:B------:R-:W-:Y:S05]  /*2820*/  @!P0 BRA `(.L_x_21) ;  /* 0x0000000000448947 */ /* 0x000fea0003800000 */
[----:B------:R-:W-:Y:S01]  /*2830*/  IMAD.WIDE.U32 R2, R43, 0x8, R2 ;  /* 0x000000082b027825 */ /* 0x000fe200078e0002 */
[----:B------:R-:W2:Y:S04]  /*2840*/  LDG.E.64.CONSTANT R8, desc[UR6][R4.64+-0x800] ;  /* 0xfff8000604087981 */ /* 0x000ea8000c1e9b00 */
[----:B------:R-:W3:Y:S04]  /*2850*/  LDG.E.64.CONSTANT R10, desc[UR6][R4.64] ;  /* 0x00000006040a7981 */ /* 0x000ee8000c1e9b00 */
[----:B------:R-:W4:Y:S04]  /*2860*/  LDG.E.64.CONSTANT R2, desc[UR6][R2.64] ;  /* 0x0000000602027981 */ /* 0x000f28000c1e9b00 */
[----:B------:R-:W5:Y:S01]  /*2870*/  LDG.E.64.CONSTANT R12, desc[UR6][R4.64+0x800] ;  /* 0x00080006040c7981 */ /* 0x000f62000c1e9b00 */
        /* <DEDUP_REMOVED lines=11> */
[----:B------:R-:W-:-:S07]  /*2930*/  FSEL R7, R13, R3, !P0 ;  /* 0x000000030d077208 */ /* 0x000fce0004000000 */
.L_x_21:
[----:B------:R-:W-:Y:S05]  /*2940*/  BSYNC.RECONVERGENT B1 ;  /* 0x0000000000017941 */ /* 0x000fea0003800200 */
.L_x_19:
[----:B------:R-:W0:Y:S01]  /*2950*/  S2R R10, SR_LANEID ;  /* 0x00000000000a7919 */ /* 0x000e220000000000 */
[----:B------:R-:W-:Y:S04]  /*2960*/  SHFL.DOWN PT, R2, R6, 0x1, 0x1f ;  /* 0x08201f0006027f89 */ /* 0x000fe800000e0000 */
        /* <DEDUP_REMOVED lines=10> */
[----:B------:R-:W-:-:S02]  /*2a10*/  @!P2 MOV R7, 0x400 ;  /* 0x000004000007a802 */ /* 0x000fc40000000f00 */
        /* <DEDUP_REMOVED lines=8> */
[----:B------:R-:W-:Y:S01]  /*2aa0*/  SHFL.DOWN PT, R2, R4, 0x4, 0x1f ;  /* 0x08801f0004027f89 */ /* 0x000fe200000e0000 */
[----:B-1----:R-:W-:-:S03]  /*2ab0*/  @!P2 LEA R7, R8, R7, 0x18 ;  /* 0x000000070807a211 */ /* 0x002fc600078ec0ff */
[----:B------:R-:W0:Y:S02]  /*2ac0*/  SHFL.DOWN PT, R3, R5, 0x4, 0x1f ;  /* 0x08801f0005037f89 */ /* 0x000e2400000e0000 */
[----:B------:R-:W-:Y:S01]  /*2ad0*/  @!P2 IMAD.IADD R9, R6, 0x1, R7 ;  /* 0x000000010609a824 */ /* 0x000fe200078e0207 */
[----:B0-----:R-:W-:-:S06]  /*2ae0*/  DSETP.GEU.AND P0, PT, R4, R2, PT ;  /* 0x000000020400722a */ /* 0x001fcc0003f0e000 */
[----:B------:R-:W-:Y:S02]  /*2af0*/  @!P1 FSEL R4, R2, R4, !P0 ;  /* 0x0000000402049208 */ /* 0x000fe40004000000 */
[----:B------:R-:W-:Y:S02]  /*2b00*/  @!P1 FSEL R5, R3, R5, !P0 ;  /* 0x0000000503059208 */ /* 0x000fe40004000000 */
[----:B------:R-:W-:Y:S01]  /*2b10*/  ISETP.GT.AND P1, PT, R10, 0x17, PT ;  /* 0x000000170a00780c */ /* 0x000fe20003f24270 */
[----:B------:R-:W-:Y:S04]  /*2b20*/  SHFL.DOWN PT, R2, R4, 0x8, 0x1f ;  /* 0x09001f0004027f89 */ /* 0x000fe800000e0000 */
[----:B------:R-:W0:Y:S02]  /*2b30*/  SHFL.DOWN PT, R3, R5, 0x8, 0x1f ;  /* 0x09001f0005037f89 */ /* 0x000e2400000e0000 */
[----:B0-----:R-:W-:-:S06]  /*2b40*/  DSETP.GEU.AND P0, PT, R4, R2, PT ;  /* 0x000000020400722a */ /* 0x001fcc0003f0e000 */
[----:B------:R-:W-:Y:S02]  /*2b50*/  @!P1 FSEL R4, R2, R4, !P0 ;  /* 0x0000000402049208 */ /* 0x000fe40004000000 */
[----:B------:R-:W-:Y:S02]  /*2b60*/  @!P1 FSEL R5, R3, R5, !P0 ;  /* 0x0000000503059208 */ /* 0x000fe40004000000 */
[----:B------:R-:W-:Y:S01]  /*2b70*/  ISETP.GT.AND P1, PT, R10, 0xf, PT ;  /* 0x0000000f0a00780c */ /* 0x000fe20003f24270 */
[----:B------:R-:W-:Y:S04]  /*2b80*/  SHFL.DOWN PT, R2, R4, 0x10, 0x1f ;  /* 0x0a001f0004027f89 */ /* 0x000fe800000e0000 */
[----:B------:R-:W0:Y:S02]  /*2b90*/  SHFL.DOWN PT, R3, R5, 0x10, 0x1f ;  /* 0x0a001f0005037f89 */ /* 0x000e2400000e0000 */
[----:B0-----:R-:W-:-:S06]  /*2ba0*/  DSETP.GEU.AND P0, PT, R4, R2, PT ;  /* 0x000000020400722a */ /* 0x001fcc0003f0e000 */
[----:B------:R-:W-:Y:S02]  /*2bb0*/  FSEL R2, R2, R4, !P0 ;  /* 0x0000000402027208 */ /* 0x000fe40004000000 */
        /* <DEDUP_REMOVED lines=10> */
[----:B--2---:R-:W0:Y:S04]  /*2c60*/  LDS.128 R8, [UR4+0x10] ;  /* 0x00001004ff087984 */ /* 0x004e280008000c00 */
        /* <DEDUP_REMOVED lines=25> */
.L_x_2:
        /* <DEDUP_REMOVED lines=12> */
.L_x_32:
[----:B------:R-:W-:Y:S05]  /*2ec0*/  BSYNC.RECONVERGENT B1 ;  /* 0x0000000000017941 */ /* 0x000fea0003800200 */
.L_x_31:
        /* <DEDUP_REMOVED lines=17> */
.L_x_37:
        /* <DEDUP_REMOVED lines=12> */
.L_x_36:
[----:B------:R-:W-:Y:S05]  /*30a0*/  BSYNC.RECONVERGENT B2 ;  /* 0x0000000000027941 */ /* 0x000fea0003800200 */
.L_x_35:
        /* <DEDUP_REMOVED lines=9> */
.L_x_40:
        /* <DEDUP_REMOVED lines=74> */
.L_x_39:
[----:B------:R-:W-:Y:S05]  /*35e0*/  BSYNC.RECONVERGENT B2 ;  /* 0x0000000000027941 */ /* 0x000fea0003800200 */
.L_x_38:
        /* <DEDUP_REMOVED lines=42> */
.L_x_42:
[----:B------:R-:W-:Y:S05]  /*3890*/  BSYNC.RECONVERGENT B2 ;  /* 0x0000000000027941 */ /* 0x000fea0003800200 */
.L_x_41:
        /* <DEDUP_REMOVED lines=20> */
.L_x_34:
[----:B------:R-:W-:Y:S05]  /*39e0*/  BSYNC.RECONVERGENT B1 ;  /* 0x0000000000017941 */ /* 0x000fea0003800200 */
.L_x_33:
        /* <DEDUP_REMOVED lines=14> */
[----:B------:R-:W-:Y:S01]  /*3ad0*/  IMAD.MOV.U32 R2, RZ, RZ, R9 ;  /* 0x000000ffff027224 */ /* 0x000fe200078e0009 */
[----:B------:R-:W-:Y:S01]  /*3ae0*/  @!P2 MOV R4, 0x400 ;  /* 0x000004000004a802 */ /* 0x000fe20000000f00 */
[----:B------:R-:W-:Y:S01]  /*3af0*/  IMAD.MOV.U32 R3, RZ, RZ, R11 ;  /* 0x000000ffff037224 */ /* 0x000fe200078e000b */
[----:B------:R-:W0:Y:S01]  /*3b00*/  SHFL.DOWN PT, R7, R11, 0x2, 0x1f ;  /* 0x08401f000b077f89 */ /* 0x000e2200000e0000 */
[----:B------:R-:W-:Y:S01]  /*3b10*/  @!P2 SHF.R.U32.HI R0, RZ, 0x2, R5 ;  /* 0x00000002ff00a819 */ /* 0x000fe20000011605 */
[----:B------:R-:W1:Y:S03]  /*3b20*/  @!P2 S2R R13, SR_CgaCtaId ;  /* 0x00000000000da919 */ /* 0x000e660000008800 */
[----:B------:R-:W-:Y:S01]  /*3b30*/  @!P2 LOP3.LUT R0, R0, 0xf8, RZ, 0xc0, !PT ;  /* 0x000000f80000a812 */ /* 0x000fe200078ec0ff */
[----:B0-----:R-:W-:-:S06]  /*3b40*/  DSETP.GEU.AND P0, PT, R2, R6, PT ;  /* 0x000000060200722a */ /* 0x001fcc0003f0e000 */
[----:B------:R-:W-:Y:S02]  /*3b50*/  @!P1 FSEL R9, R6, R9, !P0 ;  /* 0x0000000906099208 */ /* 0x000fe40004000000 */
[----:B------:R-:W-:Y:S02]  /*3b60*/  @!P1 FSEL R11, R7, R11, !P0 ;  /* 0x0000000b070b9208 */ /* 0x000fe40004000000 */
[----:B------:R-:W-:Y:S01]  /*3b70*/  ISETP.GT.AND P1, PT, R8, 0x1b, PT ;  /* 0x0000001b0800780c */ /* 0x000fe20003f24270 */
[----:B------:R-:W-:Y:S01]  /*3b80*/  SHFL.DOWN PT, R2, R9, 0x4, 0x1f ;  /* 0x08801f0009027f89 */ /* 0x000fe200000e0000 */
[----:B------:R-:W-:Y:S01]  /*3b90*/  IMAD.MOV.U32 R6, RZ, RZ, R9 ;  /* 0x000000ffff067224 */ /* 0x000fe200078e0009 */
[----:B-1----:R-:W-:Y:S01]  /*3ba0*/  @!P2 LEA R13, R13, R4, 0x18 ;  /* 0x000000040d0da211 */ /* 0x002fe200078ec0ff */
[----:B------:R-:W-:Y:S01]  /*3bb0*/  IMAD.MOV.U32 R7, RZ, RZ, R11 ;  /* 0x000000ffff077224 */ /* 0x000fe200078e000b */
[----:B------:R-:W0:Y:S03]  /*3bc0*/  SHFL.DOWN PT, R3, R11, 0x4, 0x1f ;  /* 0x08801f000b037f89 */ /* 0x000e2600000e0000 */
[----:B------:R-:W-:-:S02]  /*3bd0*/  @!P2 IMAD.IADD R13, R0, 0x1, R13 ;  /* 0x00000001000da824 */ /* 0x000fc400078e020d */
[----:B0-----:R-:W-:-:S06]  /*3be0*/  DSETP.GEU.AND P0, PT, R6, R2, PT ;  /* 0x000000020600722a */ /* 0x001fcc0003f0e000 */
[----:B------:R-:W-:Y:S02]  /*3bf0*/  @!P1 FSEL R9, R2, R9, !P0 ;  /* 0x0000000902099208 */ /* 0x000fe40004000000 */
[----:B------:R-:W-:Y:S02]  /*3c00*/  @!P1 FSEL R11, R3, R11, !P0 ;  /* 0x0000000b030b9208 */ /* 0x000fe40004000000 */
[----:B------:R-:W-:Y:S01]  /*3c10*/  ISETP.GT.AND P1, PT, R8, 0x17, PT ;  /* 0x000000170800780c */ /* 0x000fe20003f24270 */
[----:B------:R-:W-:Y:S01]  /*3c20*/  SHFL.DOWN PT, R2, R9, 0x8, 0x1f ;  /* 0x09001f0009027f89 */ /* 0x000fe200000e0000 */
[----:B------:R-:W-:Y:S02]  /*3c30*/  IMAD.MOV.U32 R6, RZ, RZ, R9 ;  /* 0x000000ffff067224 */ /* 0x000fe400078e0009 */
[----:B------:R-:W-:Y:S01]  /*3c40*/  IMAD.MOV.U32 R7, RZ, RZ, R11 ;  /* 0x000000ffff077224 */ /* 0x000fe200078e000b */
[----:B------:R-:W0:Y:S05]  /*3c50*/  SHFL.DOWN PT, R3, R11, 0x8, 0x1f ;  /* 0x09001f000b037f89 */ /* 0x000e2a00000e0000 */
        /* <DEDUP_REMOVED lines=20> */
[----:B------:R-:W0:Y:S04]  /*3da0*/  LDS.128 R8, [UR4+0x10] ;  /* 0x00001004ff087984 */ /* 0x000e280008000c00 */
[----:B-1----:R-:W1:Y:S01]  /*3db0*/  LDS.128 R12, [UR4+0x20] ;  /* 0x00002004ff0c7984 */ /* 0x002e620008000c00 */
        /* <DEDUP_REMOVED lines=24> */
.L_x_43:
        /* <DEDUP_REMOVED lines=20> */
[----:B------:R-:W0:Y:S05]  /*4080*/  SHFL.DOWN PT, R7, R0, 0x2, R11 ;  /* 0x0840000000077989 */ /* 0x000e2a00000e000b */
[----:B0-----:R-:W-:-:S06]  /*4090*/  DSETP.GEU.AND P0, PT, R2, R6, PT ;  /* 0x000000060200722a */ /* 0x001fcc0003f0e000 */
[----:B------:R-:W-:Y:S01]  /*40a0*/  @!P1 FSEL R9, R6, R9, !P0 ;  /* 0x0000000906099208 */ /* 0x000fe20004000000 */
[----:B------:R-:W-:Y:S01]  /*40b0*/  VIADD R6, R8, 0x4 ;  /* 0x0000000408067836 */ /* 0x000fe20000000000 */
[----:B------:R-:W-:-:S03]  /*40c0*/  @!P1 FSEL R0, R7, R0, !P0 ;  /* 0x0000000007009208 */ /* 0x000fc60004000000 */
[----:B------:R-:W-:Y:S01]  /*40d0*/  SHFL.DOWN PT, R2, R9, 0x4, R11 ;  /* 0x0880000009027989 */ /* 0x000fe200000e000b */
[----:B------:R-:W-:Y:S01]  /*40e0*/  ISETP.GT.AND P1, PT, R6, R11, PT ;  /* 0x0000000b0600720c */ /* 0x000fe20003f24270 */
[----:B------:R-:W-:Y:S02]  /*40f0*/  IMAD.MOV.U32 R6, RZ, RZ, R9 ;  /* 0x000000ffff067224 */ /* 0x000fe400078e0009 */
[----:B------:R-:W0:Y:S01]  /*4100*/  SHFL.DOWN PT, R3, R0, 0x4, R11 ;  /* 0x0880000000037989 */ /* 0x000e2200000e000b */
[----:B------:R-:W-:-:S06]  /*4110*/  IMAD.MOV.U32 R7, RZ, RZ, R0 ;  /* 0x000000ffff077224 */ /* 0x000fcc00078e0000 */
[----:B0-----:R-:W-:Y:S01]  /*4120*/  DSETP.GEU.AND P0, PT, R6, R2, PT ;  /* 0x000000020600722a */ /* 0x001fe20003f0e000 */
[----:B------:R-:W-:-:S05]  /*4130*/  VIADD R6, R8, 0x8 ;  /* 0x0000000808067836 */ /* 0x000fca0000000000 */
        /* <DEDUP_REMOVED lines=15> */
[----:B------:R-:W-:Y:S02]  /*4230*/  IMAD.MOV.U32 R6, RZ, RZ, R9 ;  /* 0x000000ffff067224 */ /* 0x000fe400078e0009 */
[----:B------:R-:W-:Y:S01]  /*4240*/  IMAD.MOV.U32 R7, RZ, RZ, R0 ;  /* 0x000000ffff077224 */ /* 0x000fe200078e0000 */
[----:B------:R-:W0:Y:S05]  /*4250*/  SHFL.DOWN PT, R3, R0, 0x10, R11 ;  /* 0x0a00000000037989 */ /* 0x000e2a00000e000b */
[----:B0-----:R-:W-:Y:S01]  /*4260*/  DSETP.GEU.AND P1, PT, R6, R2, PT ;  /* 0x000000020600722a */ /* 0x001fe20003f2e000 */
[----:B------:R-:W-:-:S02]  /*4270*/  @!P0 MOV R7, 0x400 ;  /* 0x0000040000078802 */ /* 0x000fc40000000f00 */
[----:B------:R-:W-:Y:S02]  /*4280*/  @!P0 SHF.R.U32.HI R6, RZ, 0x2, R5 ;  /* 0x00000002ff068819 */ /* 0x000fe40000011605 */
[----:B-1----:R-:W-:Y:S02]  /*4290*/  @!P0 LEA R7, R10, R7, 0x18 ;  /* 0x000000070a078211 */ /* 0x002fe400078ec0ff */
[----:B------:R-:W-:Y:S02]  /*42a0*/  @!P0 LOP3.LUT R6, R6, 0xf8, RZ, 0xc0, !PT ;  /* 0x000000f806068812 */ /* 0x000fe400078ec0ff */
[----:B------:R-:W-:Y:S02]  /*42b0*/  @!P2 FSEL R9, R2, R9, !P1 ;  /* 0x000000090209a208 */ /* 0x000fe40004800000 */
[----:B------:R-:W-:Y:S01]  /*42c0*/  @!P2 FSEL R0, R3, R0, !P1 ;  /* 0x000000000300a208 */ /* 0x000fe20004800000 */
[----:B------:R-:W-:Y:S02]  /*42d0*/  @!P0 IMAD.IADD R3, R6, 0x1, R7 ;  /* 0x0000000106038824 */ /* 0x000fe400078e0207 */
[----:B------:R-:W-:-:S02]  /*42e0*/  IMAD.MOV.U32 R6, RZ, RZ, R9 ;  /* 0x000000ffff067224 */ /* 0x000fc400078e0009 */
[----:B------:R-:W-:-:S05]  /*42f0*/  IMAD.MOV.U32 R7, RZ, RZ, R0 ;  /* 0x000000ffff077224 */ /* 0x000fca00078e0000 */
[----:B------:R1:W-:Y:S01]  /*4300*/  @!P0 STS.64 [R3+0x8], R6 ;  /* 0x0000080603008388 */ /* 0x0003e20000000a00 */
[----:B------:R-:W-:Y:S01]  /*4310*/  BAR.SYNC.DEFER_BLOCKING 0x0 ;  /* 0x0000000000007b1d */ /* 0x000fe20000010000 */
[----:B------:R-:W-:-:S13]  /*4320*/  ISETP.NE.AND P0, PT, R5, RZ, PT ;  /* 0x000000ff0500720c */ /* 0x000fda0003f05270 */
[----:B-1----:R-:W-:Y:S05]  /*4330*/  @P0 BRA `(.L_x_17) ;  /* 0x0000001800340947 */ /* 0x002fea0003800000 */
[----:B------:R-:W0:Y:S01]  /*4340*/  S2UR UR5, SR_CgaCtaId ;  /* 0x00000000000579c3 */ /* 0x000e220000008800 */
[----:B------:R-:W-:Y:S01]  /*4350*/  UMOV UR4, 0x400 ;  /* 0x0000040000047882 */ /* 0x000fe20000000000 */
[C---:B------:R-:W-:Y:S02]  /*4360*/  ISETP.GT.AND P3, PT, R4.reuse, 0x20, PT ;  /* 0x000000200400780c */ /* 0x040fe40003f64270 */
        /* <DEDUP_REMOVED lines=10> */
[----:B------:R-:W-:Y:S01]  /*4410*/  ISETP.GT.AND P1, PT, R4, 0x60, PT ;  /* 0x000000600400780c */ /* 0x000fe20003f24270 */
[----:B------:R-:W-:Y:S02]  /*4420*/  IMAD.MOV.U32 R2, RZ, RZ, R6 ;  /* 0x000000ffff027224 */ /* 0x000fe400078e0006 */
        /* <DEDUP_REMOVED lines=29> */
.L_x_30:
[----:B------:R-:W0:Y:S01]  /*4600*/  S2R R41, SR_TID.X ;  /* 0x0000000000297919 */ /* 0x000e220000002100 */
[----:B------:R-:W0:Y:S02]  /*4610*/  LDC.64 R6, c[0x0][0x380] ;  /* 0x0000e000ff067b82 */ /* 0x000e240000000a00 */
[----:B0-----:R-:W-:-:S05]  /*4620*/  IMAD.WIDE.U32 R6, R41, 0x8, R6 ;  /* 0x0000000829067825 */ /* 0x001fca00078e0006 */
[----:B------:R-:W2:Y:S04]  /*4630*/  LDG.E.64.CONSTANT R20, desc[UR6][R6.64] ;  /* 0x0000000606147981 */ /* 0x000ea8000c1e9b00 */
[----:B------:R-:W2:Y:S04]  /*4640*/  LDG.E.64.CONSTANT R2, desc[UR6][R6.64+0x800] ;  /* 0x0008000606027981 */ /* 0x000ea8000c1e9b00 */
[----:B------:R-:W3:Y:S04]  /*4650*/  LDG.E.64.CONSTANT R8, desc[UR6][R6.64+0x1000] ;  /* 0x0010000606087981 */ /* 0x000ee8000c1e9b00 */
[----:B------:R-:W4:Y:S04]  /*4660*/  LDG.E.64.CONSTANT R10, desc[UR6][R6.64+0x1800] ;  /* 0x00180006060a7981 */ /* 0x000f28000c1e9b00 */
[----:B------:R-:W5:Y:S04]  /*4670*/  LDG.E.64.CONSTANT R12, desc[UR6][R6.64+0x2000] ;  /* 0x00200006060c7981 */ /* 0x000f68000c1e9b00 */
[----:B------:R-:W5:Y:S04]  /*4680*/  LDG.E.64.CONSTANT R14, desc[UR6][R6.64+0x2800] ;  /* 0x00280006060e7981 */ /* 0x000f68000c1e9b00 */
[----:B------:R-:W5:Y:S04]  /*4690*/  LDG.E.64.CONSTANT R16, desc[UR6][R6.64+0x3000] ;  /* 0x0030000606107981 */ /* 0x000f68000c1e9b00 */
[----:B------:R-:W5:Y:S01]  /*46a0*/  LDG.E.64.CONSTANT R18, desc[UR6][R6.64+0x3800] ;  /* 0x0038000606127981 */ /* 0x000f62000c1e9b00 */
[----:B------:R-:W-:Y:S01]  /*46b0*/  ISETP.GE.U32.AND P1, PT, R4, 0x1000, PT ;  /* 0x000010000400780c */ /* 0x000fe20003f26070 */
[----:B------:R-:W-:Y:S01]  /*46c0*/  IMAD.MOV.U32 R45, RZ, RZ, 0x800 ;  /* 0x00000800ff2d7424 */ /* 0x000fe200078e00ff */
[----:B--2---:R-:W-:-:S06]  /*46d0*/  DSETP.GEU.AND P0, PT, R20, R2, PT ;  /* 0x000000021400722a */ /* 0x004fcc0003f0e000 */
        /* <DEDUP_REMOVED lines=21> */
[----:B------:R-:W0:Y:S01]  /*4830*/  LDC R24, c[0x0][0x390] ;  /* 0x0000e400ff187b82 */ /* 0x000e220000000800 */
[----:B------:R-:W-:Y:S02]  /*4840*/  VIADD R0, R4, 0xfffff800 ;  /* 0xfffff80004007836 */ /* 0x000fe40000000000 */
[----:B------:R-:W-:-:S07]  /*4850*/  IMAD.MOV.U32 R45, RZ, RZ, 0x800 ;  /* 0x00000800ff2d7424 */ /* 0x000fce00078e00ff */
.L_x_46:
[----:B------:R-:W-:-:S05]  /*4860*/  IMAD.WIDE R4, R45, 0x8, R6 ;  /* 0x000000082d047825 */ /* 0x000fca00078e0206 */
[----:B------:R-:W2:Y:S04]  /*4870*/  LDG.E.64.CONSTANT R10, desc[UR6][R4.64] ;  /* 0x00000006040a7981 */ /* 0x000ea8000c1e9b00 */
[----:B------:R-:W3:Y:S04]  /*4880*/  LDG.E.64.CONSTANT R12, desc[UR6][R4.64+0x800] ;  /* 0x00080006040c7981 */ /* 0x000ee8000c1e9b00 */
[----:B------:R-:W4:Y:S04]  /*4890*/  LDG.E.64.CONSTANT R14, desc[UR6][R4.64+0x1000] ;  /* 0x00100006040e7981 */ /* 0x000f28000c1e9b00 */
[----:B------:R-:W5:Y:S04]  /*48a0*/  LDG.E.64.CONSTANT R16, desc[UR6][R4.64+0x1800] ;  /* 0x0018000604107981 */ /* 0x000f68000c1e9b00 */
[----:B------:R-:W5:Y:S04]  /*48b0*/  LDG.E.64.CONSTANT R18, desc[UR6][R4.64+0x2000] ;  /* 0x0020000604127981 */ /* 0x000f68000c1e9b00 */
[----:B------:R-:W5:Y:S04]  /*48c0*/  LDG.E.64.CONSTANT R20, desc[UR6][R4.64+0x2800] ;  /* 0x0028000604147981 */ /* 0x000f68000c1e9b00 */
[----:B------:R-:W5:Y:S04]  /*48d0*/  LDG.E.64.CONSTANT R22, desc[UR6][R4.64+0x3000] ;  /* 0x0030000604167981 */ /* 0x000f68000c1e9b00 */
[----:B------:R0:W5:Y:S02]  /*48e0*/  LDG.E.64.CONSTANT R8, desc[UR6][R4.64+0x3800] ;  /* 0x0038000604087981 */ /* 0x000164000c1e9b00 */
[----:B0-----:R-:W-:-:S04]  /*48f0*/  IMAD.MOV.U32 R4, RZ, RZ, R24 ;  /* 0x000000ffff047224 */ /* 0x001fc800078e0018 */
[----:B------:R-:W-:-:S05]  /*4900*/  IMAD.IADD R5, R4, 0x1, -R45 ;  /* 0x0000000104057824 */ /* 0x000fca00078e0a2d */
[----:B------:R-:W-:Y:S01]  /*4910*/  ISETP.GE.AND P1, PT, R5, 0x800, PT ;  /* 0x000008000500780c */ /* 0x000fe20003f26270 */
        /* <DEDUP_REMOVED lines=25> */
[----:B------:R-:W-:-:S05]  /*4ab0*/  VIADD R45, R45, 0x800 ;  /* 0x000008002d2d7836 */ /* 0x000fca0000000000 */
[----:B------:R-:W-:-:S13]  /*4ac0*/  ISETP.GT.AND P0, PT, R45, R0, PT ;  /* 0x000000002d00720c */ /* 0x000fda0003f04270 */
[----:B------:R-:W-:Y:S05]  /*4ad0*/  @!P0 BRA `(.L_x_46) ;  /* 0xfffffffc00608947 */ /* 0x000fea000383ffff */
.L_x_44:
[----:B------:R-:W-:-:S13]  /*4ae0*/  ISETP.GE.AND P0, PT, R45, R4, PT ;  /* 0x000000042d00720c */ /* 0x000fda0003f06270 */
[----:B------:R-:W-:Y:S05]  /*4af0*/  @P0 BRA `(.L_x_45) ;  /* 0x0000000800fc0947 */ /* 0x000fea0003800000 */
[----:B------:R-:W-:Y:S01]  /*4b00*/  IMAD.IADD R0, R4, 0x1, -R45 ;  /* 0x0000000104007824 */ /* 0x000fe200078e0a2d */
[----:B------:R-:W-:Y:S04]  /*4b10*/  BSSY.RECONVERGENT B1, `(.L_x_45) ;  /* 0x00000bd000017945 */ /* 0x000fe80003800200 */
[----:B------:R-:W-:-:S13]  /*4b20*/  ISETP.GE.AND P0, PT, R41, R0, PT ;  /* 0x000000002900720c */ /* 0x000fda0003f06270 */
[----:B------:R-:W-:Y:S05]  /*4b30*/  @P0 BRA `(.L_x_47) ;  /* 0x0000000800e80947 */ /* 0x000fea0003800000 */
[----:B------:R-:W-:Y:S01]  /*4b40*/  LOP3.LUT R5, RZ, R41, RZ, 0x33, !PT ;  /* 0x00000029ff057212 */ /* 0x000fe200078e33ff */
[----:B------:R-:W-:Y:S01]  /*4b50*/  BSSY.RECONVERGENT B2, `(.L_x_48) ;  /* 0x0000017000027945 */ /* 0x000fe20003800200 */
[----:B------:R-:W-:Y:S02]  /*4b60*/  IMAD.MOV.U32 R43, RZ, RZ, R41 ;  /* 0x000000ffff2b7224 */ /* 0x000fe400078e0029 */
[----:B------:R-:W-:-:S04]  /*4b70*/  IADD3 R4, PT, PT, -R45, R4, R5 ;  /* 0x000000042d047210 */ /* 0x000fc80007ffe105 */
[C---:B------:R-:W-:Y:S02]  /*4b80*/  LOP3.LUT R5, R4.reuse, 0x300, RZ, 0xc0, !PT ;  /* 0x0000030004057812 */ /* 0x040fe400078ec0ff */
[----:B------:R-:W-:Y:S02]  /*4b90*/  ISETP.GE.U32.AND P2, PT, R4, 0x300, PT ;  /* 0x000003000400780c */ /* 0x000fe40003f46070 */
[----:B------:R-:W-:-:S13]  /*4ba0*/  ISETP.NE.AND P0, PT, R5, 0x300, PT ;  /* 0x000003000500780c */ /* 0x000fda0003f05270 */
[----:B------:R-:W-:Y:S05]  /*4bb0*/  @!P0 BRA `(.L_x_49) ;  /* 0x0000000000408947 */ /* 0x000fea0003800000 */
[----:B------:R-:W0:Y:S01]  /*4bc0*/  LDC.64 R6, c[0x0][0x380] ;  /* 0x0000e000ff067b82 */ /* 0x000e220000000a00 */
[----:B------:R-:W-:Y:S01]  /*4bd0*/  LEA.HI R4, R4, 0x1, RZ, 0x18 ;  /* 0x0000000104047811 */ /* 0x000fe200078fc0ff */
[----:B------:R-:W-:Y:S02]  /*4be0*/  IMAD.IADD R9, R41, 0x1, R45 ;  /* 0x0000000129097824 */ /* 0x000fe400078e022d */
[----:B------:R-:W-:Y:S01]  /*4bf0*/  IMAD.MOV.U32 R43, RZ, RZ, R41 ;  /* 0x000000ffff2b7224 */ /* 0x000fe200078e0029 */
[----:B------:R-:W-:-:S05]  /*4c00*/  LOP3.LUT R4, R4, 0x3, RZ, 0xc0, !PT ;  /* 0x0000000304047812 */ /* 0x000fca00078ec0ff */
[----:B------:R-:W-:-:S07]  /*4c10*/  IMAD.MOV R8, RZ, RZ, -R4 ;  /* 0x000000ffff087224 */ /* 0x000fce00078e0a04 */
.L_x_50:
[----:B0-----:R-:W-:-:S06]  /*4c20*/  IMAD.WIDE.U32 R4, R9, 0x8, R6 ;  /* 0x0000000809047825 */ /* 0x001fcc00078e0006 */
        /* <DEDUP_REMOVED lines=9> */
.L_x_49:
[----:B------:R-:W-:Y:S05]  /*4cc0*/  BSYNC.RECONVERGENT B2 ;  /* 0x0000000000027941 */ /* 0x000fea0003800200 */
.L_x_48:
[----:B------:R-:W-:Y:S05]  /*4cd0*/  @!P2 BRA `(.L_x_47) ;  /* 0x000000080080a947 */ /* 0x000fea0003800000 */
[----:B------:R-:W0:Y:S01]  /*4ce0*/  LDCU.64 UR4, c[0x0][0x380] ;  /* 0x00007000ff0477ac */ /* 0x000e220008000a00 */
[----:B------:R-:W-:Y:S01]  /*4cf0*/  IMAD.IADD R7, R0, 0x1, -R43 ;  /* 0x0000000100077824 */ /* 0x000fe200078e0a2b */
[C---:B------:R-:W-:Y:S01]  /*4d00*/  IADD3 R5, P0, PT, R43.reuse, R45, RZ ;  /* 0x0000002d2b057210 */ /* 0x040fe20007f1e0ff */
[----:B------:R-:W-:Y:S01]  /*4d10*/  BSSY.RECONVERGENT B2, `(.L_x_51) ;  /* 0x000005a000027945 */ /* 0x000fe20003800200 */
[----:B------:R-:W-:Y:S02]  /*4d20*/  IMAD.IADD R45, R43, 0x1, R45 ;  /* 0x000000012b2d7824 */ /* 0x000fe400078e022d */
        /* <DEDUP_REMOVED lines=8> */
[----:B------:R-:W0:Y:S01]  /*4db0*/  LDC.64 R6, c[0x0][0x380] ;  /* 0x0000e000ff067b82 */ /* 0x000e220000000a00 */
[----:B------:R-:W-:Y:S01]  /*4dc0*/  PLOP3.LUT P0, PT, PT, PT, PT, 0x8, 0x80 ;  /* 0x000000000080781c */ /* 0x000fe20003f0e170 */
[----:B------:R-:W-:-:S12]  /*4dd0*/  VIADD R40, R0, 0xfffff400 ;  /* 0xfffff40000287836 */ /* 0x000fd80000000000 */
.L_x_53:
[C---:B0-----:R-:W-:Y:S01]  /*4de0*/  IMAD.WIDE.U32 R38, R45.reuse, 0x8, R6 ;  /* 0x000000082d267825 */ /* 0x041fe200078e0006 */
        /* <DEDUP_REMOVED lines=76> */
.L_x_52:
[----:B------:R-:W-:Y:S05]  /*52b0*/  BSYNC.RECONVERGENT B2 ;  /* 0x0000000000027941 */ /* 0x000fea0003800200 */
.L_x_51:
[----:B------:R-:W-:Y:S01]  /*52c0*/  IMAD.IADD R6, R0, 0x1, -R43 ;  /* 0x0000000100067824 */ /* 0x000fe200078e0a2b */
[----:B------:R-:W-:Y:S04]  /*52d0*/  BSSY.RECONVERGENT B2, `(.L_x_54) ;  /* 0x000002c000027945 */ /* 0x000fe80003800200 */
[----:B------:R-:W-:-:S13]  /*52e0*/  ISETP.GT.AND P1, PT, R6, 0x400, PT ;  /* 0x000004000600780c */ /* 0x000fda0003f24270 */
[----:B------:R-:W-:Y:S05]  /*52f0*/  @!P1 BRA `(.L_x_55) ;  /* 0x0000000000a49947 */ /* 0x000fea0003800000 */
[----:B------:R-:W0:Y:S01]  /*5300*/  LDC.64 R16, c[0x0][0x380] ;  /* 0x0000e000ff107b82 */ /* 0x000e220000000a00 */
[----:B------:R-:W2:Y:S04]  /*5310*/  LDG.E.64.CONSTANT R10, desc[UR6][R4.64+-0x800] ;  /* 0xfff80006040a7981 */ /* 0x000ea8000c1e9b00 */
[----:B------:R-:W3:Y:S01]  /*5320*/  LDG.E.64.CONSTANT R12, desc[UR6][R4.64] ;  /* 0x00000006040c7981 */ /* 0x000ee2000c1e9b00 */
[----:B------:R-:W-:-:S03]  /*5330*/  VIADD R7, R45, 0x400 ;  /* 0x000004002d077836 */ /* 0x000fc60000000000 */
[----:B------:R-:W4:Y:S04]  /*5340*/  LDG.E.64.CONSTANT R14, desc[UR6][R4.64+0x800] ;  /* 0x00080006040e7981 */ /* 0x000f28000c1e9b00 */
[----:B------:R-:W5:Y:S04]  /*5350*/  LDG.E.64.CONSTANT R18, desc[UR6][R4.64+0x1800] ;  /* 0x0018000604127981 */ /* 0x000f68000c1e9b00 */
[----:B------:R-:W5:Y:S01]  /*5360*/  LDG.E.64.CONSTANT R20, desc[UR6][R4.64+0x2000] ;  /* 0x0020000604147981 */ /* 0x000f62000c1e9b00 */
[----:B0-----:R-:W-:-:S06]  /*5370*/  IMAD.WIDE.U32 R8, R45, 0x8, R16 ;  /* 0x000000082d087825 */ /* 0x001fcc00078e0010 */
[----:B------:R-:W2:Y:S01]  /*5380*/  LDG.E.64.CONSTANT R8, desc[UR6][R8.64] ;  /* 0x0000000608087981 */ /* 0x000ea2000c1e9b00 */
[----:B------:R-:W-:-:S03]  /*5390*/  IMAD.WIDE.U32 R16, R7, 0x8, R16 ;  /* 0x0000000807107825 */ /* 0x000fc600078e0010 */
[----:B------:R0:W5:Y:S04]  /*53a0*/  LDG.E.64.CONSTANT R6, desc[UR6][R4.64+0x2800] ;  /* 0x0028000604067981 */ /* 0x000168000c1e9b00 */
[----:B------:R-:W5:Y:S01]  /*53b0*/  LDG.E.64.CONSTANT R16, desc[UR6][R16.64] ;  /* 0x0000000610107981 */ /* 0x000f62000c1e9b00 */
[----:B------:R-:W-:Y:S01]  /*53c0*/  VIADD R43, R43, 0x800 ;  /* 0x000008002b2b7836 */ /* 0x000fe20000000000 */
[----:B0-----:R-:W-:Y:S01]  /*53d0*/  IADD3 R4, P2, PT, R4, 0x4000, RZ ;  /* 0x0000400004047810 */ /* 0x001fe20007f5e0ff */
[----:B------:R-:W-:-:S04]  /*53e0*/  VIADD R45, R45, 0x800 ;  /* 0x000008002d2d7836 */ /* 0x000fc80000000000 */
[----:B------:R-:W-:Y:S01]  /*53f0*/  IMAD.X R5, RZ, RZ, R5, P2 ;  /* 0x000000ffff057224 */ /* 0x000fe200010e0605 */
        /* <DEDUP_REMOVED lines=25> */
.L_x_55:
[----:B------:R-:W-:Y:S05]  /*5590*/  BSYNC.RECONVERGENT B2 ;  /* 0x0000000000027941 */ /* 0x000fea0003800200 */
.L_x_54:
[----:B------:R-:W-:-:S13]  /*55a0*/  ISETP.LT.OR P0, PT, R43, R0, P0 ;  /* 0x000000002b00720c */ /* 0x000fda0000701670 */
[----:B------:R-:W-:Y:S05]  /*55b0*/  @!P0 BRA `(.L_x_47) ;  /* 0x0000000000488947 */ /* 0x000fea0003800000 */
[----:B------:R-:W0:Y:S01]  /*55c0*/  LDC.64 R6, c[0x0][0x380] ;  /* 0x0000e000ff067b82 */ /* 0x000e220000000a00 */
[----:B------:R-:W2:Y:S04]  /*55d0*/  LDG.E.64.CONSTANT R8, desc[UR6][R4.64+-0x800] ;  /* 0xfff8000604087981 */ /* 0x000ea8000c1e9b00 */
[----:B------:R-:W3:Y:S04]  /*55e0*/  LDG.E.64.CONSTANT R10, desc[UR6][R4.64] ;  /* 0x00000006040a7981 */ /* 0x000ee8000c1e9b00 */
[----:B------:R-:W4:Y:S01]  /*55f0*/  LDG.E.64.CONSTANT R12, desc[UR6][R4.64+0x800] ;  /* 0x00080006040c7981 */ /* 0x000f22000c1e9b00 */
[----:B0-----:R-:W-:-:S06]  /*5600*/  IMAD.WIDE.U32 R6, R45, 0x8, R6 ;  /* 0x000000082d067825 */ /* 0x001fcc00078e0006 */
[----:B------:R-:W5:Y:S02]  /*5610*/  LDG.E.64.CONSTANT R6, desc[UR6][R6.64] ;  /* 0x0000000606067981 */ /* 0x000f64000c1e9b00 */
[----:B-----5:R-:W-:-:S06]  /*5620*/  DSETP.GEU.AND P0, PT, R2, R6, PT ;  /* 0x000000060200722a */ /* 0x020fcc0003f0e000 */
        /* <DEDUP_REMOVED lines=10> */
[----:B------:R-:W-:-:S07]  /*56d0*/  FSEL R3, R13, R3, !P0 ;  /* 0x000000030d037208 */ /* 0x000fce0004000000 */
.L_x_47:
[----:B------:R-:W-:Y:S05]  /*56e0*/  BSYNC.RECONVERGENT B1 ;  /* 0x0000000000017941 */ /* 0x000fea0003800200 */
.L_x_45:
        /* <DEDUP_REMOVED lines=54> */
[----:B------:R-:W1:Y:S01]  /*5a50*/  S2UR UR5, SR_CgaCtaId ;  /* 0x00000000000579c3 */ /* 0x000e620000008800 */
[----:B------:R-:W-:Y:S02]  /*5a60*/  UMOV UR4, 0x400 ;  /* 0x0000040000047882 */ /* 0x000fe40000000000 */
[----:B-1----:R-:W-:-:S09]  /*5a70*/  ULEA UR4, UR5, UR4, 0x18 ;  /* 0x0000000405047291 */ /* 0x002fd2000f8ec0ff */
[----:B0-----:R-:W0:Y:S04]  /*5a80*/  LDS.128 R8, [UR4+0x10] ;  /* 0x00001004ff087984 */ /* 0x001e280008000c00 */
        /* <DEDUP_REMOVED lines=23> */
[----:B------:R-:W-:-:S07]  /*5c00*/  FSEL R7, R3, R5, !P1 ;  /* 0x0000000503077208 */ /* 0x000fce0004800000 */
.L_x_17:
[----:B------:R-:W-:Y:S05]  /*5c10*/  BSYNC.RECONVERGENT B0 ;  /* 0x0000000000007941 */ /* 0x000fea0003800200 */
.L_x_1:
[----:B------:R-:W-:Y:S05]  /*5c20*/  @P0 EXIT ;  /* 0x000000000000094d */ /* 0x000fea0003800000 */
[----:B---3--:R-:W0:Y:S02]  /*5c30*/  LDC R5, c[0x0][0x398] ;  /* 0x0000e600ff057b82 */ /* 0x008e240000000800 */
[----:B012---:R-:W0:Y:S02]  /*5c40*/  F2F.F64.F32 R2, R5 ;  /* 0x0000000500027310 */ /* 0x007e240000201800 */
[----:B0-----:R-:W-:-:S04]  /*5c50*/  DSETP.GT.AND P0, PT, R6, R2, PT ;  /* 0x000000020600722a */ /* 0x001fc80003f04000 */
[----:B------:R-:W0:Y:S10]  /*5c60*/  LDC.64 R2, c[0x0][0x388] ;  /* 0x0000e200ff027b82 */ /* 0x000e340000000a00 */
[----:B------:R-:W0:Y:S02]  /*5c70*/  @P0 F2F.F32.F64 R5, R6 ;  /* 0x0000000600050310 */ /* 0x000e240000301000 */
[----:B0-----:R-:W-:Y:S01]  /*5c80*/  STG.E desc[UR6][R2.64], R5 ;  /* 0x0000000502007986 */ /* 0x001fe2000c101906 */
[----:B------:R-:W-:Y:S05]  /*5c90*/  EXIT ;  /* 0x000000000000794d */ /* 0x000fea0003800000 */
.L_x_56:
[----:B------:R-:W-:-:S00]  /*5ca0*/  BRA `(.L_x_56) ;  /* 0xfffffffc00fc7947 */ /* 0x000fc0000383ffff */
[----:B------:R-:W-:-:S00]  /*5cb0*/  NOP ;  /* 0x0000000000007918 */ /* 0x000fc00000000000 */
        /* <DEDUP_REMOVED lines=12> */
.L_x_248:


//--------------------- .text._ZN3cub18CUB_300001_SM_10006detail6reduce18DeviceReduceKernelINS2_10policy_hubIdyN4cuda3__47maximumIdEEE10Policy1000EN6thrust24THRUST_300001_SM_1000_NS10device_ptrIdEEyS8_dNS5_3std3__410__identityEEEvT0_PT3_T1_NS0_13GridEvenShareISL_EET2_T4_ --------------------------
	.section	.text._ZN3cub18CUB_300001_SM_10006detail6reduce18DeviceReduceKernelINS2_10policy_hubIdyN4cuda3__47maximumIdEEE10Policy1000EN6thrust24THRUST_300001_SM_1000_NS10device_ptrIdEEyS8_dNS5_3std3__410__identityEEEvT0_PT3_T1_NS0_13GridEvenShareISL_EET2_T4_,"ax",@progbits
	.align	128
        .global         _ZN3cub18CUB_300001_SM_10006detail6reduce18DeviceReduceKernelINS2_10policy_hubIdyN4cuda3__47maximumIdEEE10Policy1000EN6thrust24THRUST_300001_SM_1000_NS10device_ptrIdEEyS8_dNS5_3std3__410__identityEEEvT0_PT3_T1_NS0_13GridEvenShareISL_EET2_T4_
        .type           _ZN3cub18CUB_300001_SM_10006detail6reduce18DeviceReduceKernelINS2_10policy_hubIdyN4cuda3__47maximumIdEEE10Policy1000EN6thrust24THRUST_300001_SM_1000_NS10device_ptrIdEEyS8_dNS5_3std3__410__identityEEEvT0_PT3_T1_NS0_13GridEvenShareISL_EET2_T4_,@function
        .size           _ZN3cub18CUB_300001_SM_10006detail6reduce18DeviceReduceKernelINS2_10policy_hubIdyN4cuda3__47maximumIdEEE10Policy1000EN6thrust24THRUST_300001_SM_1000_NS10device_ptrIdEEyS8_dNS5_3std3__410__identityEEEvT0_PT3_T1_NS0_13GridEvenShareISL_EET2_T4_,(.L_x_249 - _ZN3cub18CUB_300001_SM_10006detail6reduce18DeviceReduceKernelINS2_10policy_hubIdyN4cuda3__47maximumIdEEE10Policy1000EN6thrust24THRUST_300001_SM_1000_NS10device_ptrIdEEyS8_dNS5_3std3__410__identityEEEvT0_PT3_T1_NS0_13GridEvenShareISL_EET2_T4_)
        .other          _ZN3cub18CUB_300001_SM_10006detail6reduce18DeviceReduceKernelINS2_10policy_hubIdyN4cuda3__47maximumIdEEE10Policy1000EN6thrust24THRUST_300001_SM_1000_NS10device_ptrIdEEyS8_dNS5_3std3__410__identityEEEvT0_PT3_T1_NS0_13GridEvenShareISL_EET2_T4_,@"STO_CUDA_ENTRY STV_DEFAULT"
_ZN3cub18CUB_300001_SM_10006detail6reduce18DeviceReduceKernelINS2_10policy_hubIdyN4cuda3__47maximumIdEEE10Policy1000EN6thrust24THRUST_300001_SM_1000_NS10device_ptrIdEEyS8_dNS5_3std3__410__identityEEEvT0_PT3_T1_NS0_13GridEvenShareISL_EET2_T4_:
.text._ZN3cub18CUB_300001_SM_10006detail6reduce18DeviceReduceKernelINS2_10policy_hubIdyN4cuda3__47maximumIdEEE10Policy1000EN6thrust24THRUST_300001_SM_1000_NS10device_ptrIdEEyS8_dNS5_3std3__410__identityEEEvT0_PT3_T1_NS0_13GridEvenShareISL_EET2_T4_:
[----:B------:R-:W-:Y:S08]  /*0000*/  LDC R1, c[0x0][0x37c] ;  /* 0x0000df00ff017b82 */ /* 0x000ff00000000800 */
[----:B------:R-:W0:Y:S01]  /*0010*/  S2UR UR16, SR_CTAID.X ;  /* 0x00000000001079c3 */ /* 0x000e220000002500 */
[----:B------:R-:W1:Y:S01]  /*0020*/  LDCU.64 UR8, c[0x0][0x3b8] ;  /* 0x00007700ff0877ac */ /* 0x000e620008000a00 */
[----:B------:R-:W-:Y:S01]  /*0030*/  BSSY.RECONVERGENT B0, `(.L_x_57) ;  /* 0x000030b000007945 */ /* 0x000fe20003800200 */
[----:B------:R-:W2:Y:S01]  /*0040*/  LDCU UR5, c[0x0][0x3c0] ;  /* 0x00007800ff0577ac */ /* 0x000ea20008000800 */
[----:B------:R-:W3:Y:S01]  /*0050*/  LDCU.64 UR14, c[0x0][0x358] ;  /* 0x00006b00ff0e77ac */ /* 0x000ee20008000a00 */
[----:B-1----:R-:W-:-:S02]  /*0060*/  IMAD.U32 R4, RZ, RZ, UR8 ;  /* 0x00000008ff047e24 */ /* 0x002fc4000f8e00ff */
[----:B------:R-:W-:Y:S01]  /*0070*/  IMAD.U32 R3, RZ, RZ, UR9 ;  /* 0x00000009ff037e24 */ /* 0x000fe2000f8e00ff */
[----:B--2---:R-:W-:Y:S02]  /*0080*/  USHF.L.U32 UR5, UR5, 0xb, URZ ;  /* 0x0000000b05057899 */ /* 0x004fe400080006ff */
[----:B0-----:R-:W-:Y:S02]  /*0090*/  USHF.L.U32 UR7, UR16, 0xb, URZ ;  /* 0x0000000b10077899 */ /* 0x001fe400080006ff */
[----:B------:R-:W-:-:S04]  /*00a0*/  USHF.R.S32.HI UR4, URZ, 0x1f, UR5 ;  /* 0x0000001fff047899 */ /* 0x000fc80008011405 */
[----:B------:R-:W-:-:S04]  /*00b0*/  IADD3 R5, P1, PT, R4, -UR7, RZ ;  /* 0x8000000704057c10 */ /* 0x000fc8000ff3e0ff */
[----:B------:R-:W-:Y:S02]  /*00c0*/  ISETP.GT.U32.AND P0, PT, R5, 0x7ff, PT ;  /* 0x000007ff0500780c */ /* 0x000fe40003f04070 */
[----:B------:R-:W-:-:S04]  /*00d0*/  IADD3.X R2, PT, PT, R3, -0x1, RZ, P1, !PT ;  /* 0xffffffff03027810 */ /* 0x000fc80000ffe4ff */
[----:B------:R-:W-:-:S13]  /*00e0*/  ISETP.GT.U32.AND.EX P0, PT, R2, RZ, PT, P0 ;  /* 0x000000ff0200720c */ /* 0x000fda0003f04100 */
[----:B---3--:R-:W-:Y:S05]  /*00f0*/  @P0 BRA `(.L_x_58) ;  /* 0x0000001400ec0947 */ /* 0x008fea0003800000 */
[----:B------:R-:W0:Y:S01]  /*0100*/  S2R R0, SR_TID.X ;  /* 0x0000000000007919 */ /* 0x000e220000002100 */
[----:B------:R-:W-:Y:S01]  /*0110*/  VIADD R3, R4, -UR7 ;  /* 0x8000000704037c36 */ /* 0x000fe20008000000 */
[----:B------:R-:W-:Y:S01]  /*0120*/  BSSY.RECONVERGENT B1, `(.L_x_59) ;  /* 0x000000a000017945 */ /* 0x000fe20003800200 */
[----:B------:R-:W-:-:S03]  /*0130*/  CS2R R10, SRZ ;  /* 0x00000000000a7805 */ /* 0x000fc6000001ff00 */
[----:B0-----:R-:W-:Y:S01]  /*0140*/  ISETP.GE.AND P0, PT, R0, R3, PT ;  /* 0x000000030000720c */ /* 0x001fe20003f06270 */
[----:B------:R-:W-:-:S12]  /*0150*/  IMAD.MOV.U32 R2, RZ, RZ, R0 ;  /* 0x000000ffff027224 */ /* 0x000fd800078e0000 */
[----:B------:R-:W-:Y:S05]  /*0160*/  @P0 BRA `(.L_x_60) ;  /* 0x0000000000140947 */ /* 0x000fea0003800000 */
[----:B------:R-:W0:Y:S01]  /*0170*/  LDC.64 R10, c[0x0][0x380] ;  /* 0x0000e000ff0a7b82 */ /* 0x000e220000000a00 */
[----:B------:R-:W-:-:S04]  /*0180*/  VIADD R5, R0, UR7 ;  /* 0x0000000700057c36 */ /* 0x000fc80008000000 */
[----:B0-----:R-:W-:-:S06]  /*0190*/  IMAD.WIDE.U32 R10, R5, 0x8, R10 ;  /* 0x00000008050a7825 */ /* 0x001fcc00078e000a */
[----:B------:R-:W5:Y:S01]  /*01a0*/  LDG.E.64 R10, desc[UR14][R10.64] ;  /* 0x0000000e0a0a7981 */ /* 0x000f62000c1e1b00 */
[----:B------:R-:W-:-:S07]  /*01b0*/  VIADD R2, R0, 0x100 ;  /* 0x0000010000027836 */ /* 0x000fce0000000000 */
.L_x_60:
[----:B------:R-:W-:Y:S05]  /*01c0*/  BSYNC.RECONVERGENT B1 ;  /* 0x0000000000017941 */ /* 0x000fea0003800200 */
.L_x_59:
[----:B------:R-:W-:Y:S01]  /*01d0*/  ISETP.GE.AND P0, PT, R2, R3, PT ;  /* 0x000000030200720c */ /* 0x000fe20003f06270 */
[----:B------:R-:W-:-:S12]  /*01e0*/  BSSY.RECONVERGENT B1, `(.L_x_61) ;  /* 0x00000b3000017945 */ /* 0x000fd80003800200 */
[----:B------:R-:W-:Y:S05]  /*01f0*/  @P0 BRA `(.L_x_62) ;  /* 0x0000000800c40947 */ /* 0x000fea0003800000 */
[----:B------:R-:W-:Y:S01]  /*0200*/  LOP3.LUT R5, RZ, R2, RZ, 0x33, !PT ;  /* 0x00000002ff057212 */ /* 0x000fe200078e33ff */
[----:B------:R-:W-:Y:S03]  /*0210*/  BSSY.RECONVERGENT B2, `(.L_x_63) ;  /* 0x0000057000027945 */ /* 0x000fe60003800200 */
[----:B------:R-:W-:-:S04]  /*0220*/  IADD3 R6, PT, PT, R4, -UR7, R5 ;  /* 0x8000000704067c10 */ /* 0x000fc8000fffe005 */
[C---:B------:R-:W-:Y:S02]  /*0230*/  ISETP.GE.U32.AND P1, PT, R6.reuse, 0xf00, PT ;  /* 0x00000f000600780c */ /* 0x040fe40003f26070 */
[----:B------:R-:W-:-:S04]  /*0240*/  LEA.HI R4, R6, 0x1, RZ, 0x18 ;  /* 0x0000000106047811 */ /* 0x000fc800078fc0ff */
[----:B------:R-:W-:-:S04]  /*0250*/  LOP3.LUT R5, R4, 0xf, RZ, 0xc0, !PT ;  /* 0x0000000f04057812 */ /* 0x000fc800078ec0ff */
[----:B------:R-:W-:-:S03]  /*0260*/  ISETP.NE.AND P0, PT, R5, RZ, PT ;  /* 0x000000ff0500720c */ /* 0x000fc60003f05270 */
[----:B------:R-:W-:Y:S10]  /*0270*/  @!P1 BRA `(.L_x_64) ;  /* 0x0000000400409947 */ /* 0x000ff40003800000 */
[----:B------:R-:W0:Y:S01]  /*0280*/  LDCU.64 UR8, c[0x0][0x380] ;  /* 0x00007000ff0877ac */ /* 0x000e220008000a00 */
[----:B------:R-:W-:Y:S01]  /*0290*/  IMAD.WIDE.U32 R6, R2, 0x8, RZ ;  /* 0x0000000802067825 */ /* 0x000fe200078e00ff */
[----:B------:R-:W-:Y:S01]  /*02a0*/  LOP3.LUT R26, R4, 0x1fffff0, RZ, 0xc0, !PT ;  /* 0x01fffff0041a7812 */ /* 0x000fe200078ec0ff */
[----:B------:R-:W-:-:S04]  /*02b0*/  UIMAD.WIDE.U32 UR4, UR16, 0x4000, URZ ;  /* 0x00004000100478a5 */ /* 0x000fc8000f8e00ff */
[----:B------:R-:W-:Y:S02]  /*02c0*/  IMAD.MOV R26, RZ, RZ, -R26 ;  /* 0x000000ffff1a7224 */ /* 0x000fe400078e0a1a */
[----:B------:R-:W-:Y:S02]  /*02d0*/  LOP3.LUT R6, R6, UR4, RZ, 0xfc, !PT ;  /* 0x0000000406067c12 */ /* 0x000fe4000f8efcff */
[----:B------:R-:W-:Y:S02]  /*02e0*/  LOP3.LUT R7, R7, UR5, RZ, 0xfc, !PT ;  /* 0x0000000507077c12 */ /* 0x000fe4000f8efcff */
[----:B0-----:R-:W-:-:S04]  /*02f0*/  IADD3 R6, P1, PT, R6, UR8, RZ ;  /* 0x0000000806067c10 */ /* 0x001fc8000ff3e0ff */
[----:B------:R-:W-:-:S04]  /*0300*/  IADD3 R6, P2, PT, R6, 0x4000, RZ ;  /* 0x0000400006067810 */ /* 0x000fc80007f5e0ff */
[----:B------:R-:W-:-:S09]  /*0310*/  IADD3.X R7, PT, PT, RZ, UR9, R7, P2, P1 ;  /* 0x00000009ff077c10 */ /* 0x000fd200097e2407 */
.L_x_65:
[----:B------:R-:W2:Y:S04]  /*0320*/  LDG.E.64 R8, desc[UR14][R6.64+-0x4000] ;  /* 0xffc0000e06087981 */ /* 0x000ea8000c1e1b00 */
[----:B------:R-:W3:Y:S04]  /*0330*/  LDG.E.64 R12, desc[UR14][R6.64+-0x3800] ;  /* 0xffc8000e060c7981 */ /* 0x000ee8000c1e1b00 */
[----:B------:R-:W4:Y:S04]  /*0340*/  LDG.E.64 R14, desc[UR14][R6.64+-0x3000] ;  /* 0xffd0000e060e7981 */ /* 0x000f28000c1e1b00 */
[----:B------:R-:W4:Y:S04]  /*0350*/  LDG.E.64 R16, desc[UR14][R6.64+-0x2800] ;  /* 0xffd8000e06107981 */ /* 0x000f28000c1e1b00 */
[----:B------:R-:W4:Y:S04]  /*0360*/  LDG.E.64 R18, desc[UR14][R6.64+-0x2000] ;  /* 0xffe0000e06127981 */ /* 0x000f28000c1e1b00 */
[----:B------:R-:W4:Y:S04]  /*0370*/  LDG.E.64 R20, desc[UR14][R6.64+-0x1800] ;  /* 0xffe8000e06147981 */ /* 0x000f28000c1e1b00 */
[----:B------:R-:W4:Y:S04]  /*0380*/  LDG.E.64 R22, desc[UR14][R6.64+-0x1000] ;  /* 0xfff0000e06167981 */ /* 0x000f28000c1e1b00 */
[----:B------:R-:W4:Y:S01]  /*0390*/  LDG.E.64 R24, desc[UR14][R6.64+-0x800] ;  /* 0xfff8000e06187981 */ /* 0x000f22000c1e1b00 */
[----:B--2--5:R-:W-:-:S06]  /*03a0*/  DSETP.GEU.AND P1, PT, R10, R8, PT ;  /* 0x000000080a00722a */ /* 0x024fcc0003f2e000 */
[----:B------:R-:W-:Y:S02]  /*03b0*/  FSEL R10, R8, R10, !P1 ;  /* 0x0000000a080a7208 */ /* 0x000fe40004800000 */
[----:B------:R-:W-:Y:S02]  /*03c0*/  FSEL R11, R9, R11, !P1 ;  /* 0x0000000b090b7208 */ /* 0x000fe40004800000 */
[----:B------:R-:W2:Y:S04]  /*03d0*/  LDG.E.64 R8, desc[UR14][R6.64] ;  /* 0x0000000e06087981 */ /* 0x000ea8000c1e1b00 */
[----:B---3--:R-:W-:-:S06]  /*03e0*/  DSETP.GEU.AND P1, PT, R10, R12, PT ;  /* 0x0000000c0a00722a */ /* 0x008fcc0003f2e000 */
[----:B------:R-:W-:Y:S02]  /*03f0*/  FSEL R12, R12, R10, !P1 ;  /* 0x0000000a0c0c7208 */ /* 0x000fe40004800000 */
[----:B------:R-:W-:Y:S02]  /*0400*/  FSEL R13, R13, R11, !P1 ;  /* 0x0000000b0d0d7208 */ /* 0x000fe40004800000 */
[----:B------:R-:W3:Y:S04]  /*0410*/  LDG.E.64 R10, desc[UR14][R6.64+0x800] ;  /* 0x0008000e060a7981 */ /* 0x000ee8000c1e1b00 */
[----:B----4-:R-:W-:-:S06]  /*0420*/  DSETP.GEU.AND P1, PT, R12, R14, PT ;  /* 0x0000000e0c00722a */ /* 0x010fcc0003f2e000 */
[----:B------:R-:W-:Y:S02]  /*0430*/  FSEL R14, R14, R12, !P1 ;  /* 0x0000000c0e0e7208 */ /* 0x000fe40004800000 */
[----:B------:R-:W-:Y:S02]  /*0440*/  FSEL R15, R15, R13, !P1 ;  /* 0x0000000d0f0f7208 */ /* 0x000fe40004800000 */
[----:B------:R-:W4:Y:S04]  /*0450*/  LDG.E.64 R12, desc[UR14][R6.64+0x1000] ;  /* 0x0010000e060c7981 */ /* 0x000f28000c1e1b00 */
[----:B------:R-:W-:-:S06]  /*0460*/  DSETP.GEU.AND P1, PT, R14, R16, PT ;  /* 0x000000100e00722a */ /* 0x000fcc0003f2e000 */
        /* <DEDUP_REMOVED lines=18> */
[----:B------:R0:W4:Y:S01]  /*0590*/  LDG.E.64 R24, desc[UR14][R6.64+0x3800] ;  /* 0x0038000e06187981 */ /* 0x000122000c1e1b00 */
[----:B------:R-:W-:-:S05]  /*05a0*/  VIADD R26, R26, 0x10 ;  /* 0x000000101a1a7836 */ /* 0x000fca0000000000 */
[----:B------:R-:W-:Y:S02]  /*05b0*/  ISETP.NE.AND P2, PT, R26, RZ, PT ;  /* 0x000000ff1a00720c */ /* 0x000fe40003f45270 */
[----:B0-----:R-:W-:Y:S01]  /*05c0*/  IADD3 R6, P3, PT, R6, 0x8000, RZ ;  /* 0x0000800006067810 */ /* 0x001fe20007f7e0ff */
[----:B------:R-:W-:-:S04]  /*05d0*/  VIADD R2, R2, 0x1000 ;  /* 0x0000100002027836 */ /* 0x000fc80000000000 */
[----:B------:R-:W-:Y:S01]  /*05e0*/  IMAD.X R7, RZ, RZ, R7, P3 ;  /* 0x000000ffff077224 */ /* 0x000fe200018e0607 */
        /* <DEDUP_REMOVED lines=24> */
[----:B------:R-:W-:Y:S06]  /*0770*/  @P2 BRA `(.L_x_65) ;  /* 0xfffffff800e82947 */ /* 0x000fec000383ffff */
.L_x_64:
[----:B------:R-:W-:Y:S05]  /*0780*/  BSYNC.RECONVERGENT B2 ;  /* 0x0000000000027941 */ /* 0x000fea0003800200 */
.L_x_63:
[----:B------:R-:W-:Y:S05]  /*0790*/  @!P0 BRA `(.L_x_62) ;  /* 0x00000004005c8947 */ /* 0x000fea0003800000 */
[----:B------:R-:W-:Y:S01]  /*07a0*/  ISETP.GE.U32.AND P1, PT, R5, 0x8, PT ;  /* 0x000000080500780c */ /* 0x000fe20003f26070 */
[----:B------:R-:W-:Y:S01]  /*07b0*/  BSSY.RECONVERGENT B2, `(.L_x_66) ;  /* 0x000002a000027945 */ /* 0x000fe20003800200 */
[----:B------:R-:W-:-:S04]  /*07c0*/  LOP3.LUT R26, R4, 0x7, RZ, 0xc0, !PT ;  /* 0x00000007041a7812 */ /* 0x000fc800078ec0ff */
[----:B------:R-:W-:-:S07]  /*07d0*/  ISETP.NE.AND P0, PT, R26, RZ, PT ;  /* 0x000000ff1a00720c */ /* 0x000fce0003f05270 */
[----:B------:R-:W-:Y:S06]  /*07e0*/  @!P1 BRA `(.L_x_67) ;  /* 0x0000000000989947 */ /* 0x000fec0003800000 */
[----:B------:R-:W0:Y:S01]  /*07f0*/  LDCU.64 UR4, c[0x0][0x380] ;  /* 0x00007000ff0477ac */ /* 0x000e220008000a00 */
[----:B------:R-:W-:-:S04]  /*0800*/  IADD3 R5, P1, PT, R2, UR7, RZ ;  /* 0x0000000702057c10 */ /* 0x000fc8000ff3e0ff */
[----:B------:R-:W-:Y:S02]  /*0810*/  LEA.HI.X.SX32 R6, R2, RZ, 0x1, P1 ;  /* 0x000000ff02067211 */ /* 0x000fe400008f0eff */
[----:B0-----:R-:W-:-:S04]  /*0820*/  LEA R24, P1, R5, UR4, 0x3 ;  /* 0x0000000405187c11 */ /* 0x001fc8000f8218ff */
[----:B------:R-:W-:-:S05]  /*0830*/  LEA.HI.X R25, R5, UR5, R6, 0x3, P1 ;  /* 0x0000000505197c11 */ /* 0x000fca00088f1c06 */
        /* <DEDUP_REMOVED lines=32> */
[----:B------:R-:W-:-:S07]  /*0a40*/  FSEL R11, R23, R7, !P1 ;  /* 0x00000007170b7208 */ /* 0x000fce0004800000 */
.L_x_67:
[----:B------:R-:W-:Y:S05]  /*0a50*/  BSYNC.RECONVERGENT B2 ;  /* 0x0000000000027941 */ /* 0x000fea0003800200 */
.L_x_66:
        /* <DEDUP_REMOVED lines=28> */
.L_x_69:
[----:B------:R-:W-:Y:S05]  /*0c20*/  BSYNC.RECONVERGENT B2 ;  /* 0x0000000000027941 */ /* 0x000fea0003800200 */
.L_x_68:
[----:B------:R-:W-:Y:S05]  /*0c30*/  @!P0 BRA `(.L_x_62) ;  /* 0x0000000000348947 */ /* 0x000fea0003800000 */
[----:B------:R-:W0:Y:S01]  /*0c40*/  LDC.64 R6, c[0x0][0x380] ;  /* 0x0000e000ff067b82 */ /* 0x000e220000000a00 */
[----:B------:R-:W-:Y:S02]  /*0c50*/  IMAD.U32 R5, RZ, RZ, UR16 ;  /* 0x00000010ff057e24 */ /* 0x000fe4000f8e00ff */
[----:B------:R-:W-:Y:S02]  /*0c60*/  IMAD.MOV R8, RZ, RZ, -R4 ;  /* 0x000000ffff087224 */ /* 0x000fe400078e0a04 */
[----:B0-----:R-:W-:-:S07]  /*0c70*/  IMAD.WIDE.U32 R4, R5, 0x4000, R6 ;  /* 0x0000400005047825 */ /* 0x001fce00078e0006 */
.L_x_70:
[----:B------:R-:W-:-:S06]  /*0c80*/  IMAD.WIDE R6, R2, 0x8, R4 ;  /* 0x0000000802067825 */ /* 0x000fcc00078e0204 */
[----:B------:R-:W2:Y:S01]  /*0c90*/  LDG.E.64 R6, desc[UR14][R6.64] ;  /* 0x0000000e06067981 */ /* 0x000ea2000c1e1b00 */
[----:B------:R-:W-:Y:S02]  /*0ca0*/  VIADD R8, R8, 0x1 ;  /* 0x0000000108087836 */ /* 0x000fe40000000000 */
[----:B------:R-:W-:-:S03]  /*0cb0*/  VIADD R2, R2, 0x100 ;  /* 0x0000010002027836 */ /* 0x000fc60000000000 */
[----:B------:R-:W-:Y:S01]  /*0cc0*/  ISETP.NE.AND P1, PT, R8, RZ, PT ;  /* 0x000000ff0800720c */ /* 0x000fe20003f25270 */
[----:B--2--5:R-:W-:-:S06]  /*0cd0*/  DSETP.GEU.AND P0, PT, R10, R6, PT ;  /* 0x000000060a00722a */ /* 0x024fcc0003f0e000 */
[----:B------:R-:W-:Y:S02]  /*0ce0*/  FSEL R10, R6, R10, !P0 ;  /* 0x0000000a060a7208 */ /* 0x000fe40004000000 */
[----:B------:R-:W-:-:S04]  /*0cf0*/  FSEL R11, R7, R11, !P0 ;  /* 0x0000000b070b7208 */ /* 0x000fc80004000000 */
[----:B------:R-:W-:Y:S05]  /*0d00*/  @P1 BRA `(.L_x_70) ;  /* 0xfffffffc00dc1947 */ /* 0x000fea000383ffff */
.L_x_62:
[----:B------:R-:W-:Y:S05]  /*0d10*/  BSYNC.RECONVERGENT B1 ;  /* 0x0000000000017941 */ /* 0x000fea0003800200 */
.L_x_61:
        /* <DEDUP_REMOVED lines=16> */
[----:B------:R-:W0:Y:S01]  /*0e20*/  SHFL.DOWN PT, R5, R3, 0x2, 0x1f ;  /* 0x08401f0003057f89 */ /* 0x000e2200000e0000 */
[----:B------:R-:W1:Y:S01]  /*0e30*/  @!P2 S2R R8, SR_CgaCtaId ;  /* 0x000000000008a919 */ /* 0x000e620000008800 */
[----:B0-----:R-:W-:-:S06]  /*0e40*/  DSETP.GEU.AND P1, PT, R2, R4, PT ;  /* 0x000000040200722a */ /* 0x001fcc0003f2e000 */
[----:B------:R-:W-:Y:S02]  /*0e50*/  @!P0 FSEL R2, R4, R2, !P1 ;  /* 0x0000000204028208 */ /* 0x000fe40004800000 */
[----:B------:R-:W-:Y:S02]  /*0e60*/  @!P0 FSEL R3, R5, R3, !P1 ;  /* 0x0000000305038208 */ /* 0x000fe40004800000 */
[----:B------:R-:W-:Y:S01]  /*0e70*/  ISETP.GT.AND P0, PT, R9, 0x1b, PT ;  /* 0x0000001b0900780c */ /* 0x000fe20003f04270 */
[----:B------:R-:W-:Y:S01]  /*0e80*/  SHFL.DOWN PT, R4, R2, 0x4, 0x1f ;  /* 0x08801f0002047f89 */ /* 0x000fe200000e0000 */
[----:B-1----:R-:W-:Y:S02]  /*0e90*/  @!P2 LEA R11, R8, R7, 0x18 ;  /* 0x00000007080ba211 */ /* 0x002fe400078ec0ff */
[----:B------:R-:W-:Y:S01]  /*0ea0*/  @!P2 LOP3.LUT R8, R6, 0xf8, RZ, 0xc0, !PT ;  /* 0x000000f80608a812 */ /* 0x000fe200078ec0ff */
[----:B------:R-:W0:Y:S04]  /*0eb0*/  SHFL.DOWN PT, R5, R3, 0x4, 0x1f ;  /* 0x08801f0003057f89 */ /* 0x000e2800000e0000 */
        /* <DEDUP_REMOVED lines=51> */
.L_x_71:
[----:B------:R-:W-:-:S05]  /*11f0*/  LOP3.LUT R2, R0, 0x3e0, RZ, 0xc0, !PT ;  /* 0x000003e000027812 */ /* 0x000fca00078ec0ff */
[----:B------:R-:W-:Y:S01]  /*1200*/  VIADD R4, R2, 0x20 ;  /* 0x0000002002047836 */ /* 0x000fe20000000000 */
[----:B------:R-:W-:-:S04]  /*1210*/  LOP3.LUT R2, RZ, R2, RZ, 0x33, !PT ;  /* 0x00000002ff027212 */ /* 0x000fc800078e33ff */
[----:B------:R-:W-:Y:S01]  /*1220*/  ISETP.GT.AND P0, PT, R4, R3, PT ;  /* 0x000000030400720c */ /* 0x000fe20003f04270 */
[----:B------:R-:W-:-:S05]  /*1230*/  IMAD.IADD R2, R3, 0x1, R2 ;  /* 0x0000000103027824 */ /* 0x000fca00078e0202 */
[----:B------:R-:W-:Y:S02]  /*1240*/  SEL R5, R2, 0x1f, P0 ;  /* 0x0000001f02057807 */ /* 0x000fe40000000000 */
[----:B------:R-:W0:Y:S03]  /*1250*/  S2R R2, SR_LANEID ;  /* 0x0000000000027919 */ /* 0x000e260000000000 */
[----:B-----5:R-:W-:Y:S04]  /*1260*/  SHFL.DOWN PT, R6, R10, 0x1, R5 ;  /* 0x082000000a067989 */ /* 0x020fe800000e0005 */
[----:B------:R-:W1:Y:S02]  /*1270*/  SHFL.DOWN PT, R7, R11, 0x1, R5 ;  /* 0x082000000b077989 */ /* 0x000e6400000e0005 */
[----:B-1----:R-:W-:Y:S01]  /*1280*/  DSETP.GEU.AND P1, PT, R10, R6, PT ;  /* 0x000000060a00722a */ /* 0x002fe20003f2e000 */
[----:B0-----:R-:W-:-:S05]  /*1290*/  ISETP.GE.AND P0, PT, R2, R5, PT ;  /* 0x000000050200720c */ /* 0x001fca0003f06270 */
[-C--:B------:R-:W-:Y:S01]  /*12a0*/  FSEL R9, R6, R10.reuse, !P1 ;  /* 0x0000000a06097208 */ /* 0x080fe20004800000 */
[----:B------:R-:W-:Y:S01]  /*12b0*/  VIADD R6, R2, 0x2 ;  /* 0x0000000202067836 */ /* 0x000fe20000000000 */
[-C--:B------:R-:W-:Y:S02]  /*12c0*/  FSEL R7, R7, R11.reuse, !P1 ;  /* 0x0000000b07077208 */ /* 0x080fe40004800000 */
[----:B------:R-:W-:Y:S02]  /*12d0*/  FSEL R4, R9, R10, !P0 ;  /* 0x0000000a09047208 */ /* 0x000fe40004000000 */
[----:B------:R-:W-:Y:S02]  /*12e0*/  FSEL R7, R7, R11, !P0 ;  /* 0x0000000b07077208 */ /* 0x000fe40004000000 */
[----:B------:R-:W-:Y:S01]  /*12f0*/  ISETP.GT.AND P0, PT, R6, R5, PT ;  /* 0x000000050600720c */ /* 0x000fe20003f04270 */
[----:B------:R-:W-:Y:S01]  /*1300*/  SHFL.DOWN PT, R8, R4, 0x2, R5 ;  /* 0x0840000004087989 */ /* 0x000fe200000e0005 */
[----:B------:R-:W-:-:S03]  /*1310*/  IMAD.MOV.U32 R6, RZ, RZ, R4 ;  /* 0x000000ffff067224 */ /* 0x000fc600078e0004 */
[----:B------:R-:W0:Y:S03]  /*1320*/  SHFL.DOWN PT, R9, R7, 0x2, R5 ;  /* 0x0840000007097989 */ /* 0x000e2600000e0005 */
[----:B0-----:R-:W-:Y:S01]  /*1330*/  DSETP.GEU.AND P1, PT, R6, R8, PT ;  /* 0x000000080600722a */ /* 0x001fe20003f2e000 */
[----:B------:R-:W-:-:S05]  /*1340*/  VIADD R6, R2, 0x4 ;  /* 0x0000000402067836 */ /* 0x000fca0000000000 */
[----:B------:R-:W-:Y:S02]  /*1350*/  @!P0 FSEL R4, R8, R4, !P1 ;  /* 0x0000000408048208 */ /* 0x000fe40004800000 */
[----:B------:R-:W-:Y:S02]  /*1360*/  @!P0 FSEL R7, R9, R7, !P1 ;  /* 0x0000000709078208 */ /* 0x000fe40004800000 */
        /* <DEDUP_REMOVED lines=12> */
[----:B------:R-:W-:Y:S01]  /*1430*/  VIADD R2, R2, 0x10 ;  /* 0x0000001002027836 */ /* 0x000fe20000000000 */
[----:B------:R-:W0:Y:S11]  /*1440*/  SHFL.DOWN PT, R9, R7, 0x8, R5 ;  /* 0x0900000007097989 */ /* 0x000e3600000e0005 */
[----:B------:R-:W1:Y:S01]  /*1450*/  @!P0 S2R R11, SR_CgaCtaId ;  /* 0x00000000000b8919 */ /* 0x000e620000008800 */
[----:B0-----:R-:W-:Y:S01]  /*1460*/  DSETP.GEU.AND P2, PT, R6, R8, PT ;  /* 0x000000080600722a */ /* 0x001fe20003f4e000 */
[----:B------:R-:W-:-:S05]  /*1470*/  @!P0 MOV R6, 0x400 ;  /* 0x0000040000068802 */ /* 0x000fca0000000f00 */
[----:B------:R-:W-:Y:S02]  /*1480*/  @!P1 FSEL R4, R8, R4, !P2 ;  /* 0x0000000408049208 */ /* 0x000fe40005000000 */
[----:B------:R-:W-:Y:S02]  /*1490*/  @!P1 FSEL R7, R9, R7, !P2 ;  /* 0x0000000709079208 */ /* 0x000fe40005000000 */
[----:B------:R-:W-:Y:S01]  /*14a0*/  ISETP.GT.AND P1, PT, R2, R5, PT ;  /* 0x000000050200720c */ /* 0x000fe20003f24270 */
[----:B------:R-:W-:Y:S01]  /*14b0*/  SHFL.DOWN PT, R8, R4, 0x10, R5 ;  /* 0x0a00000004087989 */ /* 0x000fe200000e0005 */
[----:B------:R-:W-:-:S03]  /*14c0*/  @!P0 SHF.R.U32.HI R2, RZ, 0x2, R0 ;  /* 0x00000002ff028819 */ /* 0x000fc60000011600 */
[----:B------:R0:W2:Y:S01]  /*14d0*/  SHFL.DOWN PT, R9, R7, 0x10, R5 ;  /* 0x0a00000007097989 */ /* 0x0000a200000e0005 */
[----:B------:R-:W-:Y:S02]  /*14e0*/  @!P0 LOP3.LUT R2, R2, 0xf8, RZ, 0xc0, !PT ;  /* 0x000000f802028812 */ /* 0x000fe400078ec0ff */
[----:B-1----:R-:W-:-:S05]  /*14f0*/  @!P0 LEA R11, R11, R6, 0x18 ;  /* 0x000000060b0b8211 */ /* 0x002fca00078ec0ff */
[----:B------:R-:W-:Y:S02]  /*1500*/  @!P0 IMAD.IADD R11, R2, 0x1, R11 ;  /* 0x00000001020b8824 */ /* 0x000fe400078e020b */
[----:B0-----:R-:W-:-:S06]  /*1510*/  IMAD.MOV.U32 R5, RZ, RZ, R7 ;  /* 0x000000ffff057224 */ /* 0x001fcc00078e0007 */
[----:B--2---:R-:W-:-:S06]  /*1520*/  DSETP.GEU.AND P2, PT, R4, R8, PT ;  /* 0x000000080400722a */ /* 0x004fcc0003f4e000 */
[----:B------:R-:W-:Y:S02]  /*1530*/  @!P1 FSEL R7, R9, R7, !P2 ;  /* 0x0000000709079208 */ /* 0x000fe40005000000 */
[----:B------:R-:W-:-:S03]  /*1540*/  @!P1 FSEL R4, R8, R4, !P2 ;  /* 0x0000000408049208 */ /* 0x000fc60005000000 */
[----:B------:R-:W-:-:S05]  /*1550*/  IMAD.MOV.U32 R5, RZ, RZ, R7 ;  /* 0x000000ffff057224 */ /* 0x000fca00078e0007 */
[----:B------:R1:W-:Y:S01]  /*1560*/  @!P0 STS.64 [R11+0x8], R4 ;  /* 0x000008040b008388 */ /* 0x0003e20000000a00 */
[----:B------:R-:W-:Y:S01]  /*1570*/  BAR.SYNC.DEFER_BLOCKING 0x0 ;  /* 0x0000000000007b1d */ /* 0x000fe20000010000 */
[----:B------:R-:W-:-:S13]  /*1580*/  ISETP.NE.AND P0, PT, R0, RZ, PT ;  /* 0x000000ff0000720c */ /* 0x000fda0003f05270 */
[----:B-1----:R-:W-:Y:S05]  /*1590*/  @P0 BRA `(.L_x_72) ;  /* 0x0000001800d00947 */ /* 0x002fea0003800000 */
[----:B------:R-:W0:Y:S01]  /*15a0*/  S2UR UR5, SR_CgaCtaId ;  /* 0x00000000000579c3 */ /* 0x000e220000008800 */
[----:B------:R-:W-:Y:S01]  /*15b0*/  UMOV UR4, 0x400 ;  /* 0x0000040000047882 */ /* 0x000fe20000000000 */
[----:B------:R-:W-:Y:S01]  /*15c0*/  ISETP.GT.AND P2, PT, R3, 0x20, PT ;  /* 0x000000200300780c */ /* 0x000fe20003f44270 */
[----:B0-----:R-:W-:-:S09]  /*15d0*/  ULEA UR4, UR5, UR4, 0x18 ;  /* 0x0000000405047291 */ /* 0x001fd2000f8ec0ff */
[----:B------:R-:W0:Y:S04]  /*15e0*/  LDS.128 R12, [UR4+0x10] ;  /* 0x00001004ff0c7984 */ /* 0x000e280008000c00 */
[----:B------:R-:W1:Y:S01]  /*15f0*/  LDS.128 R8, [UR4+0x20] ;  /* 0x00002004ff087984 */ /* 0x000e620008000c00 */
[----:B0-----:R-:W-:-:S06]  /*1600*/  DSETP.GEU.AND P1, PT, R4, R12, PT ;  /* 0x0000000c0400722a */ /* 0x001fcc0003f2e000 */
[-C--:B------:R-:W-:Y:S02]  /*1610*/  FSEL R7, R12, R4.reuse, !P1 ;  /* 0x000000040c077208 */ /* 0x080fe40004800000 */
[-C--:B------:R-:W-:Y:S02]  /*1620*/  FSEL R13, R13, R5.reuse, !P1 ;  /* 0x000000050d0d7208 */ /* 0x080fe40004800000 */
[----:B------:R-:W-:Y:S02]  /*1630*/  FSEL R0, R7, R4, P2 ;  /* 0x0000000407007208 */ /* 0x000fe40001000000 */
[----:B------:R-:W-:Y:S02]  /*1640*/  ISETP.GT.AND P1, PT, R3, 0x40, PT ;  /* 0x000000400300780c */ /* 0x000fe40003f24270 */
[----:B------:R-:W-:Y:S01]  /*1650*/  FSEL R13, R13, R5, P2 ;  /* 0x000000050d0d7208 */ /* 0x000fe20001000000 */
[----:B------:R-:W-:Y:S01]  /*1660*/  IMAD.MOV.U32 R12, RZ, RZ, R0 ;  /* 0x000000ffff0c7224 */ /* 0x000fe200078e0000 */
[----:B------:R-:W-:Y:S01]  /*1670*/  ISETP.GT.AND P2, PT, R3, 0x60, PT ;  /* 0x000000600300780c */ /* 0x000fe20003f44270 */
[----:B------:R-:W0:Y:S04]  /*1680*/  LDS.128 R4, [UR4+0x30] ;  /* 0x00003004ff047984 */ /* 0x000e280008000c00 */
[----:B------:R-:W-:-:S06]  /*1690*/  DSETP.GEU.AND P3, PT, R12, R14, PT ;  /* 0x0000000e0c00722a */ /* 0x000fcc0003f6e000 */
[----:B------:R-:W-:Y:S02]  /*16a0*/  @P1 FSEL R0, R14, R0, !P3 ;  /* 0x000000000e001208 */ /* 0x000fe40005800000 */
[----:B------:R-:W-:Y:S02]  /*16b0*/  @P1 FSEL R13, R15, R13, !P3 ;  /* 0x0000000d0f0d1208 */ /* 0x000fe40005800000 */
[----:B------:R-:W-:Y:S01]  /*16c0*/  ISETP.GT.AND P1, PT, R3, 0x80, PT ;  /* 0x000000800300780c */ /* 0x000fe20003f24270 */
[----:B------:R-:W-:-:S06]  /*16d0*/  IMAD.MOV.U32 R12, RZ, RZ, R0 ;  /* 0x000000ffff0c7224 */ /* 0x000fcc00078e0000 */
[----:B-1----:R-:W-:-:S06]  /*16e0*/  DSETP.GEU.AND P3, PT, R12, R8, PT ;  /* 0x000000080c00722a */ /* 0x002fcc0003f6e000 */
[----:B------:R-:W-:Y:S02]  /*16f0*/  @P2 FSEL R0, R8, R0, !P3 ;  /* 0x0000000008002208 */ /* 0x000fe40005800000 */
[----:B------:R-:W-:Y:S02]  /*1700*/  @P2 FSEL R13, R9, R13, !P3 ;  /* 0x0000000d090d2208 */ /* 0x000fe40005800000 */
[----:B------:R-:W-:Y:S01]  /*1710*/  ISETP.GT.AND P2, PT, R3, 0xa0, PT ;  /* 0x000000a00300780c */ /* 0x000fe20003f44270 */
[----:B------:R-:W-:Y:S01]  /*1720*/  IMAD.MOV.U32 R12, RZ, RZ, R0 ;  /* 0x000000ffff0c7224 */ /* 0x000fe200078e0000 */
[----:B------:R-:W1:Y:S05]  /*1730*/  LDS.64 R8, [UR4+0x40] ;  /* 0x00004004ff087984 */ /* 0x000e6a0008000a00 */
[----:B------:R-:W-:-:S06]  /*1740*/  DSETP.GEU.AND P3, PT, R12, R10, PT ;  /* 0x0000000a0c00722a */ /* 0x000fcc0003f6e000 */
[----:B------:R-:W-:Y:S02]  /*1750*/  @P1 FSEL R0, R10, R0, !P3 ;  /* 0x000000000a001208 */ /* 0x000fe40005800000 */
[----:B------:R-:W-:Y:S02]  /*1760*/  @P1 FSEL R13, R11, R13, !P3 ;  /* 0x0000000d0b0d1208 */ /* 0x000fe40005800000 */
[----:B------:R-:W-:Y:S01]  /*1770*/  ISETP.GT.AND P1, PT, R3, 0xc0, PT ;  /* 0x000000c00300780c */ /* 0x000fe20003f24270 */
[----:B------:R-:W-:Y:S02]  /*1780*/  IMAD.MOV.U32 R10, RZ, RZ, R0 ;  /* 0x000000ffff0a7224 */ /* 0x000fe400078e0000 */
[----:B------:R-:W-:-:S06]  /*1790*/  IMAD.MOV.U32 R11, RZ, RZ, R13 ;  /* 0x000000ffff0b7224 */ /* 0x000fcc00078e000d */
[----:B0-----:R-:W-:-:S06]  /*17a0*/  DSETP.GEU.AND P3, PT, R10, R4, PT ;  /* 0x000000040a00722a */ /* 0x001fcc0003f6e000 */
[----:B------:R-:W-:Y:S02]  /*17b0*/  @P2 FSEL R0, R4, R0, !P3 ;  /* 0x0000000004002208 */ /* 0x000fe40005800000 */
[----:B------:R-:W-:Y:S02]  /*17c0*/  @P2 FSEL R13, R5, R13, !P3 ;  /* 0x0000000d050d2208 */ /* 0x000fe40005800000 */
[----:B------:R-:W-:Y:S01]  /*17d0*/  ISETP.GT.AND P2, PT, R3, 0xe0, PT ;  /* 0x000000e00300780c */ /* 0x000fe20003f44270 */
[----:B------:R-:W-:Y:S02]  /*17e0*/  IMAD.MOV.U32 R4, RZ, RZ, R0 ;  /* 0x000000ffff047224 */ /* 0x000fe400078e0000 */
[----:B------:R-:W-:-:S06]  /*17f0*/  IMAD.MOV.U32 R5, RZ, RZ, R13 ;  /* 0x000000ffff057224 */ /* 0x000fcc00078e000d */
[----:B------:R-:W-:-:S06]  /*1800*/  DSETP.GEU.AND P3, PT, R4, R6, PT ;  /* 0x000000060400722a */ /* 0x000fcc0003f6e000 */
[----:B------:R-:W-:Y:S02]  /*1810*/  @P1 FSEL R0, R6, R0, !P3 ;  /* 0x0000000006001208 */ /* 0x000fe40005800000 */
[----:B------:R-:W-:-:S03]  /*1820*/  @P1 FSEL R13, R7, R13, !P3 ;  /* 0x0000000d070d1208 */ /* 0x000fc60005800000 */
[----:B------:R-:W-:Y:S02]  /*1830*/  IMAD.MOV.U32 R2, RZ, RZ, R0 ;  /* 0x000000ffff027224 */ /* 0x000fe400078e0000 */
[----:B------:R-:W-:-:S06]  /*1840*/  IMAD.MOV.U32 R3, RZ, RZ, R13 ;  /* 0x000000ffff037224 */ /* 0x000fcc00078e000d */
[----:B-1----:R-:W-:-:S06]  /*1850*/  DSETP.GEU.AND P1, PT, R2, R8, PT ;  /* 0x000000080200722a */ /* 0x002fcc0003f2e000 */
[----:B------:R-:W-:Y:S02]  /*1860*/  @P2 FSEL R0, R8, R0, !P1 ;  /* 0x0000000008002208 */ /* 0x000fe40004800000 */
[----:B------:R-:W-:-:S03]  /*1870*/  @P2 FSEL R13, R9, R13, !P1 ;  /* 0x0000000d090d2208 */ /* 0x000fc60004800000 */
[----:B------:R-:W-:Y:S02]  /*1880*/  IMAD.MOV.U32 R4, RZ, RZ, R0 ;  /* 0x000000ffff047224 */ /* 0x000fe400078e0000 */
[----:B------:R-:W-:Y:S01]  /*1890*/  IMAD.MOV.U32 R5, RZ, RZ, R13 ;  /* 0x000000ffff057224 */ /* 0x000fe200078e000d */
[----:B------:R-:W-:Y:S06]  /*18a0*/  BRA `(.L_x_72) ;  /* 0x00000018000c7947 */ /* 0x000fec0003800000 */
.L_x_58:
[----:B------:R-:W0:Y:S01]  /*18b0*/  S2R R0, SR_TID.X ;  /* 0x0000000000007919 */ /* 0x000e220000002100 */
[----:B------:R-:W1:Y:S01]  /*18c0*/  LDC.64 R6, c[0x0][0x380] ;  /* 0x0000e000ff067b82 */ /* 0x000e620000000a00 */
[----:B0-----:R-:W-:-:S04]  /*18d0*/  VIADD R23, R0, UR7 ;  /* 0x0000000700177c36 */ /* 0x001fc80008000000 */
[----:B-1----:R-:W-:-:S05]  /*18e0*/  IMAD.WIDE.U32 R22, R23, 0x8, R6 ;  /* 0x0000000817167825 */ /* 0x002fca00078e0006 */
[----:B------:R-:W2:Y:S04]  /*18f0*/  LDG.E.64 R18, desc[UR14][R22.64] ;  /* 0x0000000e16127981 */ /* 0x000ea8000c1e1b00 */
[----:B------:R-:W2:Y:S04]  /*1900*/  LDG.E.64 R20, desc[UR14][R22.64+0x800] ;  /* 0x0008000e16147981 */ /* 0x000ea8000c1e1b00 */
[----:B------:R-:W3:Y:S04]  /*1910*/  LDG.E.64 R16, desc[UR14][R22.64+0x1000] ;  /* 0x0010000e16107981 */ /* 0x000ee8000c1e1b00 */
[----:B------:R-:W4:Y:S04]  /*1920*/  LDG.E.64 R14, desc[UR14][R22.64+0x1800] ;  /* 0x0018000e160e7981 */ /* 0x000f28000c1e1b00 */
[----:B------:R-:W5:Y:S04]  /*1930*/  LDG.E.64 R12, desc[UR14][R22.64+0x2000] ;  /* 0x0020000e160c7981 */ /* 0x000f68000c1e1b00 */
[----:B------:R-:W5:Y:S04]  /*1940*/  LDG.E.64 R10, desc[UR14][R22.64+0x2800] ;  /* 0x0028000e160a7981 */ /* 0x000f68000c1e1b00 */
[----:B------:R-:W5:Y:S04]  /*1950*/  LDG.E.64 R8, desc[UR14][R22.64+0x3000] ;  /* 0x0030000e16087981 */ /* 0x000f68000c1e1b00 */
[----:B------:R-:W5:Y:S01]  /*1960*/  LDG.E.64 R6, desc[UR14][R22.64+0x3800] ;  /* 0x0038000e16067981 */ /* 0x000f62000c1e1b00 */
        /* <DEDUP_REMOVED lines=18> */
[----:B------:R-:W-:-:S04]  /*1a90*/  ISETP.GE.U32.AND P0, PT, R5, UR5, PT ;  /* 0x0000000505007c0c */ /* 0x000fc8000bf06070 */
[----:B------:R-:W-:Y:S01]  /*1aa0*/  ISETP.GE.U32.AND.EX P0, PT, R2, UR4, PT, P0 ;  /* 0x0000000402007c0c */ /* 0x000fe2000bf06100 */
[----:B------:R-:W-:-:S06]  /*1ab0*/  DSETP.GEU.AND P1, PT, R8, R6, PT ;  /* 0x000000060800722a */ /* 0x000fcc0003f2e000 */
[----:B------:R-:W-:Y:S02]  /*1ac0*/  FSEL R10, R6, R8, !P1 ;  /* 0x00000008060a7208 */ /* 0x000fe40004800000 */
[----:B------:R-:W-:-:S04]  /*1ad0*/  FSEL R11, R7, R9, !P1 ;  /* 0x00000009070b7208 */ /* 0x000fc80004800000 */
[----:B------:R-:W-:Y:S05]  /*1ae0*/  @!P0 BRA `(.L_x_73) ;  /* 0x0000001000408947 */ /* 0x000fea0003800000 */
[----:B------:R-:W-:Y:S01]  /*1af0*/  UIADD3 UR8, UP0, UPT, UR5, UR7, URZ ;  /* 0x0000000705087290 */ /* 0x000fe2000ff1e0ff */
[----:B------:R-:W-:Y:S01]  /*1b00*/  IADD3 R27, P1, PT, R4, -0x800, RZ ;  /* 0xfffff800041b7810 */ /* 0x000fe20007f3e0ff */
[----:B------:R-:W0:Y:S01]  /*1b10*/  LDCU.64 UR12, c[0x0][0x380] ;  /* 0x00007000ff0c77ac */ /* 0x000e220008000a00 */
[----:B------:R-:W-:Y:S02]  /*1b20*/  LOP3.LUT R5, RZ, R0, RZ, 0x33, !PT ;  /* 0x00000000ff057212 */ /* 0x000fe400078e33ff */
[----:B------:R-:W-:Y:S01]  /*1b30*/  IADD3.X R26, PT, PT, R3, -0x1, RZ, P1, !PT ;  /* 0xffffffff031a7810 */ /* 0x000fe20000ffe4ff */
[----:B------:R-:W-:Y:S01]  /*1b40*/  UIADD3.X UR9, UPT, UPT, URZ, UR4, URZ, UP0, !UPT ;  /* 0x00000004ff097290 */ /* 0x000fe200087fe4ff */
[----:B------:R-:W-:Y:S01]  /*1b50*/  ISETP.LT.U32.AND P0, PT, R27, UR8, PT ;  /* 0x000000081b007c0c */ /* 0x000fe2000bf01070 */
[----:B------:R-:W-:Y:S01]  /*1b60*/  UMOV UR6, UR5 ;  /* 0x0000000500067c82 */ /* 0x000fe20008000000 */
[----:B------:R-:W-:Y:S01]  /*1b70*/  IADD3 R9, P2, PT, R0, UR8, RZ ;  /* 0x0000000800097c10 */ /* 0x000fe2000ff5e0ff */
[----:B------:R-:W-:Y:S01]  /*1b80*/  UMOV UR4, URZ ;  /* 0x000000ff00047c82 */ /* 0x000fe20008000000 */
[----:B------:R-:W-:Y:S01]  /*1b90*/  IADD3 R5, PT, PT, R4, -UR5, R5 ;  /* 0x8000000504057c10 */ /* 0x000fe2000fffe005 */
[----:B------:R-:W-:Y:S01]  /*1ba0*/  IMAD.U32 R7, RZ, RZ, UR9 ;  /* 0x00000009ff077e24 */ /* 0x000fe2000f8e00ff */
[----:B------:R-:W-:Y:S01]  /*1bb0*/  UMOV UR10, UR8 ;  /* 0x00000008000a7c82 */ /* 0x000fe20008000000 */
[----:B------:R-:W-:-:S03]  /*1bc0*/  IMAD.X R0, RZ, RZ, UR9, P2 ;  /* 0x00000009ff007e24 */ /* 0x000fc600090e06ff */
[----:B------:R-:W-:Y:S02]  /*1bd0*/  ISETP.GT.U32.AND.EX P0, PT, R7, R26, PT, P0 ;  /* 0x0000001a0700720c */ /* 0x000fe40003f04100 */
[----:B0-----:R-:W-:-:S04]  /*1be0*/  LEA R8, P1, R9, UR12, 0x3 ;  /* 0x0000000c09087c11 */ /* 0x001fc8000f8218ff */
[----:B------:R-:W-:Y:S02]  /*1bf0*/  IADD3 R8, P2, PT, R8, 0x4000, RZ ;  /* 0x0000400008087810 */ /* 0x000fe40007f5e0ff */
[----:B------:R-:W-:Y:S01]  /*1c00*/  LEA.HI.X R9, R9, UR13, R0, 0x3, P1 ;  /* 0x0000000d09097c11 */ /* 0x000fe200088f1c00 */
[----:B------:R-:W-:Y:S01]  /*1c10*/  VIADD R0, R5, -UR7 ;  /* 0x8000000705007c36 */ /* 0x000fe20008000000 */
[----:B------:R-:W-:-:S03]  /*1c20*/  UMOV UR7, UR9 ;  /* 0x0000000900077c82 */ /* 0x000fc60008000000 */
[----:B------:R-:W-:Y:S01]  /*1c30*/  IMAD.X R9, RZ, RZ, R9, P2 ;  /* 0x000000ffff097224 */ /* 0x000fe200010e0609 */
[----:B------:R-:W-:Y:S06]  /*1c40*/  @P0 BRA `(.L_x_74) ;  /* 0x0000000000f40947 */ /* 0x000fec0003800000 */
[----:B------:R-:W0:Y:S01]  /*1c50*/  LDC.64 R2, c[0x0][0x3b8] ;  /* 0x0000ee00ff027b82 */ /* 0x000e220000000a00 */
[----:B------:R-:W1:Y:S01]  /*1c60*/  LDCU.64 UR12, c[0x0][0x380] ;  /* 0x00007000ff0c77ac */ /* 0x000e620008000a00 */
[----:B------:R-:W-:Y:S01]  /*1c70*/  NOP ;  /* 0x0000000000007918 */ /* 0x000fe20000000000 */
.L_x_75:
[----:B------:R-:W2:Y:S02]  /*1c80*/  S2R R4, SR_TID.X ;  /* 0x0000000000047919 */ /* 0x000ea40000002100 */
[----:B--2---:R-:W-:-:S05]  /*1c90*/  IADD3 R4, P0, PT, R4, UR8, RZ ;  /* 0x0000000804047c10 */ /* 0x004fca000ff1e0ff */
[----:B------:R-:W-:Y:S01]  /*1ca0*/  IMAD.X R5, RZ, RZ, UR9, P0 ;  /* 0x00000009ff057e24 */ /* 0x000fe200080e06ff */
[----:B-1----:R-:W-:-:S04]  /*1cb0*/  LEA R24, P0, R4, UR12, 0x3 ;  /* 0x0000000c04187c11 */ /* 0x002fc8000f8018ff */
[----:B------:R-:W-:-:S05]  /*1cc0*/  LEA.HI.X R25, R4, UR13, R5, 0x3, P0 ;  /* 0x0000000d04197c11 */ /* 0x000fca00080f1c05 */
[----:B------:R-:W2:Y:S04]  /*1cd0*/  LDG.E.64 R4, desc[UR14][R24.64] ;  /* 0x0000000e18047981 */ /* 0x000ea8000c1e1b00 */
[----:B------:R-:W3:Y:S04]  /*1ce0*/  LDG.E.64 R6, desc[UR14][R24.64+0x800] ;  /* 0x0008000e18067981 */ /* 0x000ee8000c1e1b00 */
[----:B------:R-:W4:Y:S04]  /*1cf0*/  LDG.E.64 R12, desc[UR14][R24.64+0x1000] ;  /* 0x0010000e180c7981 */ /* 0x000f28000c1e1b00 */
[----:B------:R-:W5:Y:S04]  /*1d00*/  LDG.E.64 R14, desc[UR14][R24.64+0x1800] ;  /* 0x0018000e180e7981 */ /* 0x000f68000c1e1b00 */
[----:B------:R-:W5:Y:S04]  /*1d10*/  LDG.E.64 R16, desc[UR14][R24.64+0x2000] ;  /* 0x0020000e18107981 */ /* 0x000f68000c1e1b00 */
[----:B------:R-:W5:Y:S04]  /*1d20*/  LDG.E.64 R18, desc[UR14][R24.64+0x2800] ;  /* 0x0028000e18127981 */ /* 0x000f68000c1e1b00 */
[----:B------:R-:W5:Y:S04]  /*1d30*/  LDG.E.64 R20, desc[UR14][R24.64+0x3000] ;  /* 0x0030000e18147981 */ /* 0x000f68000c1e1b00 */
[----:B------:R-:W5:Y:S01]  /*1d40*/  LDG.E.64 R22, desc[UR14][R24.64+0x3800] ;  /* 0x0038000e18167981 */ /* 0x000f62000c1e1b00 */
[----:B------:R-:W-:-:S02]  /*1d50*/  USHF.R.S32.HI UR11, URZ, 0x1f, UR5 ;  /* 0x0000001fff0b7899 */ /* 0x000fc40008011405 */
[----:B------:R-:W-:-:S04]  /*1d60*/  UIADD3 UR6, UP0, UPT, UR5, UR10, URZ ;  /* 0x0000000a05067290 */ /* 0x000fc8000ff1e0ff */
[----:B------:R-:W-:Y:S01]  /*1d70*/  UIADD3.X UR7, UPT, UPT, UR11, UR7, URZ, UP0, !UPT ;  /* 0x000000070b077290 */ /* 0x000fe200087fe4ff */
        /* <DEDUP_REMOVED lines=16> */
[----:B------:R-:W-:Y:S01]  /*1e80*/  FSEL R6, R18, R4, !P0 ;  /* 0x0000000412067208 */ /* 0x000fe20004000000 */
[----:B0-----:R-:W-:Y:S01]  /*1e90*/  IMAD.MOV.U32 R4, RZ, RZ, R2 ;  /* 0x000000ffff047224 */ /* 0x001fe200078e0002 */
[----:B------:R-:W-:-:S04]  /*1ea0*/  FSEL R7, R19, R5, !P0 ;  /* 0x0000000513077208 */ /* 0x000fc80004000000 */
[----:B------:R-:W-:Y:S02]  /*1eb0*/  IADD3 R5, P2, PT, R4, -UR8, RZ ;  /* 0x8000000804057c10 */ /* 0x000fe4000ff5e0ff */
[----:B------:R-:W-:-:S06]  /*1ec0*/  DSETP.GEU.AND P0, PT, R6, R20, PT ;  /* 0x000000140600722a */ /* 0x000fcc0003f0e000 */
[----:B------:R-:W-:Y:S02]  /*1ed0*/  FSEL R6, R20, R6, !P0 ;  /* 0x0000000614067208 */ /* 0x000fe40004000000 */
[----:B------:R-:W-:Y:S02]  /*1ee0*/  FSEL R7, R21, R7, !P0 ;  /* 0x0000000715077208 */ /* 0x000fe40004000000 */
[----:B------:R-:W-:Y:S02]  /*1ef0*/  ISETP.GE.U32.AND P0, PT, R5, UR5, PT ;  /* 0x0000000505007c0c */ /* 0x000fe4000bf06070 */
[----:B------:R-:W-:Y:S02]  /*1f00*/  IADD3.X R5, PT, PT, R3, ~UR9, RZ, P2, !PT ;  /* 0x8000000903057c10 */ /* 0x000fe400097fe4ff */
[----:B------:R-:W-:Y:S02]  /*1f10*/  DSETP.GEU.AND P1, PT, R6, R22, PT ;  /* 0x000000160600722a */ /* 0x000fe40003f2e000 */
[----:B------:R-:W-:-:S04]  /*1f20*/  ISETP.GE.U32.AND.EX P0, PT, R5, UR11, PT, P0 ;  /* 0x0000000b05007c0c */ /* 0x000fc8000bf06100 */
[----:B------:R-:W-:Y:S02]  /*1f30*/  FSEL R10, R22, R6, !P1 ;  /* 0x00000006160a7208 */ /* 0x000fe40004800000 */
[----:B------:R-:W-:-:S07]  /*1f40*/  FSEL R11, R23, R7, !P1 ;  /* 0x00000007170b7208 */ /* 0x000fce0004800000 */
[----:B------:R-:W-:Y:S05]  /*1f50*/  @!P0 BRA `(.L_x_73) ;  /* 0x0000000c00248947 */ /* 0x000fea0003800000 */
[----:B------:R-:W-:Y:S02]  /*1f60*/  UIADD3 UR8, UP0, UPT, UR5, UR8, URZ ;  /* 0x0000000805087290 */ /* 0x000fe4000ff1e0ff */
[----:B------:R-:W-:Y:S01]  /*1f70*/  IMAD.U32 R5, RZ, RZ, UR5 ;  /* 0x00000005ff057e24 */ /* 0x000fe2000f8e00ff */
[----:B------:R-:W-:Y:S01]  /*1f80*/  UIADD3 UR4, UPT, UPT, UR4, 0x1, URZ ;  /* 0x0000000104047890 */ /* 0x000fe2000fffe0ff */
[----:B------:R-:W-:Y:S01]  /*1f90*/  VIADD R0, R0, -UR5 ;  /* 0x8000000500007c36 */ /* 0x000fe20008000000 */
[----:B------:R-:W-:Y:S01]  /*1fa0*/  UIADD3.X UR9, UPT, UPT, UR11, UR9, URZ, UP0, !UPT ;  /* 0x000000090b097290 */ /* 0x000fe200087fe4ff */
[----:B------:R-:W-:Y:S01]  /*1fb0*/  IMAD.WIDE R8, R5, 0x8, R8 ;  /* 0x0000000805087825 */ /* 0x000fe200078e0208 */
[----:B------:R-:W-:Y:S01]  /*1fc0*/  ISETP.LT.U32.AND P0, PT, R27, UR8, PT ;  /* 0x000000081b007c0c */ /* 0x000fe2000bf01070 */
[----:B------:R-:W-:-:S03]  /*1fd0*/  UMOV UR10, UR6 ;  /* 0x00000006000a7c82 */ /* 0x000fc60008000000 */
[----:B------:R-:W-:-:S05]  /*1fe0*/  IMAD.U32 R7, RZ, RZ, UR9 ;  /* 0x00000009ff077e24 */ /* 0x000fca000f8e00ff */
[----:B------:R-:W-:-:S13]  /*1ff0*/  ISETP.GT.U32.AND.EX P0, PT, R7, R26, PT, P0 ;  /* 0x0000001a0700720c */ /* 0x000fda0003f04100 */
[----:B------:R-:W-:Y:S05]  /*2000*/  @!P0 BRA `(.L_x_75) ;  /* 0xfffffffc001c8947 */ /* 0x000fea000383ffff */
[----:B------:R-:W-:-:S05]  /*2010*/  UMOV UR6, UR5 ;  /* 0x0000000500067c82 */ /* 0x000fca0008000000 */
.L_x_74:
[----:B------:R-:W0:Y:S01]  /*2020*/  S2R R7, SR_TID.X ;  /* 0x0000000000077919 */ /* 0x000e220000002100 */
[C---:B------:R-:W-:Y:S01]  /*2030*/  VIADD R2, R4.reuse, -UR8 ;  /* 0x8000000804027c36 */ /* 0x040fe20008000000 */
[----:B------:R-:W-:Y:S01]  /*2040*/  ISETP.LE.U32.AND P1, PT, R4, UR8, PT ;  /* 0x0000000804007c0c */ /* 0x000fe2000bf23070 */
[----:B------:R-:W-:Y:S01]  /*2050*/  IMAD.U32 R6, RZ, RZ, UR9 ;  /* 0x00000009ff067e24 */ /* 0x000fe2000f8e00ff */
[----:B------:R-:W-:Y:S02]  /*2060*/  BSSY.RECONVERGENT B1, `(.L_x_73) ;  /* 0x00000b8000017945 */ /* 0x000fe40003800200 */
[----:B0-----:R-:W-:-:S04]  /*2070*/  ISETP.GE.AND P0, PT, R7, R2, PT ;  /* 0x000000020700720c */ /* 0x001fc80003f06270 */
[----:B------:R-:W-:-:S13]  /*2080*/  ISETP.GE.U32.OR.EX P0, PT, R6, R3, P0, P1 ;  /* 0x000000030600720c */ /* 0x000fda0000706510 */
[----:B------:R-:W-:Y:S05]  /*2090*/  @P0 BRA `(.L_x_76) ;  /* 0x0000000800d00947 */ /* 0x000fea0003800000 */
[----:B------:R-:W0:Y:S01]  /*20a0*/  LDC R2, c[0x0][0x3c0] ;  /* 0x0000f000ff027b82 */ /* 0x000e220000000800 */
[----:B------:R-:W-:Y:S01]  /*20b0*/  USHF.L.U32 UR5, UR16, 0xb, URZ ;  /* 0x0000000b10057899 */ /* 0x000fe200080006ff */
[----:B------:R-:W-:Y:S01]  /*20c0*/  LOP3.LUT R3, RZ, R7, RZ, 0x33, !PT ;  /* 0x00000007ff037212 */ /* 0x000fe200078e33ff */
[----:B------:R-:W-:Y:S02]  /*20d0*/  BSSY.RECONVERGENT B2, `(.L_x_77) ;  /* 0x0000055000027945 */ /* 0x000fe40003800200 */
[----:B------:R-:W-:-:S06]  /*20e0*/  UIADD3 UR5, UPT, UPT, UR5, UR6, URZ ;  /* 0x0000000605057290 */ /* 0x000fcc000fffe0ff */
[----:B------:R-:W-:Y:S01]  /*20f0*/  IADD3 R4, PT, PT, R4, -UR5, R3 ;  /* 0x8000000504047c10 */ /* 0x000fe2000fffe003 */
[----:B0-----:R-:W-:-:S04]  /*2100*/  IMAD R3, R2, UR4, RZ ;  /* 0x0000000402037c24 */ /* 0x001fc8000f8e02ff */
[----:B------:R-:W-:-:S05]  /*2110*/  IMAD R2, R3, -0x800, R4 ;  /* 0xfffff80003027824 */ /* 0x000fca00078e0204 */
[C---:B------:R-:W-:Y:S02]  /*2120*/  ISETP.GE.U32.AND P1, PT, R2.reuse, 0xf00, PT ;  /* 0x00000f000200780c */ /* 0x040fe40003f26070 */
[----:B------:R-:W-:Y:S01]  /*2130*/  LEA.HI R3, R2, 0x1, RZ, 0x18 ;  /* 0x0000000102037811 */ /* 0x000fe200078fc0ff */
[----:B------:R-:W-:-:S03]  /*2140*/  IMAD.MOV.U32 R2, RZ, RZ, R7 ;  /* 0x000000ffff027224 */ /* 0x000fc600078e0007 */
[----:B------:R-:W-:-:S04]  /*2150*/  LOP3.LUT R4, R3, 0xf, RZ, 0xc0, !PT ;  /* 0x0000000f03047812 */ /* 0x000fc800078ec0ff */
[----:B------:R-:W-:-:S03]  /*2160*/  ISETP.NE.AND P0, PT, R4, RZ, PT ;  /* 0x000000ff0400720c */ /* 0x000fc60003f05270 */
[----:B------:R-:W-:Y:S10]  /*2170*/  @!P1 BRA `(.L_x_78) ;  /* 0x0000000400289947 */ /* 0x000ff40003800000 */
[----:B------:R-:W-:-:S04]  /*2180*/  LEA.HI R2, R0, 0x1, RZ, 0x18 ;  /* 0x0000000100027811 */ /* 0x000fc800078fc0ff */
[----:B------:R-:W-:Y:S01]  /*2190*/  LOP3.LUT R5, R2, 0x1fffff0, RZ, 0xc0, !PT ;  /* 0x01fffff002057812 */ /* 0x000fe200078ec0ff */
[----:B------:R-:W-:-:S04]  /*21a0*/  IMAD.MOV.U32 R2, RZ, RZ, R7 ;  /* 0x000000ffff027224 */ /* 0x000fc800078e0007 */
[----:B------:R-:W-:-:S07]  /*21b0*/  IMAD.MOV R5, RZ, RZ, -R5 ;  /* 0x000000ffff057224 */ /* 0x000fce00078e0a05 */
.L_x_79:
        /* <DEDUP_REMOVED lines=8> */
[----:B--2---:R-:W-:-:S06]  /*2240*/  DSETP.GEU.AND P1, PT, R10, R6, PT ;  /* 0x000000060a00722a */ /* 0x004fcc0003f2e000 */
        /* <DEDUP_REMOVED lines=11> */
[----:B-----5:R-:W-:-:S06]  /*2300*/  DSETP.GEU.AND P1, PT, R10, R16, PT ;  /* 0x000000100a00722a */ /* 0x020fcc0003f2e000 */
[----:B------:R-:W-:Y:S02]  /*2310*/  FSEL R10, R16, R10, !P1 ;  /* 0x0000000a100a7208 */ /* 0x000fe40004800000 */
[----:B------:R-:W-:Y:S02]  /*2320*/  FSEL R11, R17, R11, !P1 ;  /* 0x0000000b110b7208 */ /* 0x000fe40004800000 */
[----:B------:R-:W5:Y:S04]  /*2330*/  LDG.E.64 R16, desc[UR14][R8.64+0x1800] ;  /* 0x0018000e08107981 */ /* 0x000f68000c1e1b00 */
[----:B------:R-:W-:-:S06]  /*2340*/  DSETP.GEU.AND P1, PT, R10, R14, PT ;  /* 0x0000000e0a00722a */ /* 0x000fcc0003f2e000 */
        /* <DEDUP_REMOVED lines=14> */
[----:B------:R0:W5:Y:S01]  /*2430*/  LDG.E.64 R24, desc[UR14][R8.64+0x3800] ;  /* 0x0038000e08187981 */ /* 0x000162000c1e1b00 */
        /* <DEDUP_REMOVED lines=30> */
.L_x_78:
[----:B------:R-:W-:Y:S05]  /*2620*/  BSYNC.RECONVERGENT B2 ;  /* 0x0000000000027941 */ /* 0x000fea0003800200 */
.L_x_77:
[----:B------:R-:W-:Y:S05]  /*2630*/  @!P0 BRA `(.L_x_76) ;  /* 0x0000000400688947 */ /* 0x000fea0003800000 */
[----:B------:R-:W-:Y:S01]  /*2640*/  ISETP.GE.U32.AND P1, PT, R4, 0x8, PT ;  /* 0x000000080400780c */ /* 0x000fe20003f26070 */
[----:B------:R-:W-:Y:S01]  /*2650*/  BSSY.RECONVERGENT B2, `(.L_x_80) ;  /* 0x0000029000027945 */ /* 0x000fe20003800200 */
[----:B------:R-:W-:-:S04]  /*2660*/  LOP3.LUT R24, R3, 0x7, RZ, 0xc0, !PT ;  /* 0x0000000703187812 */ /* 0x000fc800078ec0ff */
[----:B------:R-:W-:-:S07]  /*2670*/  ISETP.NE.AND P0, PT, R24, RZ, PT ;  /* 0x000000ff1800720c */ /* 0x000fce0003f05270 */
[----:B------:R-:W-:Y:S06]  /*2680*/  @!P1 BRA `(.L_x_81) ;  /* 0x0000000000949947 */ /* 0x000fec0003800000 */
[----:B------:R-:W-:-:S05]  /*2690*/  IADD3 R4, P1, PT, R2, UR8, RZ ;  /* 0x0000000802047c10 */ /* 0x000fca000ff3e0ff */
[----:B------:R-:W-:Y:S01]  /*26a0*/  IMAD.X R5, RZ, RZ, UR9, P1 ;  /* 0x00000009ff057e24 */ /* 0x000fe200088e06ff */
[----:B------:R-:W-:-:S04]  /*26b0*/  LEA R20, P1, R4, UR12, 0x3 ;  /* 0x0000000c04147c11 */ /* 0x000fc8000f8218ff */
        /* <DEDUP_REMOVED lines=9> */
[----:B------:R-:W-:Y:S01]  /*2750*/  VIADD R2, R2, 0x800 ;  /* 0x0000080002027836 */ /* 0x000fe20000000000 */
        /* <DEDUP_REMOVED lines=24> */
.L_x_81:
[----:B------:R-:W-:Y:S05]  /*28e0*/  BSYNC.RECONVERGENT B2 ;  /* 0x0000000000027941 */ /* 0x000fea0003800200 */
.L_x_80:
[----:B------:R-:W-:Y:S05]  /*28f0*/  @!P0 BRA `(.L_x_76) ;  /* 0x0000000000b88947 */ /* 0x000fea0003800000 */
[----:B------:R-:W-:Y:S01]  /*2900*/  ISETP.GE.U32.AND P1, PT, R24, 0x4, PT ;  /* 0x000000041800780c */ /* 0x000fe20003f26070 */
[----:B------:R-:W-:Y:S01]  /*2910*/  BSSY.RECONVERGENT B2, `(.L_x_82) ;  /* 0x0000018000027945 */ /* 0x000fe20003800200 */
[----:B------:R-:W-:-:S11]  /*2920*/  LOP3.LUT P0, RZ, R3, 0x3, RZ, 0xc0, !PT ;  /* 0x0000000303ff7812 */ /* 0x000fd6000780c0ff */
[----:B------:R-:W-:Y:S05]  /*2930*/  @!P1 BRA `(.L_x_83) ;  /* 0x0000000000549947 */ /* 0x000fea0003800000 */
[----:B------:R-:W-:-:S05]  /*2940*/  IADD3 R3, P1, PT, R2, UR8, RZ ;  /* 0x0000000802037c10 */ /* 0x000fca000ff3e0ff */
[----:B------:R-:W-:Y:S01]  /*2950*/  IMAD.X R6, RZ, RZ, UR9, P1 ;  /* 0x00000009ff067e24 */ /* 0x000fe200088e06ff */
[----:B------:R-:W-:-:S04]  /*2960*/  LEA R4, P1, R3, UR12, 0x3 ;  /* 0x0000000c03047c11 */ /* 0x000fc8000f8218ff */
[----:B------:R-:W-:-:S05]  /*2970*/  LEA.HI.X R5, R3, UR13, R6, 0x3, P1 ;  /* 0x0000000d03057c11 */ /* 0x000fca00088f1c06 */
[----:B------:R-:W2:Y:S04]  /*2980*/  LDG.E.64 R6, desc[UR14][R4.64] ;  /* 0x0000000e04067981 */ /* 0x000ea8000c1e1b00 */
[----:B------:R-:W3:Y:S04]  /*2990*/  LDG.E.64 R8, desc[UR14][R4.64+0x800] ;  /* 0x0008000e04087981 */ /* 0x000ee8000c1e1b00 */
[----:B------:R-:W4:Y:S04]  /*29a0*/  LDG.E.64 R12, desc[UR14][R4.64+0x1000] ;  /* 0x0010000e040c7981 */ /* 0x000f28000c1e1b00 */
        /* <DEDUP_REMOVED lines=13> */
[----:B------:R-:W-:-:S07]  /*2a80*/  FSEL R11, R15, R7, !P1 ;  /* 0x000000070f0b7208 */ /* 0x000fce0004800000 */
.L_x_83:
[----:B------:R-:W-:Y:S05]  /*2a90*/  BSYNC.RECONVERGENT B2 ;  /* 0x0000000000027941 */ /* 0x000fea0003800200 */
.L_x_82:
[----:B------:R-:W-:Y:S05]  /*2aa0*/  @!P0 BRA `(.L_x_76) ;  /* 0x00000000004c8947 */ /* 0x000fea0003800000 */
[----:B------:R-:W-:Y:S02]  /*2ab0*/  LOP3.LUT R0, R0, 0xffff, RZ, 0xc0, !PT ;  /* 0x0000ffff00007812 */ /* 0x000fe400078ec0ff */
[----:B------:R-:W-:Y:S02]  /*2ac0*/  IADD3 R2, P0, PT, R2, UR10, RZ ;  /* 0x0000000a02027c10 */ /* 0x000fe4000ff1e0ff */
[----:B------:R-:W-:Y:S02]  /*2ad0*/  LEA.HI R0, R0, 0x1, RZ, 0x18 ;  /* 0x0000000100007811 */ /* 0x000fe400078fc0ff */
[----:B------:R-:W-:Y:S01]  /*2ae0*/  LEA R4, P1, R2, UR12, 0x3 ;  /* 0x0000000c02047c11 */ /* 0x000fe2000f8218ff */
[----:B------:R-:W-:Y:S01]  /*2af0*/  IMAD.X R5, RZ, RZ, UR7, P0 ;  /* 0x00000007ff057e24 */ /* 0x000fe200080e06ff */
[----:B------:R-:W-:-:S04]  /*2b00*/  LOP3.LUT R0, R0, 0x3, RZ, 0xc0, !PT ;  /* 0x0000000300007812 */ /* 0x000fc800078ec0ff */
[----:B------:R-:W-:Y:S01]  /*2b10*/  LEA.HI.X R5, R2, UR13, R5, 0x3, P1 ;  /* 0x0000000d02057c11 */ /* 0x000fe200088f1c05 */
[----:B------:R-:W-:-:S07]  /*2b20*/  IMAD.MOV R0, RZ, RZ, -R0 ;  /* 0x000000ffff007224 */ /* 0x000fce00078e0a00 */
.L_x_84:
[----:B------:R-:W-:Y:S02]  /*2b30*/  IMAD.MOV.U32 R2, RZ, RZ, R4 ;  /* 0x000000ffff027224 */ /* 0x000fe400078e0004 */
[----:B------:R-:W-:-:S06]  /*2b40*/  IMAD.MOV.U32 R3, RZ, RZ, R5 ;  /* 0x000000ffff037224 */ /* 0x000fcc00078e0005 */
[----:B------:R-:W2:Y:S01]  /*2b50*/  LDG.E.64 R2, desc[UR14][R2.64] ;  /* 0x0000000e02027981 */ /* 0x000ea2000c1e1b00 */
[----:B------:R-:W-:Y:S01]  /*2b60*/  VIADD R0, R0, 0x1 ;  /* 0x0000000100007836 */ /* 0x000fe20000000000 */
[----:B------:R-:W-:-:S05]  /*2b70*/  IADD3 R4, P1, PT, R4, 0x800, RZ ;  /* 0x0000080004047810 */ /* 0x000fca0007f3e0ff */
[----:B------:R-:W-:Y:S01]  /*2b80*/  IMAD.X R5, RZ, RZ, R5, P1 ;  /* 0x000000ffff057224 */ /* 0x000fe200008e0605 */
[----:B--2---:R-:W-:-:S06]  /*2b90*/  DSETP.GEU.AND P0, PT, R10, R2, PT ;  /* 0x000000020a00722a */ /* 0x004fcc0003f0e000 */
[----:B------:R-:W-:Y:S02]  /*2ba0*/  FSEL R10, R2, R10, !P0 ;  /* 0x0000000a020a7208 */ /* 0x000fe40004000000 */
[----:B------:R-:W-:Y:S02]  /*2bb0*/  FSEL R11, R3, R11, !P0 ;  /* 0x0000000b030b7208 */ /* 0x000fe40004000000 */
[----:B------:R-:W-:-:S13]  /*2bc0*/  ISETP.NE.AND P0, PT, R0, RZ, PT ;  /* 0x000000ff0000720c */ /* 0x000fda0003f05270 */
[----:B------:R-:W-:Y:S05]  /*2bd0*/  @P0 BRA `(.L_x_84) ;  /* 0xfffffffc00d40947 */ /* 0x000fea000383ffff */
.L_x_76:
[----:B------:R-:W-:Y:S05]  /*2be0*/  BSYNC.RECONVERGENT B1 ;  /* 0x0000000000017941 */ /* 0x000fea0003800200 */
.L_x_73:
[----:B------:R-:W0:Y:S01]  /*2bf0*/  S2R R6, SR_LANEID ;  /* 0x0000000000067919 */ /* 0x000e220000000000 */
[----:B------:R-:W-:Y:S04]  /*2c00*/  SHFL.DOWN PT, R2, R10, 0x1, 0x1f ;  /* 0x08201f000a027f89 */ /* 0x000fe800000e0000 */
[----:B------:R-:W1:Y:S01]  /*2c10*/  SHFL.DOWN PT, R3, R11, 0x1, 0x1f ;  /* 0x08201f000b037f89 */ /* 0x000e6200000e0000 */
[----:B------:R-:W2:Y:S01]  /*2c20*/  S2R R9, SR_TID.X ;  /* 0x0000000000097919 */ /* 0x000ea20000002100 */
        /* <DEDUP_REMOVED lines=10> */
[----:B------:R-:W-:-:S02]  /*2cd0*/  @!P2 MOV R7, 0x400 ;  /* 0x000004000007a802 */ /* 0x000fc40000000f00 */
[----:B------:R-:W0:Y:S01]  /*2ce0*/  SHFL.DOWN PT, R3, R5, 0x2, 0x1f ;  /* 0x08401f0005037f89 */ /* 0x000e2200000e0000 */
[----:B------:R-:W1:Y:S02]  /*2cf0*/  @!P2 S2R R8, SR_CgaCtaId ;  /* 0x000000000008a919 */ /* 0x000e640000008800 */
[----:B0-----:R-:W-:-:S06]  /*2d00*/  DSETP.GEU.AND P0, PT, R4, R2, PT ;  /* 0x000000020400722a */ /* 0x001fcc0003f0e000 */
[----:B------:R-:W-:Y:S02]  /*2d10*/  @!P1 FSEL R0, R2, R0, !P0 ;  /* 0x0000000002009208 */ /* 0x000fe40004000000 */
[----:B------:R-:W-:Y:S02]  /*2d20*/  @!P1 FSEL R5, R3, R5, !P0 ;  /* 0x0000000503059208 */ /* 0x000fe40004000000 */
[----:B------:R-:W-:Y:S01]  /*2d30*/  ISETP.GT.AND P1, PT, R6, 0x1b, PT ;  /* 0x0000001b0600780c */ /* 0x000fe20003f24270 */
[----:B------:R-:W-:Y:S01]  /*2d40*/  SHFL.DOWN PT, R2, R0, 0x4, 0x1f ;  /* 0x08801f0000027f89 */ /* 0x000fe200000e0000 */
[----:B------:R-:W-:Y:S01]  /*2d50*/  IMAD.MOV.U32 R4, RZ, RZ, R0 ;  /* 0x000000ffff047224 */ /* 0x000fe200078e0000 */
[----:B-1----:R-:W-:Y:S02]  /*2d60*/  @!P2 LEA R7, R8, R7, 0x18 ;  /* 0x000000070807a211 */ /* 0x002fe400078ec0ff */
[----:B------:R-:W0:Y:S03]  /*2d70*/  SHFL.DOWN PT, R3, R5, 0x4, 0x1f ;  /* 0x08801f0005037f89 */ /* 0x000e2600000e0000 */
[----:B0-----:R-:W-:-:S06]  /*2d80*/  DSETP.GEU.AND P0, PT, R4, R2, PT ;  /* 0x000000020400722a */ /* 0x001fcc0003f0e000 */
[----:B------:R-:W-:Y:S02]  /*2d90*/  @!P1 FSEL R0, R2, R0, !P0 ;  /* 0x0000000002009208 */ /* 0x000fe40004000000 */
[----:B------:R-:W-:Y:S02]  /*2da0*/  @!P1 FSEL R5, R3, R5, !P0 ;  /* 0x0000000503059208 */ /* 0x000fe40004000000 */
[----:B------:R-:W-:Y:S01]  /*2db0*/  ISETP.GT.AND P1, PT, R6, 0x17, PT ;  /* 0x000000170600780c */ /* 0x000fe20003f24270 */
[----:B------:R-:W-:Y:S01]  /*2dc0*/  SHFL.DOWN PT, R2, R0, 0x8, 0x1f ;  /* 0x09001f0000027f89 */ /* 0x000fe200000e0000 */
[----:B------:R-:W-:-:S03]  /*2dd0*/  IMAD.MOV.U32 R4, RZ, RZ, R0 ;  /* 0x000000ffff047224 */ /* 0x000fc600078e0000 */
        /* <DEDUP_REMOVED lines=8> */
[----:B0-----:R-:W-:Y:S01]  /*2e60*/  DSETP.GEU.AND P0, PT, R4, R2, PT ;  /* 0x000000020400722a */ /* 0x001fe20003f0e000 */
[----:B--2---:R-:W-:-:S05]  /*2e70*/  @!P2 SHF.R.U32.HI R4, RZ, 0x2, R9 ;  /* 0x00000002ff04a819 */ /* 0x004fca0000011609 */
[----:B------:R-:W-:Y:S02]  /*2e80*/  FSEL R2, R2, R0, !P0 ;  /* 0x0000000002027208 */ /* 0x000fe40004000000 */
[----:B------:R-:W-:Y:S02]  /*2e90*/  FSEL R3, R3, R5, !P0 ;  /* 0x0000000503037208 */ /* 0x000fe40004000000 */
[----:B------:R-:W-:Y:S02]  /*2ea0*/  ISETP.NE.AND P0, PT, R9, RZ, PT ;  /* 0x000000ff0900720c */ /* 0x000fe40003f05270 */
[----:B------:R-:W-:Y:S02]  /*2eb0*/  @!P2 LOP3.LUT R4, R4, 0xf8, RZ, 0xc0, !PT ;  /* 0x000000f80404a812 */ /* 0x000fe400078ec0ff */
[----:B------:R-:W-:-:S03]  /*2ec0*/  FSEL R5, R5, R3, P1 ;  /* 0x0000000305057208 */ /* 0x000fc60000800000 */
[----:B------:R-:W-:Y:S01]  /*2ed0*/  @!P2 IMAD.IADD R7, R4, 0x1, R7 ;  /* 0x000000010407a824 */ /* 0x000fe200078e0207 */
[----:B------:R-:W-:-:S04]  /*2ee0*/  FSEL R4, R0, R2, P1 ;  /* 0x0000000200047208 */ /* 0x000fc80000800000 */
[----:B------:R0:W-:Y:S01]  /*2ef0*/  @!P2 STS.64 [R7+0x8], R2 ;  /* 0x000008020700a388 */ /* 0x0001e20000000a00 */
[----:B------:R-:W-:Y:S06]  /*2f00*/  BAR.SYNC.DEFER_BLOCKING 0x0 ;  /* 0x0000000000007b1d */ /* 0x000fec0000010000 */
[----:B------:R-:W-:Y:S05]  /*2f10*/  @P0 BRA `(.L_x_72) ;  /* 0x0000000000700947 */ /* 0x000fea0003800000 */
[----:B------:R-:W1:Y:S01]  /*2f20*/  S2UR UR5, SR_CgaCtaId ;  /* 0x00000000000579c3 */ /* 0x000e620000008800 */
[----:B------:R-:W-:Y:S02]  /*2f30*/  UMOV UR4, 0x400 ;  /* 0x0000040000047882 */ /* 0x000fe40000000000 */
[----:B-1----:R-:W-:-:S09]  /*2f40*/  ULEA UR4, UR5, UR4, 0x18 ;  /* 0x0000000405047291 */ /* 0x002fd2000f8ec0ff */
[----:B------:R-:W1:Y:S04]  /*2f50*/  LDS.128 R12, [UR4+0x10] ;  /* 0x00001004ff0c7984 */ /* 0x000e680008000c00 */
[----:B------:R-:W2:Y:S01]  /*2f60*/  LDS.128 R8, [UR4+0x20] ;  /* 0x00002004ff087984 */ /* 0x000ea20008000c00 */
[----:B-1----:R-:W-:-:S06]  /*2f70*/  DSETP.GEU.AND P1, PT, R4, R12, PT ;  /* 0x0000000c0400722a */ /* 0x002fcc0003f2e000 */
[----:B0-----:R-:W-:Y:S02]  /*2f80*/  FSEL R2, R12, R4, !P1 ;  /* 0x000000040c027208 */ /* 0x001fe40004800000 */
[----:B------:R-:W-:Y:S02]  /*2f90*/  FSEL R3, R13, R5, !P1 ;  /* 0x000000050d037208 */ /* 0x000fe40004800000 */
[----:B------:R-:W0:Y:S04]  /*2fa0*/  LDS.128 R4, [UR4+0x30] ;  /* 0x00003004ff047984 */ /* 0x000e280008000c00 */
[----:B------:R-:W-:-:S06]  /*2fb0*/  DSETP.GEU.AND P1, PT, R2, R14, PT ;  /* 0x0000000e0200722a */ /* 0x000fcc0003f2e000 */
[----:B------:R-:W-:Y:S02]  /*2fc0*/  FSEL R2, R14, R2, !P1 ;  /* 0x000000020e027208 */ /* 0x000fe40004800000 */
[----:B------:R-:W-:-:S06]  /*2fd0*/  FSEL R3, R15, R3, !P1 ;  /* 0x000000030f037208 */ /* 0x000fcc0004800000 */
[----:B--2---:R-:W-:-:S06]  /*2fe0*/  DSETP.GEU.AND P1, PT, R2, R8, PT ;  /* 0x000000080200722a */ /* 0x004fcc0003f2e000 */
        /* <DEDUP_REMOVED lines=15> */
.L_x_72:
[----:B------:R-:W-:Y:S05]  /*30e0*/  BSYNC.RECONVERGENT B0 ;  /* 0x0000000000007941 */ /* 0x000fea0003800200 */
.L_x_57:
[----:B------:R-:W-:Y:S05]  /*30f0*/  @P0 EXIT ;  /* 0x000000000000094d */ /* 0x000fea0003800000 */
[----:B------:R-:W2:Y:S02]  /*3100*/  LDCU.64 UR4, c[0x0][0x388] ;  /* 0x00007100ff0477ac */ /* 0x000ea40008000a00 */
[----:B--2---:R-:W-:-:S06]  /*3110*/  UIMAD.WIDE.U32 UR4, UR16, 0x8, UR4 ;  /* 0x00000008100478a5 */ /* 0x004fcc000f8e0004 */
[----:B0-----:R-:W-:Y:S02]  /*3120*/  IMAD.U32 R2, RZ, RZ, UR4 ;  /* 0x00000004ff027e24 */ /* 0x001fe4000f8e00ff */
[----:B------:R-:W-:-:S05]  /*3130*/  IMAD.U32 R3, RZ, RZ, UR5 ;  /* 0x00000005ff037e24 */ /* 0x000fca000f8e00ff */
[----:B------:R-:W-:Y:S01]  /*3140*/  STG.E.64 desc[UR14][R2.64], R4 ;  /* 0x0000000402007986 */ /* 0x000fe2000c101b0e */
[----:B------:R-:W-:Y:S05]  /*3150*/  EXIT ;  /* 0x000000000000794d */ /* 0x000fea0003800000 */
.L_x_85:
        /* <DEDUP_REMOVED lines=10> */
.L_x_249:


//--------------------- .text._ZN3cub18CUB_300001_SM_10006detail6reduce28DeviceReduceSingleTileKernelINS2_10policy_hubIdyN4cuda3__47maximumIdEEE10Policy1000EN6thrust24THRUST_300001_SM_1000_NS10device_ptrIdEEPfyS8_fdNS5_3std3__410__identityEEEvT0_T1_T2_T3_T4_T6_ --------------------------
	.section	.text._ZN3cub18CUB_300001_SM_10006detail6reduce28DeviceReduceSingleTileKernelINS2_10policy_hubIdyN4cuda3__47maximumIdEEE10Policy1000EN6thrust24THRUST_300001_SM_1000_NS10device_ptrIdEEPfyS8_fdNS5_3std3__410__identityEEEvT0_T1_T2_T3_T4_T6_,"ax",@progbits
	.align	128
        .global         _ZN3cub18CUB_300001_SM_10006detail6reduce28DeviceReduceSingleTileKernelINS2_10policy_hubIdyN4cuda3__47maximumIdEEE10Policy1000EN6thrust24THRUST_300001_SM_1000_NS10device_ptrIdEEPfyS8_fdNS5_3std3__410__identityEEEvT0_T1_T2_T3_T4_T6_
        .type           _ZN3cub18CUB_300001_SM_10006detail6reduce28DeviceReduceSingleTileKernelINS2_10policy_hubIdyN4cuda3__47maximumIdEEE10Policy1000EN6thrust24THRUST_300001_SM_1000_NS10device_ptrIdEEPfyS8_fdNS5_3std3__410__identityEEEvT0_T1_T2_T3_T4_T6_,@function
        .size           _ZN3cub18CUB_300001_SM_10006detail6reduce28DeviceReduceSingleTileKernelINS2_10policy_hubIdyN4cuda3__47maximumIdEEE10Policy1000EN6thrust24THRUST_300001_SM_1000_NS10device_ptrIdEEPfyS8_fdNS5_3std3__410__identityEEEvT0_T1_T2_T3_T4_T6_,(.L_x_250 - _ZN3cub18CUB_300001_SM_10006detail6reduce28DeviceReduceSingleTileKernelINS2_10policy_hubIdyN4cuda3__47maximumIdEEE10Policy1000EN6thrust24THRUST_300001_SM_1000_NS10device_ptrIdEEPfyS8_fdNS5_3std3__410__identityEEEvT0_T1_T2_T3_T4_T6_)
        .other          _ZN3cub18CUB_300001_SM_10006detail6reduce28DeviceReduceSingleTileKernelINS2_10policy_hubIdyN4cuda3__47maximumIdEEE10Policy1000EN6thrust24THRUST_300001_SM_1000_NS10device_ptrIdEEPfyS8_fdNS5_3std3__410__identityEEEvT0_T1_T2_T3_T4_T6_,@"STO_CUDA_ENTRY STV_DEFAULT"
_ZN3cub18CUB_300001_SM_10006detail6reduce28DeviceReduceSingleTileKernelINS2_10policy_hubIdyN4cuda3__47maximumIdEEE10Policy1000EN6thrust24THRUST_300001_SM_1000_NS10device_ptrIdEEPfyS8_fdNS5_3std3__410__identityEEEvT0_T1_T2_T3_T4_T6_:
.text._ZN3cub18CUB_300001_SM_10006detail6reduce28DeviceReduceSingleTileKernelINS2_10policy_hubIdyN4cuda3__47maximumIdEEE10Policy1000EN6thrust24THRUST_300001_SM_1000_NS10device_ptrIdEEPfyS8_fdNS5_3std3__410__identityEEEvT0_T1_T2_T3_T4_T6_:
[----:B------:R-:W-:Y:S01]  /*0000*/  LDC R1, c[0x0][0x37c] ;  /* 0x0000df00ff017b82 */ /* 0x000fe20000000800 */
[----:B------:R-:W0:Y:S01]  /*0010*/  LDCU.64 UR4, c[0x0][0x390] ;  /* 0x00007200ff0477ac */ /* 0x000e220008000a00 */
[----:B------:R-:W1:Y:S01]  /*0020*/  LDCU.64 UR6, c[0x0][0x358] ;  /* 0x00006b00ff0677ac */ /* 0x000e620008000a00 */
[----:B0-----:R-:W-:Y:S02]  /*0030*/  IMAD.U32 R8, RZ, RZ, UR4 ;  /* 0x00000004ff087e24 */ /* 0x001fe4000f8e00ff */
[----:B------:R-:W-:-:S03]  /*0040*/  IMAD.U32 R9, RZ, RZ, UR5 ;  /* 0x00000005ff097e24 */ /* 0x000fc6000f8e00ff */
[----:B------:R-:W-:-:S04]  /*0050*/  ISETP.NE.U32.AND P0, PT, R8, RZ, PT ;  /* 0x000000ff0800720c */ /* 0x000fc80003f05070 */
[----:B------:R-:W-:-:S13]  /*0060*/  ISETP.NE.AND.EX P0, PT, R9, RZ, PT, P0 ;  /* 0x000000ff0900720c */ /* 0x000fda0003f05300 */
        /* <DEDUP_REMOVED lines=8> */
.L_x_86:
[----:B------:R-:W-:Y:S01]  /*00f0*/  ISETP.GT.U32.AND P0, PT, R8, 0x7ff, PT ;  /* 0x000007ff0800780c */ /* 0x000fe20003f04070 */
[----:B------:R-:W-:Y:S03]  /*0100*/  BSSY.RECONVERGENT B0, `(.L_x_87) ;  /* 0x00002df000007945 */ /* 0x000fe60003800200 */
[----:B------:R-:W-:-:S13]  /*0110*/  ISETP.GT.U32.AND.EX P0, PT, R9, RZ, PT, P0 ;  /* 0x000000ff0900720c */ /* 0x000fda0003f04100 */
[----:B------:R-:W-:Y:S05]  /*0120*/  @P0 BRA `(.L_x_88) ;  /* 0x0000001400f40947 */ /* 0x000fea0003800000 */
[----:B------:R-:W0:Y:S01]  /*0130*/  S2R R0, SR_TID.X ;  /* 0x0000000000007919 */ /* 0x000e220000002100 */
[----:B------:R-:W-:Y:S01]  /*0140*/  BSSY.RECONVERGENT B1, `(.L_x_89) ;  /* 0x0000009000017945 */ /* 0x000fe20003800200 */
[----:B------:R-:W-:Y:S02]  /*0150*/  CS2R R4, SRZ ;  /* 0x0000000000047805 */ /* 0x000fe4000001ff00 */
[----:B0-----:R-:W-:Y:S01]  /*0160*/  ISETP.GE.U32.AND P0, PT, R0, R8, PT ;  /* 0x000000080000720c */ /* 0x001fe20003f06070 */
[----:B------:R-:W-:-:S12]  /*0170*/  IMAD.MOV.U32 R2, RZ, RZ, R0 ;  /* 0x000000ffff027224 */ /* 0x000fd800078e0000 */
[----:B------:R-:W-:Y:S05]  /*0180*/  @P0 BRA `(.L_x_90) ;  /* 0x0000000000100947 */ /* 0x000fea0003800000 */
[----:B------:R-:W0:Y:S02]  /*0190*/  LDC.64 R4, c[0x0][0x380] ;  /* 0x0000e000ff047b82 */ /* 0x000e240000000a00 */
[----:B0-----:R-:W-:-:S06]  /*01a0*/  IMAD.WIDE.U32 R4, R0, 0x8, R4 ;  /* 0x0000000800047825 */ /* 0x001fcc00078e0004 */
[----:B------:R-:W5:Y:S01]  /*01b0*/  LDG.E.64 R4, desc[UR6][R4.64] ;  /* 0x0000000604047981 */ /* 0x000f62000c1e1b00 */
[----:B------:R-:W-:-:S07]  /*01c0*/  VIADD R2, R0, 0x100 ;  /* 0x0000010000027836 */ /* 0x000fce0000000000 */
.L_x_90:
[----:B------:R-:W-:Y:S05]  /*01d0*/  BSYNC.RECONVERGENT B1 ;  /* 0x0000000000017941 */ /* 0x000fea0003800200 */
.L_x_89:
[----:B------:R-:W-:Y:S01]  /*01e0*/  ISETP.GE.U32.AND P0, PT, R2, R8, PT ;  /* 0x000000080200720c */ /* 0x000fe20003f06070 */
[----:B------:R-:W-:-:S12]  /*01f0*/  BSSY.RECONVERGENT B1, `(.L_x_91) ;  /* 0x00000a7000017945 */ /* 0x000fd80003800200 */
[----:B------:R-:W-:Y:S05]  /*0200*/  @P0 BRA `(.L_x_92) ;  /* 0x0000000800940947 */ /* 0x000fea0003800000 */
[----:B------:R-:W-:Y:S01]  /*0210*/  LOP3.LUT R3, RZ, R2, RZ, 0x33, !PT ;  /* 0x00000002ff037212 */ /* 0x000fe200078e33ff */
[----:B------:R-:W-:Y:S04]  /*0220*/  BSSY.RECONVERGENT B2, `(.L_x_93) ;  /* 0x0000053000027945 */ /* 0x000fe80003800200 */
[----:B------:R-:W-:-:S05]  /*0230*/  IMAD.IADD R6, R3, 0x1, R8 ;  /* 0x0000000103067824 */ /* 0x000fca00078e0208 */
[C---:B------:R-:W-:Y:S02]  /*0240*/  ISETP.GE.U32.AND P1, PT, R6.reuse, 0xf00, PT ;  /* 0x00000f000600780c */ /* 0x040fe40003f26070 */
[----:B------:R-:W-:-:S04]  /*0250*/  LEA.HI R3, R6, 0x1, RZ, 0x18 ;  /* 0x0000000106037811 */ /* 0x000fc800078fc0ff */
[----:B------:R-:W-:-:S04]  /*0260*/  LOP3.LUT R43, R3, 0xf, RZ, 0xc0, !PT ;  /* 0x0000000f032b7812 */ /* 0x000fc800078ec0ff */
[----:B------:R-:W-:-:S03]  /*0270*/  ISETP.NE.AND P0, PT, R43, RZ, PT ;  /* 0x000000ff2b00720c */ /* 0x000fc60003f05270 */
[----:B------:R-:W-:Y:S10]  /*0280*/  @!P1 BRA `(.L_x_94) ;  /* 0x0000000400309947 */ /* 0x000ff40003800000 */
[----:B------:R-:W0:Y:S01]  /*0290*/  LDC.64 R6, c[0x0][0x380] ;  /* 0x0000e000ff067b82 */ /* 0x000e220000000a00 */
[----:B------:R-:W-:-:S05]  /*02a0*/  LOP3.LUT R42, R3, 0x1fffff0, RZ, 0xc0, !PT ;  /* 0x01fffff0032a7812 */ /* 0x000fca00078ec0ff */
[----:B------:R-:W-:Y:S02]  /*02b0*/  IMAD.MOV R42, RZ, RZ, -R42 ;  /* 0x000000ffff2a7224 */ /* 0x000fe400078e0a2a */
[----:B0-----:R-:W-:-:S03]  /*02c0*/  IMAD.WIDE.U32 R6, R2, 0x8, R6 ;  /* 0x0000000802067825 */ /* 0x001fc600078e0006 */
[----:B------:R-:W-:-:S05]  /*02d0*/  IADD3 R6, P1, PT, R6, 0x4000, RZ ;  /* 0x0000400006067810 */ /* 0x000fca0007f3e0ff */
[----:B------:R-:W-:-:S08]  /*02e0*/  IMAD.X R7, RZ, RZ, R7, P1 ;  /* 0x000000ffff077224 */ /* 0x000fd000008e0607 */
.L_x_95:
[----:B------:R-:W2:Y:S04]  /*02f0*/  LDG.E.64 R10, desc[UR6][R6.64+-0x4000] ;  /* 0xffc00006060a7981 */ /* 0x000ea8000c1e1b00 */
[----:B------:R-:W3:Y:S04]  /*0300*/  LDG.E.64 R12, desc[UR6][R6.64+-0x3800] ;  /* 0xffc80006060c7981 */ /* 0x000ee8000c1e1b00 */
[----:B------:R-:W4:Y:S04]  /*0310*/  LDG.E.64 R14, desc[UR6][R6.64+-0x3000] ;  /* 0xffd00006060e7981 */ /* 0x000f28000c1e1b00 */
        /* <DEDUP_REMOVED lines=12> */
[----:B------:R0:W4:Y:S01]  /*03e0*/  LDG.E.64 R40, desc[UR6][R6.64+0x3800] ;  /* 0x0038000606287981 */ /* 0x000122000c1e1b00 */
[----:B------:R-:W-:-:S02]  /*03f0*/  VIADD R42, R42, 0x10 ;  /* 0x000000102a2a7836 */ /* 0x000fc40000000000 */
[----:B------:R-:W-:-:S03]  /*0400*/  VIADD R2, R2, 0x1000 ;  /* 0x0000100002027836 */ /* 0x000fc60000000000 */
[----:B------:R-:W-:Y:S02]  /*0410*/  ISETP.NE.AND P2, PT, R42, RZ, PT ;  /* 0x000000ff2a00720c */ /* 0x000fe40003f45270 */
[----:B0-----:R-:W-:-:S05]  /*0420*/  IADD3 R6, P3, PT, R6, 0x8000, RZ ;  /* 0x0000800006067810 */ /* 0x001fca0007f7e0ff */
[----:B------:R-:W-:Y:S01]  /*0430*/  IMAD.X R7, RZ, RZ, R7, P3 ;  /* 0x000000ffff077224 */ /* 0x000fe200018e0607 */
        /* <DEDUP_REMOVED lines=49> */
.L_x_94:
[----:B------:R-:W-:Y:S05]  /*0750*/  BSYNC.RECONVERGENT B2 ;  /* 0x0000000000027941 */ /* 0x000fea0003800200 */
.L_x_93:
[----:B------:R-:W-:Y:S05]  /*0760*/  @!P0 BRA `(.L_x_92) ;  /* 0x00000004003c8947 */ /* 0x000fea0003800000 */
[----:B------:R-:W-:Y:S01]  /*0770*/  ISETP.GE.U32.AND P1, PT, R43, 0x8, PT ;  /* 0x000000082b00780c */ /* 0x000fe20003f26070 */
[----:B------:R-:W-:Y:S01]  /*0780*/  BSSY.RECONVERGENT B2, `(.L_x_96) ;  /* 0x0000027000027945 */ /* 0x000fe20003800200 */
[----:B------:R-:W-:-:S04]  /*0790*/  LOP3.LUT R26, R3, 0x7, RZ, 0xc0, !PT ;  /* 0x00000007031a7812 */ /* 0x000fc800078ec0ff */
[----:B------:R-:W-:-:S07]  /*07a0*/  ISETP.NE.AND P0, PT, R26, RZ, PT ;  /* 0x000000ff1a00720c */ /* 0x000fce0003f05270 */
[----:B------:R-:W-:Y:S06]  /*07b0*/  @!P1 BRA `(.L_x_97) ;  /* 0x00000000008c9947 */ /* 0x000fec0003800000 */
[----:B------:R-:W0:Y:S02]  /*07c0*/  LDC.64 R10, c[0x0][0x380] ;  /* 0x0000e000ff0a7b82 */ /* 0x000e240000000a00 */
[----:B0-----:R-:W-:-:S05]  /*07d0*/  IMAD.WIDE R10, R2, 0x8, R10 ;  /* 0x00000008020a7825 */ /* 0x001fca00078e020a */
        /* <DEDUP_REMOVED lines=33> */
.L_x_97:
[----:B------:R-:W-:Y:S05]  /*09f0*/  BSYNC.RECONVERGENT B2 ;  /* 0x0000000000027941 */ /* 0x000fea0003800200 */
.L_x_96:
        /* <DEDUP_REMOVED lines=25> */
.L_x_99:
[----:B------:R-:W-:Y:S05]  /*0b90*/  BSYNC.RECONVERGENT B2 ;  /* 0x0000000000027941 */ /* 0x000fea0003800200 */
.L_x_98:
[----:B------:R-:W-:Y:S05]  /*0ba0*/  @!P0 BRA `(.L_x_92) ;  /* 0x00000000002c8947 */ /* 0x000fea0003800000 */
[----:B------:R-:W0:Y:S01]  /*0bb0*/  LDC.64 R10, c[0x0][0x380] ;  /* 0x0000e000ff0a7b82 */ /* 0x000e220000000a00 */
[----:B------:R-:W-:-:S07]  /*0bc0*/  IMAD.MOV R3, RZ, RZ, -R3 ;  /* 0x000000ffff037224 */ /* 0x000fce00078e0a03 */
.L_x_100:
[----:B0-----:R-:W-:-:S06]  /*0bd0*/  IMAD.WIDE R6, R2, 0x8, R10 ;  /* 0x0000000802067825 */ /* 0x001fcc00078e020a */
        /* <DEDUP_REMOVED lines=8> */
.L_x_92:
[----:B------:R-:W-:Y:S05]  /*0c60*/  BSYNC.RECONVERGENT B1 ;  /* 0x0000000000017941 */ /* 0x000fea0003800200 */
.L_x_91:
[----:B------:R-:W-:-:S04]  /*0c70*/  ISETP.GE.U32.AND P0, PT, R8, 0x100, PT ;  /* 0x000001000800780c */ /* 0x000fc80003f06070 */
[----:B------:R-:W-:-:S13]  /*0c80*/  ISETP.GE.U32.AND.EX P0, PT, R9, RZ, PT, P0 ;  /* 0x000000ff0900720c */ /* 0x000fda0003f06100 */
        /* <DEDUP_REMOVED lines=17> */
[----:B------:R-:W1:Y:S04]  /*0da0*/  @!P2 S2R R7, SR_CgaCtaId ;  /* 0x000000000007a919 */ /* 0x000e680000008800 */
        /* <DEDUP_REMOVED lines=19> */
[----:B------:R-:W-:-:S03]  /*0ee0*/  @!P0 FSEL R11, R3, R11, !P1 ;  /* 0x0000000b030b8208 */ /* 0x000fc60004800000 */
[----:B------:R-:W-:Y:S01]  /*0ef0*/  SHFL.DOWN PT, R2, R9, 0x10, 0x1f ;  /* 0x0a001f0009027f89 */ /* 0x000fe200000e0000 */
[----:B------:R-:W-:Y:S02]  /*0f00*/  IMAD.MOV.U32 R4, RZ, RZ, R9 ;  /* 0x000000ffff047224 */ /* 0x000fe400078e0009 */
[----:B------:R-:W-:Y:S01]  /*0f10*/  IMAD.MOV.U32 R5, RZ, RZ, R11 ;  /* 0x000000ffff057224 */ /* 0x000fe200078e000b */
[----:B------:R-:W0:Y:S05]  /*0f20*/  SHFL.DOWN PT, R3, R11, 0x10, 0x1f ;  /* 0x0a001f000b037f89 */ /* 0x000e2a00000e0000 */
[----:B0-----:R-:W-:Y:S01]  /*0f30*/  DSETP.GEU.AND P0, PT, R4, R2, PT ;  /* 0x000000020400722a */ /* 0x001fe20003f0e000 */
[----:B------:R-:W-:-:S04]  /*0f40*/  @!P2 SHF.R.U32.HI R4, RZ, 0x2, R0 ;  /* 0x00000002ff04a819 */ /* 0x000fc80000011600 */
[----:B------:R-:W-:Y:S02]  /*0f50*/  @!P2 LOP3.LUT R6, R4, 0xf8, RZ, 0xc0, !PT ;  /* 0x000000f80406a812 */ /* 0x000fe400078ec0ff */
[----:B------:R-:W-:Y:S02]  /*0f60*/  FSEL R4, R2, R9, !P0 ;  /* 0x0000000902047208 */ /* 0x000fe40004000000 */
[----:B------:R-:W-:Y:S01]  /*0f70*/  FSEL R5, R3, R11, !P0 ;  /* 0x0000000b03057208 */ /* 0x000fe20004000000 */
[----:B------:R-:W-:Y:S01]  /*0f80*/  @!P2 IMAD.IADD R7, R6, 0x1, R7 ;  /* 0x000000010607a824 */ /* 0x000fe200078e0207 */
[----:B------:R-:W-:-:S04]  /*0f90*/  ISETP.GT.AND P0, PT, R8, 0xf, PT ;  /* 0x0000000f0800780c */ /* 0x000fc80003f04270 */
[----:B------:R1:W-:Y:S01]  /*0fa0*/  @!P2 STS.64 [R7+0x8], R4 ;  /* 0x000008040700a388 */ /* 0x0003e20000000a00 */
[----:B------:R-:W-:Y:S01]  /*0fb0*/  BAR.SYNC.DEFER_BLOCKING 0x0 ;  /* 0x0000000000007b1d */ /* 0x000fe20000010000 */
[----:B------:R-:W-:Y:S02]  /*0fc0*/  ISETP.NE.AND P2, PT, R0, RZ, PT ;  /* 0x000000ff0000720c */ /* 0x000fe40003f45270 */
[----:B------:R-:W-:Y:S02]  /*0fd0*/  FSEL R2, R9, R4, P0 ;  /* 0x0000000409027208 */ /* 0x000fe40000000000 */
[----:B------:R-:W-:-:S09]  /*0fe0*/  FSEL R3, R11, R5, P0 ;  /* 0x000000050b037208 */ /* 0x000fd20000000000 */
[----:B-1----:R-:W-:Y:S05]  /*0ff0*/  @P2 BRA `(.L_x_102) ;  /* 0x0000001c00bc2947 */ /* 0x002fea0003800000 */
[----:B------:R-:W0:Y:S01]  /*1000*/  S2UR UR5, SR_CgaCtaId ;  /* 0x00000000000579c3 */ /* 0x000e220000008800 */
[----:B------:R-:W-:Y:S02]  /*1010*/  UMOV UR4, 0x400 ;  /* 0x0000040000047882 */ /* 0x000fe40000000000 */
[----:B0-----:R-:W-:-:S09]  /*1020*/  ULEA UR4, UR5, UR4, 0x18 ;  /* 0x0000000405047291 */ /* 0x001fd2000f8ec0ff */
[----:B------:R-:W0:Y:S04]  /*1030*/  LDS.128 R4, [UR4+0x10] ;  /* 0x00001004ff047984 */ /* 0x000e280008000c00 */
[----:B------:R-:W1:Y:S04]  /*1040*/  LDS.128 R8, [UR4+0x20] ;  /* 0x00002004ff087984 */ /* 0x000e680008000c00 */
[----:B------:R-:W2:Y:S01]  /*1050*/  LDS.128 R12, [UR4+0x30] ;  /* 0x00003004ff0c7984 */ /* 0x000ea20008000c00 */
        /* <DEDUP_REMOVED lines=8> */
[----:B------:R-:W-:Y:S02]  /*10e0*/  FSEL R5, R9, R3, !P0 ;  /* 0x0000000309057208 */ /* 0x000fe40004000000 */
[----:B------:R-:W0:Y:S04]  /*10f0*/  LDS.64 R2, [UR4+0x40] ;  /* 0x00004004ff027984 */ /* 0x000e280008000a00 */
[----:B------:R-:W-:-:S06]  /*1100*/  DSETP.GEU.AND P0, PT, R4, R10, PT ;  /* 0x0000000a0400722a */ /* 0x000fcc0003f0e000 */
[----:B------:R-:W-:Y:S02]  /*1110*/  FSEL R4, R10, R4, !P0 ;  /* 0x000000040a047208 */ /* 0x000fe40004000000 */
[----:B------:R-:W-:-:S06]  /*1120*/  FSEL R5, R11, R5, !P0 ;  /* 0x000000050b057208 */ /* 0x000fcc0004000000 */
[----:B--2---:R-:W-:-:S06]  /*1130*/  DSETP.GEU.AND P0, PT, R4, R12, PT ;  /* 0x0000000c0400722a */ /* 0x004fcc0003f0e000 */
[----:B------:R-:W-:Y:S02]  /*1140*/  FSEL R4, R12, R4, !P0 ;  /* 0x000000040c047208 */ /* 0x000fe40004000000 */
[----:B------:R-:W-:-:S06]  /*1150*/  FSEL R5, R13, R5, !P0 ;  /* 0x000000050d057208 */ /* 0x000fcc0004000000 */
[----:B------:R-:W-:-:S06]  /*1160*/  DSETP.GEU.AND P0, PT, R4, R14, PT ;  /* 0x0000000e0400722a */ /* 0x000fcc0003f0e000 */
[----:B------:R-:W-:Y:S02]  /*1170*/  FSEL R4, R14, R4, !P0 ;  /* 0x000000040e047208 */ /* 0x000fe40004000000 */
[----:B------:R-:W-:-:S06]  /*1180*/  FSEL R5, R15, R5, !P0 ;  /* 0x000000050f057208 */ /* 0x000fcc0004000000 */
[----:B0-----:R-:W-:-:S06]  /*1190*/  DSETP.GEU.AND P0, PT, R4, R2, PT ;  /* 0x000000020400722a */ /* 0x001fcc0003f0e000 */
[----:B------:R-:W-:Y:S02]  /*11a0*/  FSEL R2, R2, R4, !P0 ;  /* 0x0000000402027208 */ /* 0x000fe40004000000 */
[----:B------:R-:W-:Y:S01]  /*11b0*/  FSEL R3, R3, R5, !P0 ;  /* 0x0000000503037208 */ /* 0x000fe20004000000 */
[----:B------:R-:W-:Y:S06]  /*11c0*/  BRA `(.L_x_102) ;  /* 0x0000001c00487947 */ /* 0x000fec0003800000 */
.L_x_101:
[----:B------:R-:W-:Y:S01]  /*11d0*/  LOP3.LUT R2, R0, 0x3e0, RZ, 0xc0, !PT ;  /* 0x000003e000027812 */ /* 0x000fe200078ec0ff */
[----:B------:R-:W0:Y:S03]  /*11e0*/  S2R R12, SR_LANEID ;  /* 0x00000000000c7919 */ /* 0x000e260000000000 */
[----:B------:R-:W-:Y:S01]  /*11f0*/  LOP3.LUT R7, RZ, R2, RZ, 0x33, !PT ;  /* 0x00000002ff077212 */ /* 0x000fe200078e33ff */
[----:B------:R-:W-:-:S04]  /*1200*/  VIADD R3, R2, 0x20 ;  /* 0x0000002002037836 */ /* 0x000fc80000000000 */
[----:B------:R-:W-:Y:S01]  /*1210*/  IMAD.IADD R7, R7, 0x1, R8 ;  /* 0x0000000107077824 */ /* 0x000fe200078e0208 */
[----:B------:R-:W-:-:S04]  /*1220*/  ISETP.GT.U32.AND P0, PT, R3, R8, PT ;  /* 0x000000080300720c */ /* 0x000fc80003f04070 */
        /* <DEDUP_REMOVED lines=29> */
[C---:B------:R-:W-:Y:S02]  /*1400*/  ISETP.NE.AND P0, PT, R12.reuse, RZ, PT ;  /* 0x000000ff0c00720c */ /* 0x040fe40003f05270 */
[----:B------:R-:W0:Y:S11]  /*1410*/  SHFL.DOWN PT, R3, R5, 0x8, R7 ;  /* 0x0900000005037989 */ /* 0x000e3600000e0007 */
[----:B------:R-:W1:Y:S01]  /*1420*/  @!P0 S2R R11, SR_CgaCtaId ;  /* 0x00000000000b8919 */ /* 0x000e620000008800 */
[----:B------:R-:W-:Y:S01]  /*1430*/  @!P0 MOV R6, 0x400 ;  /* 0x0000040000068802 */ /* 0x000fe20000000f00 */
[----:B0-----:R-:W-:Y:S01]  /*1440*/  DSETP.GEU.AND P2, PT, R4, R2, PT ;  /* 0x000000020400722a */ /* 0x001fe20003f4e000 */
[----:B------:R-:W-:-:S05]  /*1450*/  VIADD R4, R12, 0x10 ;  /* 0x000000100c047836 */ /* 0x000fca0000000000 */
[----:B------:R-:W-:Y:S02]  /*1460*/  @!P1 FSEL R10, R2, R10, !P2 ;  /* 0x0000000a020a9208 */ /* 0x000fe40005000000 */
[----:B------:R-:W-:Y:S02]  /*1470*/  @!P1 FSEL R5, R3, R5, !P2 ;  /* 0x0000000503059208 */ /* 0x000fe40005000000 */
[----:B------:R-:W-:Y:S01]  /*1480*/  ISETP.GT.AND P1, PT, R4, R7, PT ;  /* 0x000000070400720c */ /* 0x000fe20003f24270 */
[----:B------:R-:W-:Y:S01]  /*1490*/  SHFL.DOWN PT, R2, R10, 0x10, R7 ;  /* 0x0a0000000a027989 */ /* 0x000fe200000e0007 */
[----:B------:R-:W-:-:S03]  /*14a0*/  IMAD.MOV.U32 R4, RZ, RZ, R10 ;  /* 0x000000ffff047224 */ /* 0x000fc600078e000a */
[----:B------:R-:W0:Y:S01]  /*14b0*/  SHFL.DOWN PT, R3, R5, 0x10, R7 ;  /* 0x0a00000005037989 */ /* 0x000e2200000e0007 */
[----:B-1----:R-:W-:Y:S02]  /*14c0*/  @!P0 LEA R11, R11, R6, 0x18 ;  /* 0x000000060b0b8211 */ /* 0x002fe400078ec0ff */
[----:B0-----:R-:W-:Y:S01]  /*14d0*/  DSETP.GEU.AND P2, PT, R4, R2, PT ;  /* 0x000000020400722a */ /* 0x001fe20003f4e000 */
[----:B------:R-:W-:-:S05]  /*14e0*/  @!P0 SHF.R.U32.HI R4, RZ, 0x2, R0 ;  /* 0x00000002ff048819 */ /* 0x000fca0000011600 */
[----:B------:R-:W-:Y:S02]  /*14f0*/  @!P1 FSEL R10, R2, R10, !P2 ;  /* 0x0000000a020a9208 */ /* 0x000fe40005000000 */
[----:B------:R-:W-:Y:S02]  /*1500*/  @!P1 FSEL R5, R3, R5, !P2 ;  /* 0x0000000503059208 */ /* 0x000fe40005000000 */
[----:B------:R-:W-:Y:S01]  /*1510*/  ISETP.NE.AND P2, PT, R0, RZ, PT ;  /* 0x000000ff0000720c */ /* 0x000fe20003f45270 */
[----:B------:R-:W-:Y:S01]  /*1520*/  IMAD.MOV.U32 R2, RZ, RZ, R10 ;  /* 0x000000ffff027224 */ /* 0x000fe200078e000a */
[----:B------:R-:W-:Y:S01]  /*1530*/  @!P0 LOP3.LUT R4, R4, 0xf8, RZ, 0xc0, !PT ;  /* 0x000000f804048812 */ /* 0x000fe200078ec0ff */
[----:B------:R-:W-:-:S04]  /*1540*/  IMAD.MOV.U32 R3, RZ, RZ, R5 ;  /* 0x000000ffff037224 */ /* 0x000fc800078e0005 */
[----:B------:R-:W-:-:S05]  /*1550*/  @!P0 IMAD.IADD R11, R4, 0x1, R11 ;  /* 0x00000001040b8824 */ /* 0x000fca00078e020b */
[----:B------:R0:W-:Y:S01]  /*1560*/  @!P0 STS.64 [R11+0x8], R2 ;  /* 0x000008020b008388 */ /* 0x0001e20000000a00 */
[----:B------:R-:W-:Y:S06]  /*1570*/  BAR.SYNC.DEFER_BLOCKING 0x0 ;  /* 0x0000000000007b1d */ /* 0x000fec0000010000 */
[----:B------:R-:W-:Y:S05]  /*1580*/  @P2 BRA `(.L_x_102) ;  /* 0x0000001800582947 */ /* 0x000fea0003800000 */
[----:B------:R-:W1:Y:S01]  /*1590*/  S2UR UR5, SR_CgaCtaId ;  /* 0x00000000000579c3 */ /* 0x000e620000008800 */
[----:B------:R-:W-:Y:S01]  /*15a0*/  UMOV UR4, 0x400 ;  /* 0x0000040000047882 */ /* 0x000fe20000000000 */
[C---:B------:R-:W-:Y:S02]  /*15b0*/  ISETP.GT.U32.AND P0, PT, R8.reuse, 0x20, PT ;  /* 0x000000200800780c */ /* 0x040fe40003f04070 */
[----:B------:R-:W-:Y:S02]  /*15c0*/  ISETP.GT.U32.AND P1, PT, R8, 0x40, PT ;  /* 0x000000400800780c */ /* 0x000fe40003f24070 */
[C---:B------:R-:W-:Y:S02]  /*15d0*/  ISETP.GT.U32.AND.EX P0, PT, R9.reuse, RZ, PT, P0 ;  /* 0x000000ff0900720c */ /* 0x040fe40003f04100 */
[----:B------:R-:W-:Y:S01]  /*15e0*/  ISETP.GT.U32.AND.EX P1, PT, R9, RZ, PT, P1 ;  /* 0x000000ff0900720c */ /* 0x000fe20003f24110 */
[----:B-1----:R-:W-:-:S09]  /*15f0*/  ULEA UR4, UR5, UR4, 0x18 ;  /* 0x0000000405047291 */ /* 0x002fd2000f8ec0ff */
[----:B------:R-:W1:Y:S04]  /*1600*/  LDS.128 R16, [UR4+0x10] ;  /* 0x00001004ff107984 */ /* 0x000e680008000c00 */
[----:B------:R-:W2:Y:S01]  /*1610*/  LDS.128 R12, [UR4+0x20] ;  /* 0x00002004ff0c7984 */ /* 0x000ea20008000c00 */
[----:B-1----:R-:W-:-:S06]  /*1620*/  DSETP.GEU.AND P3, PT, R2, R16, PT ;  /* 0x000000100200722a */ /* 0x002fcc0003f6e000 */
[-C--:B------:R-:W-:Y:S02]  /*1630*/  FSEL R5, R16, R2.reuse, !P3 ;  /* 0x0000000210057208 */ /* 0x080fe40005800000 */
[-C--:B0-----:R-:W-:Y:S02]  /*1640*/  FSEL R11, R17, R3.reuse, !P3 ;  /* 0x00000003110b7208 */ /* 0x081fe40005800000 */
[----:B------:R-:W-:Y:S02]  /*1650*/  FSEL R10, R5, R2, P0 ;  /* 0x00000002050a7208 */ /* 0x000fe40000000000 */
[----:B------:R-:W-:Y:S01]  /*1660*/  FSEL R11, R11, R3, P0 ;  /* 0x000000030b0b7208 */ /* 0x000fe20000000000 */
[----:B------:R-:W0:Y:S01]  /*1670*/  LDS.128 R4, [UR4+0x30] ;  /* 0x00003004ff047984 */ /* 0x000e220008000c00 */
[----:B------:R-:W-:Y:S01]  /*1680*/  ISETP.GT.U32.AND P0, PT, R8, 0x60, PT ;  /* 0x000000600800780c */ /* 0x000fe20003f04070 */
[----:B------:R-:W-:Y:S02]  /*1690*/  IMAD.MOV.U32 R2, RZ, RZ, R10 ;  /* 0x000000ffff027224 */ /* 0x000fe400078e000a */
[----:B------:R-:W-:Y:S01]  /*16a0*/  IMAD.MOV.U32 R3, RZ, RZ, R11 ;  /* 0x000000ffff037224 */ /* 0x000fe200078e000b */
[----:B------:R-:W-:-:S05]  /*16b0*/  ISETP.GT.U32.AND.EX P0, PT, R9, RZ, PT, P0 ;  /* 0x000000ff0900720c */ /* 0x000fca0003f04100 */
[----:B------:R-:W-:-:S06]  /*16c0*/  DSETP.GEU.AND P3, PT, R2, R18, PT ;  /* 0x000000120200722a */ /* 0x000fcc0003f6e000 */
[----:B------:R-:W-:Y:S02]  /*16d0*/  @P1 FSEL R10, R18, R10, !P3 ;  /* 0x0000000a120a1208 */ /* 0x000fe40005800000 */
[----:B------:R-:W-:Y:S02]  /*16e0*/  @P1 FSEL R11, R19, R11, !P3 ;  /* 0x0000000b130b1208 */ /* 0x000fe40005800000 */
[----:B------:R-:W-:Y:S01]  /*16f0*/  ISETP.GT.U32.AND P1, PT, R8, 0x80, PT ;  /* 0x000000800800780c */ /* 0x000fe20003f24070 */
[----:B------:R-:W-:Y:S02]  /*1700*/  IMAD.MOV.U32 R2, RZ, RZ, R10 ;  /* 0x000000ffff027224 */ /* 0x000fe400078e000a */
[----:B------:R-:W-:Y:S01]  /*1710*/  IMAD.MOV.U32 R3, RZ, RZ, R11 ;  /* 0x000000ffff037224 */ /* 0x000fe200078e000b */
[----:B------:R-:W-:-:S05]  /*1720*/  ISETP.GT.U32.AND.EX P1, PT, R9, RZ, PT, P1 ;  /* 0x000000ff0900720c */ /* 0x000fca0003f24110 */
[----:B--2---:R-:W-:Y:S01]  /*1730*/  DSETP.GEU.AND P3, PT, R2, R12, PT ;  /* 0x0000000c0200722a */ /* 0x004fe20003f6e000 */
[----:B------:R-:W1:Y:S05]  /*1740*/  LDS.64 R2, [UR4+0x40] ;  /* 0x00004004ff027984 */ /* 0x000e6a0008000a00 */
[----:B------:R-:W-:Y:S02]  /*1750*/  @P0 FSEL R10, R12, R10, !P3 ;  /* 0x0000000a0c0a0208 */ /* 0x000fe40005800000 */
[----:B------:R-:W-:Y:S02]  /*1760*/  @P0 FSEL R11, R13, R11, !P3 ;  /* 0x0000000b0d0b0208 */ /* 0x000fe40005800000 */
[----:B------:R-:W-:-:S04]  /*1770*/  ISETP.GT.U32.AND P0, PT, R8, 0xa0, PT ;  /* 0x000000a00800780c */ /* 0x000fc80003f04070 */
[----:B------:R-:W-:Y:S01]  /*1780*/  DSETP.GEU.AND P3, PT, R10, R14, PT ;  /* 0x0000000e0a00722a */ /* 0x000fe20003f6e000 */
[----:B------:R-:W-:-:S05]  /*1790*/  ISETP.GT.U32.AND.EX P0, PT, R9, RZ, PT, P0 ;  /* 0x000000ff0900720c */ /* 0x000fca0003f04100 */
[----:B------:R-:W-:Y:S02]  /*17a0*/  @P1 FSEL R10, R14, R10, !P3 ;  /* 0x0000000a0e0a1208 */ /* 0x000fe40005800000 */
[----:B------:R-:W-:Y:S02]  /*17b0*/  @P1 FSEL R11, R15, R11, !P3 ;  /* 0x0000000b0f0b1208 */ /* 0x000fe40005800000 */
[----:B------:R-:W-:-:S04]  /*17c0*/  ISETP.GT.U32.AND P1, PT, R8, 0xc0, PT ;  /* 0x000000c00800780c */ /* 0x000fc80003f24070 */
[----:B0-----:R-:W-:Y:S01]  /*17d0*/  DSETP.GEU.AND P3, PT, R10, R4, PT ;  /* 0x000000040a00722a */ /* 0x001fe20003f6e000 */
[----:B------:R-:W-:-:S05]  /*17e0*/  ISETP.GT.U32.AND.EX P1, PT, R9, RZ, PT, P1 ;  /* 0x000000ff0900720c */ /* 0x000fca0003f24110 */
[----:B------:R-:W-:Y:S02]  /*17f0*/  @P0 FSEL R10, R4, R10, !P3 ;  /* 0x0000000a040a0208 */ /* 0x000fe40005800000 */
[----:B------:R-:W-:Y:S02]  /*1800*/  @P0 FSEL R11, R5, R11, !P3 ;  /* 0x0000000b050b0208 */ /* 0x000fe40005800000 */
[----:B------:R-:W-:Y:S01]  /*1810*/  ISETP.GT.U32.AND P0, PT, R8, 0xe0, PT ;  /* 0x000000e00800780c */ /* 0x000fe20003f04070 */
[----:B------:R-:W-:Y:S02]  /*1820*/  IMAD.MOV.U32 R4, RZ, RZ, R10 ;  /* 0x000000ffff047224 */ /* 0x000fe400078e000a */
[----:B------:R-:W-:Y:S01]  /*1830*/  IMAD.MOV.U32 R5, RZ, RZ, R11 ;  /* 0x000000ffff057224 */ /* 0x000fe200078e000b */
[----:B------:R-:W-:-:S05]  /*1840*/  ISETP.GT.U32.AND.EX P0, PT, R9, RZ, PT, P0 ;  /* 0x000000ff0900720c */ /* 0x000fca0003f04100 */
        /* <DEDUP_REMOVED lines=11> */
.L_x_88:
[----:B------:R-:W0:Y:S01]  /*1900*/  S2R R0, SR_TID.X ;  /* 0x0000000000007919 */ /* 0x000e220000002100 */
[----:B------:R-:W0:Y:S02]  /*1910*/  LDC.64 R10, c[0x0][0x380] ;  /* 0x0000e000ff0a7b82 */ /* 0x000e240000000a00 */
[----:B0-----:R-:W-:-:S05]  /*1920*/  IMAD.WIDE.U32 R10, R0, 0x8, R10 ;  /* 0x00000008000a7825 */ /* 0x001fca00078e000a */
        /* <DEDUP_REMOVED lines=23> */
[----:B------:R-:W-:Y:S01]  /*1aa0*/  IMAD.MOV.U32 R3, RZ, RZ, 0x800 ;  /* 0x00000800ff037424 */ /* 0x000fe200078e00ff */
[----:B------:R-:W-:-:S04]  /*1ab0*/  IADD3 R2, P1, PT, R8, -0x800, RZ ;  /* 0xfffff80008027810 */ /* 0x000fc80007f3e0ff */
[----:B------:R-:W-:-:S06]  /*1ac0*/  DSETP.GEU.AND P0, PT, R4, R18, PT ;  /* 0x000000120400722a */ /* 0x000fcc0003f0e000 */
[----:B------:R-:W-:Y:S01]  /*1ad0*/  FSEL R6, R18, R4, !P0 ;  /* 0x0000000412067208 */ /* 0x000fe20004000000 */
[----:B------:R-:W-:Y:S01]  /*1ae0*/  IMAD.MOV.U32 R4, RZ, RZ, RZ ;  /* 0x000000ffff047224 */ /* 0x000fe200078e00ff */
[----:B------:R-:W-:Y:S02]  /*1af0*/  FSEL R7, R19, R5, !P0 ;  /* 0x0000000513077208 */ /* 0x000fe40004000000 */
[----:B------:R-:W-:Y:S02]  /*1b00*/  ISETP.GE.U32.AND P0, PT, R2, 0x800, PT ;  /* 0x000008000200780c */ /* 0x000fe40003f06070 */
[----:B------:R-:W-:Y:S02]  /*1b10*/  IADD3.X R5, PT, PT, R9, -0x1, RZ, P1, !PT ;  /* 0xffffffff09057810 */ /* 0x000fe40000ffe4ff */
[----:B------:R-:W-:Y:S02]  /*1b20*/  DSETP.GEU.AND P1, PT, R6, R20, PT ;  /* 0x000000140600722a */ /* 0x000fe40003f2e000 */
[----:B------:R-:W-:-:S04]  /*1b30*/  ISETP.GE.U32.AND.EX P0, PT, R5, RZ, PT, P0 ;  /* 0x000000ff0500720c */ /* 0x000fc80003f06100 */
[----:B------:R-:W-:Y:S02]  /*1b40*/  FSEL R6, R20, R6, !P1 ;  /* 0x0000000614067208 */ /* 0x000fe40004800000 */
[----:B------:R-:W-:-:S07]  /*1b50*/  FSEL R7, R21, R7, !P1 ;  /* 0x0000000715077208 */ /* 0x000fce0004800000 */
[----:B------:R-:W-:Y:S05]  /*1b60*/  @!P0 BRA `(.L_x_103) ;  /* 0x0000000000bc8947 */ /* 0x000fea0003800000 */
[----:B------:R-:W0:Y:S01]  /*1b70*/  LDC.64 R8, c[0x0][0x390] ;  /* 0x0000e400ff087b82 */ /* 0x000e220000000a00 */
[----:B------:R-:W-:Y:S02]  /*1b80*/  IMAD.MOV.U32 R3, RZ, RZ, 0x800 ;  /* 0x00000800ff037424 */ /* 0x000fe400078e00ff */
[----:B------:R-:W-:-:S07]  /*1b90*/  IMAD.MOV.U32 R4, RZ, RZ, RZ ;  /* 0x000000ffff047224 */ /* 0x000fce00078e00ff */
.L_x_105:
[----:B------:R-:W-:-:S04]  /*1ba0*/  LEA R16, P0, R3, R10, 0x3 ;  /* 0x0000000a03107211 */ /* 0x000fc800078018ff */
[----:B------:R-:W-:-:S05]  /*1bb0*/  LEA.HI.X R17, R3, R11, R4, 0x3, P0 ;  /* 0x0000000b03117211 */ /* 0x000fca00000f1c04 */
        /* <DEDUP_REMOVED lines=28> */
[----:B0-----:R-:W-:Y:S02]  /*1d80*/  IADD3 R12, P1, PT, -R3, R8, RZ ;  /* 0x00000008030c7210 */ /* 0x001fe40007f3e1ff */
[----:B------:R-:W-:Y:S02]  /*1d90*/  FSEL R7, R13, R7, !P0 ;  /* 0x000000070d077208 */ /* 0x000fe40004000000 */
[----:B------:R-:W-:Y:S01]  /*1da0*/  ISETP.GE.U32.AND P0, PT, R12, 0x800, PT ;  /* 0x000008000c00780c */ /* 0x000fe20003f06070 */
[----:B------:R-:W-:-:S03]  /*1db0*/  IMAD.X R12, R9, 0x1, ~R4, P1 ;  /* 0x00000001090c7824 */ /* 0x000fc600008e0e04 */
[----:B------:R-:W-:Y:S02]  /*1dc0*/  DSETP.GEU.AND P1, PT, R6, R14, PT ;  /* 0x0000000e0600722a */ /* 0x000fe40003f2e000 */
[----:B------:R-:W-:-:S04]  /*1dd0*/  ISETP.GE.U32.AND.EX P0, PT, R12, RZ, PT, P0 ;  /* 0x000000ff0c00720c */ /* 0x000fc80003f06100 */
[----:B------:R-:W-:Y:S02]  /*1de0*/  FSEL R6, R14, R6, !P1 ;  /* 0x000000060e067208 */ /* 0x000fe40004800000 */
[----:B------:R-:W-:-:S07]  /*1df0*/  FSEL R7, R15, R7, !P1 ;  /* 0x000000070f077208 */ /* 0x000fce0004800000 */
[----:B------:R-:W-:Y:S05]  /*1e00*/  @!P0 BRA `(.L_x_104) ;  /* 0x0000000c00088947 */ /* 0x000fea0003800000 */
[----:B------:R-:W-:-:S05]  /*1e10*/  IADD3 R3, P0, PT, R3, 0x800, RZ ;  /* 0x0000080003037810 */ /* 0x000fca0007f1e0ff */
[----:B------:R-:W-:Y:S01]  /*1e20*/  IMAD.X R4, RZ, RZ, R4, P0 ;  /* 0x000000ffff047224 */ /* 0x000fe200000e0604 */
[----:B------:R-:W-:-:S04]  /*1e30*/  ISETP.GT.U32.AND P0, PT, R3, R2, PT ;  /* 0x000000020300720c */ /* 0x000fc80003f04070 */
[----:B------:R-:W-:-:S13]  /*1e40*/  ISETP.GT.U32.AND.EX P0, PT, R4, R5, PT, P0 ;  /* 0x000000050400720c */ /* 0x000fda0003f04100 */
[----:B------:R-:W-:Y:S05]  /*1e50*/  @!P0 BRA `(.L_x_105) ;  /* 0xfffffffc00508947 */ /* 0x000fea000383ffff */
.L_x_103:
[----:B------:R-:W-:Y:S01]  /*1e60*/  IMAD.IADD R5, R8, 0x1, -R3 ;  /* 0x0000000108057824 */ /* 0x000fe200078e0a03 */
[----:B------:R-:W-:Y:S01]  /*1e70*/  ISETP.GE.U32.AND P1, PT, R3, R8, PT ;  /* 0x000000080300720c */ /* 0x000fe20003f26070 */
[----:B------:R-:W-:Y:S03]  /*1e80*/  BSSY.RECONVERGENT B1, `(.L_x_104) ;  /* 0x00000ba000017945 */ /* 0x000fe60003800200 */
[----:B------:R-:W-:-:S04]  /*1e90*/  ISETP.GE.AND P0, PT, R0, R5, PT ;  /* 0x000000050000720c */ /* 0x000fc80003f06270 */
[----:B------:R-:W-:-:S13]  /*1ea0*/  ISETP.GE.U32.OR.EX P0, PT, R4, R9, P0, P1 ;  /* 0x000000090400720c */ /* 0x000fda0000706510 */
[----:B------:R-:W-:Y:S05]  /*1eb0*/  @P0 BRA `(.L_x_106) ;  /* 0x0000000800d80947 */ /* 0x000fea0003800000 */
[----:B------:R-:W-:Y:S01]  /*1ec0*/  LOP3.LUT R2, RZ, R0, RZ, 0x33, !PT ;  /* 0x00000000ff027212 */ /* 0x000fe200078e33ff */
[----:B------:R-:W-:Y:S03]  /*1ed0*/  BSSY.RECONVERGENT B2, `(.L_x_107) ;  /* 0x0000058000027945 */ /* 0x000fe60003800200 */
[----:B------:R-:W-:-:S04]  /*1ee0*/  IADD3 R2, PT, PT, -R3, R8, R2 ;  /* 0x0000000803027210 */ /* 0x000fc80007ffe102 */
[C---:B------:R-:W-:Y:S02]  /*1ef0*/  ISETP.GE.U32.AND P1, PT, R2.reuse, 0xf00, PT ;  /* 0x00000f000200780c */ /* 0x040fe40003f26070 */
[----:B------:R-:W-:Y:S01]  /*1f00*/  LEA.HI R5, R2, 0x1, RZ, 0x18 ;  /* 0x0000000102057811 */ /* 0x000fe200078fc0ff */
[----:B------:R-:W-:-:S03]  /*1f10*/  IMAD.MOV.U32 R2, RZ, RZ, R0 ;  /* 0x000000ffff027224 */ /* 0x000fc600078e0000 */
[----:B------:R-:W-:-:S04]  /*1f20*/  LOP3.LUT R42, R5, 0xf, RZ, 0xc0, !PT ;  /* 0x0000000f052a7812 */ /* 0x000fc800078ec0ff */
[----:B------:R-:W-:-:S03]  /*1f30*/  ISETP.NE.AND P0, PT, R42, RZ, PT ;  /* 0x000000ff2a00720c */ /* 0x000fc60003f05270 */
[----:B------:R-:W-:Y:S10]  /*1f40*/  @!P1 BRA `(.L_x_108) ;  /* 0x0000000400409947 */ /* 0x000ff40003800000 */
[----:B------:R-:W0:Y:S01]  /*1f50*/  LDCU.64 UR4, c[0x0][0x380] ;  /* 0x00007000ff0477ac */ /* 0x000e220008000a00 */
[----:B------:R-:W-:Y:S02]  /*1f60*/  IADD3 R9, P1, PT, R0, R3, RZ ;  /* 0x0000000300097210 */ /* 0x000fe40007f3e0ff */
[----:B------:R-:W-:-:S03]  /*1f70*/  LOP3.LUT R43, R5, 0x1fffff0, RZ, 0xc0, !PT ;  /* 0x01fffff0052b7812 */ /* 0x000fc600078ec0ff */
[----:B------:R-:W-:Y:S02]  /*1f80*/  IMAD.X R2, RZ, RZ, R4, P1 ;  /* 0x000000ffff027224 */ /* 0x000fe400008e0604 */
[----:B------:R-:W-:Y:S01]  /*1f90*/  IMAD.MOV R43, RZ, RZ, -R43 ;  /* 0x000000ffff2b7224 */ /* 0x000fe200078e0a2b */
[----:B0-----:R-:W-:-:S04]  /*1fa0*/  LEA R8, P2, R9, UR4, 0x3 ;  /* 0x0000000409087c11 */ /* 0x001fc8000f8418ff */
[----:B------:R-:W-:Y:S02]  /*1fb0*/  IADD3 R8, P1, PT, R8, 0x4000, RZ ;  /* 0x0000400008087810 */ /* 0x000fe40007f3e0ff */
[----:B------:R-:W-:Y:S01]  /*1fc0*/  LEA.HI.X R9, R9, UR5, R2, 0x3, P2 ;  /* 0x0000000509097c11 */ /* 0x000fe200090f1c02 */
[----:B------:R-:W-:-:S04]  /*1fd0*/  IMAD.MOV.U32 R2, RZ, RZ, R0 ;  /* 0x000000ffff027224 */ /* 0x000fc800078e0000 */
[----:B------:R-:W-:-:S07]  /*1fe0*/  IMAD.X R9, RZ, RZ, R9, P1 ;  /* 0x000000ffff097224 */ /* 0x000fce00008e0609 */
.L_x_109:
[----:B------:R-:W2:Y:S04]  /*1ff0*/  LDG.E.64 R10, desc[UR6][R8.64+-0x4000] ;  /* 0xffc00006080a7981 */ /* 0x000ea8000c1e1b00 */
[----:B------:R-:W3:Y:S04]  /*2000*/  LDG.E.64 R12, desc[UR6][R8.64+-0x3800] ;  /* 0xffc80006080c7981 */ /* 0x000ee8000c1e1b00 */
[----:B------:R-:W4:Y:S04]  /*2010*/  LDG.E.64 R14, desc[UR6][R8.64+-0x3000] ;  /* 0xffd00006080e7981 */ /* 0x000f28000c1e1b00 */
[----:B------:R-:W5:Y:S04]  /*2020*/  LDG.E.64 R16, desc[UR6][R8.64+-0x2800] ;  /* 0xffd8000608107981 */ /* 0x000f68000c1e1b00 */
        /* <DEDUP_REMOVED lines=11> */
[----:B------:R0:W5:Y:S01]  /*20e0*/  LDG.E.64 R40, desc[UR6][R8.64+0x3800] ;  /* 0x0038000608287981 */ /* 0x000162000c1e1b00 */
[----:B------:R-:W-:-:S02]  /*20f0*/  VIADD R43, R43, 0x10 ;  /* 0x000000102b2b7836 */ /* 0x000fc40000000000 */
[----:B------:R-:W-:-:S03]  /*2100*/  VIADD R2, R2, 0x1000 ;  /* 0x0000100002027836 */ /* 0x000fc60000000000 */
[----:B------:R-:W-:Y:S02]  /*2110*/  ISETP.NE.AND P2, PT, R43, RZ, PT ;  /* 0x000000ff2b00720c */ /* 0x000fe40003f45270 */
[----:B0-----:R-:W-:-:S05]  /*2120*/  IADD3 R8, P3, PT, R8, 0x8000, RZ ;  /* 0x0000800008087810 */ /* 0x001fca0007f7e0ff */
        /* <DEDUP_REMOVED lines=50> */
.L_x_108:
[----:B------:R-:W-:Y:S05]  /*2450*/  BSYNC.RECONVERGENT B2 ;  /* 0x0000000000027941 */ /* 0x000fea0003800200 */
.L_x_107:
[----:B------:R-:W-:Y:S05]  /*2460*/  @!P0 BRA `(.L_x_106) ;  /* 0x00000004006c8947 */ /* 0x000fea0003800000 */
[----:B------:R-:W-:Y:S01]  /*2470*/  ISETP.GE.U32.AND P1, PT, R42, 0x8, PT ;  /* 0x000000082a00780c */ /* 0x000fe20003f26070 */
[----:B------:R-:W-:Y:S01]  /*2480*/  BSSY.RECONVERGENT B2, `(.L_x_110) ;  /* 0x000002a000027945 */ /* 0x000fe20003800200 */
[----:B------:R-:W-:-:S04]  /*2490*/  LOP3.LUT R26, R5, 0x7, RZ, 0xc0, !PT ;  /* 0x00000007051a7812 */ /* 0x000fc800078ec0ff */
[----:B------:R-:W-:-:S07]  /*24a0*/  ISETP.NE.AND P0, PT, R26, RZ, PT ;  /* 0x000000ff1a00720c */ /* 0x000fce0003f05270 */
[----:B------:R-:W-:Y:S06]  /*24b0*/  @!P1 BRA `(.L_x_111) ;  /* 0x0000000000989947 */ /* 0x000fec0003800000 */
[----:B------:R-:W0:Y:S01]  /*24c0*/  LDCU.64 UR4, c[0x0][0x380] ;  /* 0x00007000ff0477ac */ /* 0x000e220008000a00 */
[----:B------:R-:W-:-:S05]  /*24d0*/  IADD3 R8, P1, PT, R2, R3, RZ ;  /* 0x0000000302087210 */ /* 0x000fca0007f3e0ff */
[----:B------:R-:W-:Y:S01]  /*24e0*/  IMAD.X R9, RZ, RZ, R4, P1 ;  /* 0x000000ffff097224 */ /* 0x000fe200008e0604 */
[----:B0-----:R-:W-:-:S04]  /*24f0*/  LEA R10, P1, R8, UR4, 0x3 ;  /* 0x00000004080a7c11 */ /* 0x001fc8000f8218ff */
        /* <DEDUP_REMOVED lines=34> */
.L_x_111:
[----:B------:R-:W-:Y:S05]  /*2720*/  BSYNC.RECONVERGENT B2 ;  /* 0x0000000000027941 */ /* 0x000fea0003800200 */
.L_x_110:
        /* <DEDUP_REMOVED lines=28> */
.L_x_113:
[----:B------:R-:W-:Y:S05]  /*28f0*/  BSYNC.RECONVERGENT B2 ;  /* 0x0000000000027941 */ /* 0x000fea0003800200 */
.L_x_112:
[----:B------:R-:W-:Y:S05]  /*2900*/  @!P0 BRA `(.L_x_106) ;  /* 0x0000000000448947 */ /* 0x000fea0003800000 */
[----:B------:R-:W0:Y:S01]  /*2910*/  LDCU.64 UR4, c[0x0][0x380] ;  /* 0x00007000ff0477ac */ /* 0x000e220008000a00 */
[----:B------:R-:W-:-:S05]  /*2920*/  IADD3 R3, P0, PT, R2, R3, RZ ;  /* 0x0000000302037210 */ /* 0x000fca0007f1e0ff */
[----:B------:R-:W-:Y:S02]  /*2930*/  IMAD.X R8, RZ, RZ, R4, P0 ;  /* 0x000000ffff087224 */ /* 0x000fe400000e0604 */
[----:B------:R-:W-:Y:S01]  /*2940*/  IMAD.MOV R4, RZ, RZ, -R18 ;  /* 0x000000ffff047224 */ /* 0x000fe200078e0a12 */
[----:B0-----:R-:W-:-:S04]  /*2950*/  LEA R5, P1, R3, UR4, 0x3 ;  /* 0x0000000403057c11 */ /* 0x001fc8000f8218ff */
[----:B------:R-:W-:-:S09]  /*2960*/  LEA.HI.X R8, R3, UR5, R8, 0x3, P1 ;  /* 0x0000000503087c11 */ /* 0x000fd200088f1c08 */
.L_x_114:
[----:B------:R-:W-:Y:S02]  /*2970*/  IMAD.MOV.U32 R2, RZ, RZ, R5 ;  /* 0x000000ffff027224 */ /* 0x000fe400078e0005 */
[----:B------:R-:W-:-:S06]  /*2980*/  IMAD.MOV.U32 R3, RZ, RZ, R8 ;  /* 0x000000ffff037224 */ /* 0x000fcc00078e0008 */
[----:B------:R-:W2:Y:S01]  /*2990*/  LDG.E.64 R2, desc[UR6][R2.64] ;  /* 0x0000000602027981 */ /* 0x000ea2000c1e1b00 */
[----:B------:R-:W-:Y:S01]  /*29a0*/  VIADD R4, R4, 0x1 ;  /* 0x0000000104047836 */ /* 0x000fe20000000000 */
[----:B------:R-:W-:-:S04]  /*29b0*/  IADD3 R5, P2, PT, R5, 0x800, RZ ;  /* 0x0000080005057810 */ /* 0x000fc80007f5e0ff */
[----:B------:R-:W-:Y:S01]  /*29c0*/  ISETP.NE.AND P1, PT, R4, RZ, PT ;  /* 0x000000ff0400720c */ /* 0x000fe20003f25270 */
[----:B------:R-:W-:Y:S01]  /*29d0*/  IMAD.X R8, RZ, RZ, R8, P2 ;  /* 0x000000ffff087224 */ /* 0x000fe200010e0608 */
[----:B--2---:R-:W-:-:S06]  /*29e0*/  DSETP.GEU.AND P0, PT, R6, R2, PT ;  /* 0x000000020600722a */ /* 0x004fcc0003f0e000 */
[----:B------:R-:W-:Y:S02]  /*29f0*/  FSEL R6, R2, R6, !P0 ;  /* 0x0000000602067208 */ /* 0x000fe40004000000 */
[----:B------:R-:W-:-:S03]  /*2a00*/  FSEL R7, R3, R7, !P0 ;  /* 0x0000000703077208 */ /* 0x000fc60004000000 */
[----:B------:R-:W-:Y:S05]  /*2a10*/  @P1 BRA `(.L_x_114) ;  /* 0xfffffffc00d41947 */ /* 0x000fea000383ffff */
.L_x_106:
[----:B------:R-:W-:Y:S05]  /*2a20*/  BSYNC.RECONVERGENT B1 ;  /* 0x0000000000017941 */ /* 0x000fea0003800200 */
.L_x_104:
        /* <DEDUP_REMOVED lines=33> */
[----:B------:R-:W-:-:S03]  /*2c40*/  @!P1 FSEL R5, R3, R5, !P0 ;  /* 0x0000000503059208 */ /* 0x000fc60004000000 */
[----:B------:R-:W-:Y:S04]  /*2c50*/  SHFL.DOWN PT, R2, R4, 0x10, 0x1f ;  /* 0x0a001f0004027f89 */ /* 0x000fe800000e0000 */
[----:B------:R-:W0:Y:S02]  /*2c60*/  SHFL.DOWN PT, R3, R5, 0x10, 0x1f ;  /* 0x0a001f0005037f89 */ /* 0x000e2400000e0000 */
[----:B0-----:R-:W-:-:S06]  /*2c70*/  DSETP.GEU.AND P0, PT, R4, R2, PT ;  /* 0x000000020400722a */ /* 0x001fcc0003f0e000 */
[----:B------:R-:W-:Y:S02]  /*2c80*/  FSEL R2, R2, R4, !P0 ;  /* 0x0000000402027208 */ /* 0x000fe40004000000 */
[----:B------:R-:W-:Y:S02]  /*2c90*/  FSEL R3, R3, R5, !P0 ;  /* 0x0000000503037208 */ /* 0x000fe40004000000 */
[----:B------:R-:W-:-:S03]  /*2ca0*/  ISETP.GT.AND P0, PT, R9, 0xf, PT ;  /* 0x0000000f0900780c */ /* 0x000fc60003f04270 */
[----:B------:R0:W-:Y:S01]  /*2cb0*/  @!P2 STS.64 [R7+0x8], R2 ;  /* 0x000008020700a388 */ /* 0x0001e20000000a00 */
[----:B------:R-:W-:Y:S01]  /*2cc0*/  BAR.SYNC.DEFER_BLOCKING 0x0 ;  /* 0x0000000000007b1d */ /* 0x000fe20000010000 */
[----:B------:R-:W-:Y:S02]  /*2cd0*/  ISETP.NE.AND P2, PT, R0, RZ, PT ;  /* 0x000000ff0000720c */ /* 0x000fe40003f45270 */
[----:B------:R-:W-:Y:S02]  /*2ce0*/  FSEL R0, R4, R2, P0 ;  /* 0x0000000204007208 */ /* 0x000fe40000000000 */
[----:B------:R-:W-:-:S03]  /*2cf0*/  FSEL R5, R5, R3, P0 ;  /* 0x0000000305057208 */ /* 0x000fc60000000000 */
[----:B0-----:R-:W-:Y:S02]  /*2d00*/  IMAD.MOV.U32 R2, RZ, RZ, R0 ;  /* 0x000000ffff027224 */ /* 0x001fe400078e0000 */
[----:B------:R-:W-:-:S04]  /*2d10*/  IMAD.MOV.U32 R3, RZ, RZ, R5 ;  /* 0x000000ffff037224 */ /* 0x000fc800078e0005 */
[----:B------:R-:W-:Y:S05]  /*2d20*/  @P2 BRA `(.L_x_102) ;  /* 0x0000000000702947 */ /* 0x000fea0003800000 */
        /* <DEDUP_REMOVED lines=27> */
[----:B------:R-:W-:-:S07]  /*2ee0*/  FSEL R3, R3, R5, !P0 ;  /* 0x0000000503037208 */ /* 0x000fce0004000000 */
.L_x_102:
[----:B------:R-:W-:Y:S05]  /*2ef0*/  BSYNC.RECONVERGENT B0 ;  /* 0x0000000000007941 */ /* 0x000fea0003800200 */
.L_x_87:
[----:B------:R-:W-:Y:S05]  /*2f00*/  @P2 EXIT ;  /* 0x000000000000294d */ /* 0x000fea0003800000 */
[----:B------:R-:W1:Y:S02]  /*2f10*/  LDC R7, c[0x0][0x39c] ;  /* 0x0000e700ff077b82 */ /* 0x000e640000000800 */
[----:B-1----:R-:W1:Y:S02]  /*2f20*/  F2F.F64.F32 R4, R7 ;  /* 0x0000000700047310 */ /* 0x002e640000201800 */
[----:B-1----:R-:W-:-:S04]  /*2f30*/  DSETP.GT.AND P0, PT, R2, R4, PT ;  /* 0x000000040200722a */ /* 0x002fc80003f04000 */
[----:B------:R-:W1:Y:S10]  /*2f40*/  LDC.64 R4, c[0x0][0x388] ;  /* 0x0000e200ff047b82 */ /* 0x000e740000000a00 */
[----:B------:R-:W1:Y:S02]  /*2f50*/  @P0 F2F.F32.F64 R7, R2 ;  /* 0x0000000200070310 */ /* 0x000e640000301000 */
[----:B-1----:R-:W-:Y:S01]  /*2f60*/  STG.E desc[UR6][R4.64], R7 ;  /* 0x0000000704007986 */ /* 0x002fe2000c101906 */
[----:B------:R-:W-:Y:S05]  /*2f70*/  EXIT ;  /* 0x000000000000794d */ /* 0x000fea0003800000 */
.L_x_115:
        /* <DEDUP_REMOVED lines=16> */
.L_x_250:


//--------------------- .text._ZN3cub18CUB_300001_SM_10006detail6reduce28DeviceReduceSingleTileKernelINS2_10policy_hubIdjN4cuda3__47maximumIdEEE10Policy1000EPdPfiS8_fdNS5_3std3__410__identityEEEvT0_T1_T2_T3_T4_T6_ --------------------------
	.section	.text._ZN3cub18CUB_300001_SM_10006detail6reduce28DeviceReduceSingleTileKernelINS2_10policy_hubIdjN4cuda3__47maximumIdEEE10Policy1000EPdPfiS8_fdNS5_3std3__410__identityEEEvT0_T1_T2_T3_T4_T6_,"ax",@progbits
	.align	128
        .global         _ZN3cub18CUB_300001_SM_10006detail6reduce28DeviceReduceSingleTileKernelINS2_10policy_hubIdjN4cuda3__47maximumIdEEE10Policy1000EPdPfiS8_fdNS5_3std3__410__identityEEEvT0_T1_T2_T3_T4_T6_
        .type           _ZN3cub18CUB_300001_SM_10006detail6reduce28DeviceReduceSingleTileKernelINS2_10policy_hubIdjN4cuda3__47maximumIdEEE10Policy1000EPdPfiS8_fdNS5_3std3__410__identityEEEvT0_T1_T2_T3_T4_T6_,@function
        .size           _ZN3cub18CUB_300001_SM_10006detail6reduce28DeviceReduceSingleTileKernelINS2_10policy_hubIdjN4cuda3__47maximumIdEEE10Policy1000EPdPfiS8_fdNS5_3std3__410__identityEEEvT0_T1_T2_T3_T4_T6_,(.L_x_251 - _ZN3cub18CUB_300001_SM_10006detail6reduce28DeviceReduceSingleTileKernelINS2_10policy_hubIdjN4cuda3__47maximumIdEEE10Policy1000EPdPfiS8_fdNS5_3std3__410__identityEEEvT0_T1_T2_T3_T4_T6_)
        .other          _ZN3cub18CUB_300001_SM_10006detail6reduce28DeviceReduceSingleTileKernelINS2_10policy_hubIdjN4cuda3__47maximumIdEEE10Policy1000EPdPfiS8_fdNS5_3std3__410__identityEEEvT0_T1_T2_T3_T4_T6_,@"STO_CUDA_ENTRY STV_DEFAULT"
_ZN3cub18CUB_300001_SM_10006detail6reduce28DeviceReduceSingleTileKernelINS2_10policy_hubIdjN4cuda3__47maximumIdEEE10Policy1000EPdPfiS8_fdNS5_3std3__410__identityEEEvT0_T1_T2_T3_T4_T6_:
.text._ZN3cub18CUB_300001_SM_10006detail6reduce28DeviceReduceSingleTileKernelINS2_10policy_hubIdjN4cuda3__47maximumIdEEE10Policy1000EPdPfiS8_fdNS5_3std3__410__identityEEEvT0_T1_T2_T3_T4_T6_:
        /* <DEDUP_REMOVED lines=13> */
.L_x_116:
        /* <DEDUP_REMOVED lines=16> */
.L_x_121:
[----:B------:R-:W-:Y:S05]  /*01d0*/  BSYNC.RECONVERGENT B1 ;  /* 0x0000000000017941 */ /* 0x000fea0003800200 */
.L_x_120:
        /* <DEDUP_REMOVED lines=17> */
.L_x_126:
        /* <DEDUP_REMOVED lines=12> */
.L_x_125:
[----:B------:R-:W-:Y:S05]  /*03b0*/  BSYNC.RECONVERGENT B2 ;  /* 0x0000000000027941 */ /* 0x000fea0003800200 */
.L_x_124:
        /* <DEDUP_REMOVED lines=9> */
.L_x_129:
        /* <DEDUP_REMOVED lines=74> */
.L_x_128:
[----:B------:R-:W-:Y:S05]  /*08f0*/  BSYNC.RECONVERGENT B2 ;  /* 0x0000000000027941 */ /* 0x000fea0003800200 */
.L_x_127:
        /* <DEDUP_REMOVED lines=42> */
.L_x_131:
[----:B------:R-:W-:Y:S05]  /*0ba0*/  BSYNC.RECONVERGENT B2 ;  /* 0x0000000000027941 */ /* 0x000fea0003800200 */
.L_x_130:
        /* <DEDUP_REMOVED lines=20> */
.L_x_123:
[----:B------:R-:W-:Y:S05]  /*0cf0*/  BSYNC.RECONVERGENT B1 ;  /* 0x0000000000017941 */ /* 0x000fea0003800200 */
.L_x_122:
        /* <DEDUP_REMOVED lines=81> */
.L_x_132:
        /* <DEDUP_REMOVED lines=108> */
.L_x_119:
        /* <DEDUP_REMOVED lines=38> */
.L_x_136:
        /* <DEDUP_REMOVED lines=37> */
.L_x_134:
        /* <DEDUP_REMOVED lines=19> */
.L_x_140:
        /* <DEDUP_REMOVED lines=10> */
.L_x_139:
[----:B------:R-:W-:Y:S05]  /*1f50*/  BSYNC.RECONVERGENT B2 ;  /* 0x0000000000027941 */ /* 0x000fea0003800200 */
.L_x_138:
        /* <DEDUP_REMOVED lines=16> */
.L_x_143:
        /* <DEDUP_REMOVED lines=77> */
.L_x_142:
[----:B------:R-:W-:Y:S05]  /*2530*/  BSYNC.RECONVERGENT B2 ;  /* 0x0000000000027941 */ /* 0x000fea0003800200 */
.L_x_141:
        /* <DEDUP_REMOVED lines=44> */
.L_x_145:
[----:B------:R-:W-:Y:S05]  /*2800*/  BSYNC.RECONVERGENT B2 ;  /* 0x0000000000027941 */ /* 0x000fea0003800200 */
.L_x_144:
        /* <DEDUP_REMOVED lines=19> */
.L_x_137:
[----:B------:R-:W-:Y:S05]  /*2940*/  BSYNC.RECONVERGENT B1 ;  /* 0x0000000000017941 */ /* 0x000fea0003800200 */
.L_x_135:
        /* <DEDUP_REMOVED lines=75> */
.L_x_118:
        /* <DEDUP_REMOVED lines=12> */
.L_x_148:
[----:B------:R-:W-:Y:S05]  /*2ec0*/  BSYNC.RECONVERGENT B1 ;  /* 0x0000000000017941 */ /* 0x000fea0003800200 */
.L_x_147:
        /* <DEDUP_REMOVED lines=17> */
.L_x_153:
        /* <DEDUP_REMOVED lines=12> */
.L_x_152:
[----:B------:R-:W-:Y:S05]  /*30a0*/  BSYNC.RECONVERGENT B2 ;  /* 0x0000000000027941 */ /* 0x000fea0003800200 */
.L_x_151:
        /* <DEDUP_REMOVED lines=9> */
.L_x_156:
        /* <DEDUP_REMOVED lines=74> */
.L_x_155:
[----:B------:R-:W-:Y:S05]  /*35e0*/  BSYNC.RECONVERGENT B2 ;  /* 0x0000000000027941 */ /* 0x000fea0003800200 */
.L_x_154:
        /* <DEDUP_REMOVED lines=42> */
.L_x_158:
[----:B------:R-:W-:Y:S05]  /*3890*/  BSYNC.RECONVERGENT B2 ;  /* 0x0000000000027941 */ /* 0x000fea0003800200 */
.L_x_157:
        /* <DEDUP_REMOVED lines=20> */
.L_x_150:
[----:B------:R-:W-:Y:S05]  /*39e0*/  BSYNC.RECONVERGENT B1 ;  /* 0x0000000000017941 */ /* 0x000fea0003800200 */
.L_x_149:
        /* <DEDUP_REMOVED lines=85> */
.L_x_159:
        /* <DEDUP_REMOVED lines=108> */
.L_x_146:
        /* <DEDUP_REMOVED lines=38> */
.L_x_162:
        /* <DEDUP_REMOVED lines=40> */
.L_x_160:
        /* <DEDUP_REMOVED lines=20> */
.L_x_166:
        /* <DEDUP_REMOVED lines=10> */
.L_x_165:
[----:B------:R-:W-:Y:S05]  /*4cc0*/  BSYNC.RECONVERGENT B2 ;  /* 0x0000000000027941 */ /* 0x000fea0003800200 */
.L_x_164:
        /* <DEDUP_REMOVED lines=17> */
.L_x_169:
        /* <DEDUP_REMOVED lines=77> */
.L_x_168:
[----:B------:R-:W-:Y:S05]  /*52b0*/  BSYNC.RECONVERGENT B2 ;  /* 0x0000000000027941 */ /* 0x000fea0003800200 */
.L_x_167:
        /* <DEDUP_REMOVED lines=45> */
.L_x_171:
[----:B------:R-:W-:Y:S05]  /*5590*/  BSYNC.RECONVERGENT B2 ;  /* 0x0000000000027941 */ /* 0x000fea0003800200 */
.L_x_170:
        /* <DEDUP_REMOVED lines=20> */
.L_x_163:
[----:B------:R-:W-:Y:S05]  /*56e0*/  BSYNC.RECONVERGENT B1 ;  /* 0x0000000000017941 */ /* 0x000fea0003800200 */
.L_x_161:
        /* <DEDUP_REMOVED lines=82> */
.L_x_133:
[----:B------:R-:W-:Y:S05]  /*5c10*/  BSYNC.RECONVERGENT B0 ;  /* 0x0000000000007941 */ /* 0x000fea0003800200 */
.L_x_117:
        /* <DEDUP_REMOVED lines=8> */
.L_x_172:
        /* <DEDUP_REMOVED lines=14> */
.L_x_251:


//--------------------- .text._ZN3cub18CUB_300001_SM_10006detail6reduce18DeviceReduceKernelINS2_10policy_hubIdjN4cuda3__47maximumIdEEE10Policy1000EN6thrust24THRUST_300001_SM_1000_NS10device_ptrIdEEjS8_dNS5_3std3__410__identityEEEvT0_PT3_T1_NS0_13GridEvenShareISL_EET2_T4_ --------------------------
	.section	.text._ZN3cub18CUB_300001_SM_10006detail6reduce18DeviceReduceKernelINS2_10policy_hubIdjN4cuda3__47maximumIdEEE10Policy1000EN6thrust24THRUST_300001_SM_1000_NS10device_ptrIdEEjS8_dNS5_3std3__410__identityEEEvT0_PT3_T1_NS0_13GridEvenShareISL_EET2_T4_,"ax",@progbits
	.align	128
        .global         _ZN3cub18CUB_300001_SM_10006detail6reduce18DeviceReduceKernelINS2_10policy_hubIdjN4cuda3__47maximumIdEEE10Policy1000EN6thrust24THRUST_300001_SM_1000_NS10device_ptrIdEEjS8_dNS5_3std3__410__identityEEEvT0_PT3_T1_NS0_13GridEvenShareISL_EET2_T4_
        .type           _ZN3cub18CUB_300001_SM_10006detail6reduce18DeviceReduceKernelINS2_10policy_hubIdjN4cuda3__47maximumIdEEE10Policy1000EN6thrust24THRUST_300001_SM_1000_NS10device_ptrIdEEjS8_dNS5_3std3__410__identityEEEvT0_PT3_T1_NS0_13GridEvenShareISL_EET2_T4_,@function
        .size           _ZN3cub18CUB_300001_SM_10006detail6reduce18DeviceReduceKernelINS2_10policy_hubIdjN4cuda3__47maximumIdEEE10Policy1000EN6thrust24THRUST_300001_SM_1000_NS10device_ptrIdEEjS8_dNS5_3std3__410__identityEEEvT0_PT3_T1_NS0_13GridEvenShareISL_EET2_T4_,(.L_x_252 - _ZN3cub18CUB_300001_SM_10006detail6reduce18DeviceReduceKernelINS2_10policy_hubIdjN4cuda3__47maximumIdEEE10Policy1000EN6thrust24THRUST_300001_SM_1000_NS10device_ptrIdEEjS8_dNS5_3std3__410__identityEEEvT0_PT3_T1_NS0_13GridEvenShareISL_EET2_T4_)
        .other          _ZN3cub18CUB_300001_SM_10006detail6reduce18DeviceReduceKernelINS2_10policy_hubIdjN4cuda3__47maximumIdEEE10Policy1000EN6thrust24THRUST_300001_SM_1000_NS10device_ptrIdEEjS8_dNS5_3std3__410__identityEEEvT0_PT3_T1_NS0_13GridEvenShareISL_EET2_T4_,@"STO_CUDA_ENTRY STV_DEFAULT"
_ZN3cub18CUB_300001_SM_10006detail6reduce18DeviceReduceKernelINS2_10policy_hubIdjN4cuda3__47maximumIdEEE10Policy1000EN6thrust24THRUST_300001_SM_1000_NS10device_ptrIdEEjS8_dNS5_3std3__410__identityEEEvT0_PT3_T1_NS0_13GridEvenShareISL_EET2_T4_:
.text._ZN3cub18CUB_300001_SM_10006detail6reduce18DeviceReduceKernelINS2_10policy_hubIdjN4cuda3__47maximumIdEEE10Policy1000EN6thrust24THRUST_300001_SM_1000_NS10device_ptrIdEEjS8_dNS5_3std3__410__identityEEEvT0_PT3_T1_NS0_13GridEvenShareISL_EET2_T4_:
[----:B------:R-:W-:Y:S08]  /*0000*/  LDC R1, c[0x0][0x37c] ;  /* 0x0000df00ff017b82 */ /* 0x000ff00000000800 */
[----:B------:R-:W0:Y:S01]  /*0010*/  S2UR UR10, SR_CTAID.X ;  /* 0x00000000000a79c3 */ /* 0x000e220000002500 */
[----:B------:R-:W1:Y:S01]  /*0020*/  LDCU.64 UR12, c[0x0][0x3a8] ;  /* 0x00007500ff0c77ac */ /* 0x000e620008000a00 */
[----:B------:R-:W-:Y:S01]  /*0030*/  BSSY.RECONVERGENT B0, `(.L_x_173) ;  /* 0x000033f000007945 */ /* 0x000fe20003800200 */
[----:B------:R-:W2:Y:S01]  /*0040*/  LDCU.64 UR8, c[0x0][0x358] ;  /* 0x00006b00ff0877ac */ /* 0x000ea20008000a00 */
[----:B-1----:R-:W-:Y:S01]  /*0050*/  IMAD.U32 R4, RZ, RZ, UR12 ;  /* 0x0000000cff047e24 */ /* 0x002fe2000f8e00ff */
[----:B------:R-:W-:-:S02]  /*0060*/  USHF.L.U32 UR4, UR13, 0xb, URZ ;  /* 0x0000000b0d047899 */ /* 0x000fc400080006ff */
[----:B0-----:R-:W-:-:S06]  /*0070*/  USHF.L.U32 UR6, UR10, 0xb, URZ ;  /* 0x0000000b0a067899 */ /* 0x001fcc00080006ff */
[----:B------:R-:W-:-:S05]  /*0080*/  VIADD R2, R4, -UR6 ;  /* 0x8000000604027c36 */ /* 0x000fca0008000000 */
[----:B------:R-:W-:-:S13]  /*0090*/  ISETP.GT.U32.AND P0, PT, R2, 0x7ff, PT ;  /* 0x000007ff0200780c */ /* 0x000fda0003f04070 */
[----:B--2---:R-:W-:Y:S05]  /*00a0*/  @P0 BRA `(.L_x_174) ;  /* 0x0000001800940947 */ /* 0x004fea0003800000 */
[----:B------:R-:W0:Y:S01]  /*00b0*/  S2R R3, SR_TID.X ;  /* 0x0000000000037919 */ /* 0x000e220000002100 */
[----:B------:R-:W-:Y:S01]  /*00c0*/  BSSY.RECONVERGENT B1, `(.L_x_175) ;  /* 0x000000a000017945 */ /* 0x000fe20003800200 */
[----:B------:R-:W-:Y:S02]  /*00d0*/  CS2R R14, SRZ ;  /* 0x00000000000e7805 */ /* 0x000fe4000001ff00 */
[----:B0-----:R-:W-:Y:S01]  /*00e0*/  ISETP.GE.U32.AND P0, PT, R3, R2, PT ;  /* 0x000000020300720c */ /* 0x001fe20003f06070 */
[----:B------:R-:W-:-:S12]  /*00f0*/  IMAD.MOV.U32 R21, RZ, RZ, R3 ;  /* 0x000000ffff157224 */ /* 0x000fd800078e0003 */
[----:B------:R-:W-:Y:S05]  /*0100*/  @P0 BRA `(.L_x_176) ;  /* 0x0000000000140947 */ /* 0x000fea0003800000 */
[----:B------:R-:W0:Y:S01]  /*0110*/  LDC.64 R14, c[0x0][0x380] ;  /* 0x0000e000ff0e7b82 */ /* 0x000e220000000a00 */
[----:B------:R-:W-:-:S04]  /*0120*/  VIADD R5, R3, UR6 ;  /* 0x0000000603057c36 */ /* 0x000fc80008000000 */
[----:B0-----:R-:W-:-:S06]  /*0130*/  IMAD.WIDE.U32 R14, R5, 0x8, R14 ;  /* 0x00000008050e7825 */ /* 0x001fcc00078e000e */
[----:B------:R-:W5:Y:S01]  /*0140*/  LDG.E.64 R14, desc[UR8][R14.64] ;  /* 0x000000080e0e7981 */ /* 0x000f62000c1e1b00 */
[----:B------:R-:W-:-:S07]  /*0150*/  VIADD R21, R3, 0x100 ;  /* 0x0000010003157836 */ /* 0x000fce0000000000 */
.L_x_176:
[----:B------:R-:W-:Y:S05]  /*0160*/  BSYNC.RECONVERGENT B1 ;  /* 0x0000000000017941 */ /* 0x000fea0003800200 */
.L_x_175:
[----:B------:R-:W-:Y:S01]  /*0170*/  ISETP.GE.U32.AND P0, PT, R21, R2, PT ;  /* 0x000000021500720c */ /* 0x000fe20003f06070 */
[----:B------:R-:W-:-:S12]  /*0180*/  BSSY.RECONVERGENT B1, `(.L_x_177) ;  /* 0x00000de000017945 */ /* 0x000fd80003800200 */
[----:B------:R-:W-:Y:S05]  /*0190*/  @P0 BRA `(.L_x_178) ;  /* 0x0000000c00700947 */ /* 0x000fea0003800000 */
[----:B------:R-:W-:Y:S01]  /*01a0*/  LOP3.LUT R5, RZ, R21, RZ, 0x33, !PT ;  /* 0x00000015ff057212 */ /* 0x000fe200078e33ff */
[----:B------:R-:W-:Y:S03]  /*01b0*/  BSSY.RECONVERGENT B2, `(.L_x_179) ;  /* 0x0000072000027945 */ /* 0x000fe60003800200 */
[----:B------:R-:W-:-:S04]  /*01c0*/  IADD3 R5, PT, PT, R4, -UR6, R5 ;  /* 0x8000000604057c10 */ /* 0x000fc8000fffe005 */
[C---:B------:R-:W-:Y:S02]  /*01d0*/  ISETP.GE.U32.AND P0, PT, R5.reuse, 0xf00, PT ;  /* 0x00000f000500780c */ /* 0x040fe40003f06070 */
[----:B------:R-:W-:-:S04]  /*01e0*/  LEA.HI R0, R5, 0x1, RZ, 0x18 ;  /* 0x0000000105007811 */ /* 0x000fc800078fc0ff */
[----:B------:R-:W-:-:S07]  /*01f0*/  LOP3.LUT R4, R0, 0xf, RZ, 0xc0, !PT ;  /* 0x0000000f00047812 */ /* 0x000fce00078ec0ff */
[----:B------:R-:W-:Y:S05]  /*0200*/  @!P0 BRA `(.L_x_180) ;  /* 0x0000000400b08947 */ /* 0x000fea0003800000 */
[----:B------:R-:W0:Y:S01]  /*0210*/  LDC.64 R6, c[0x0][0x380] ;  /* 0x0000e000ff067b82 */ /* 0x000e220000000a00 */
[----:B------:R-:W-:Y:S01]  /*0220*/  LOP3.LUT R25, R0, 0x1fffff0, RZ, 0xc0, !PT ;  /* 0x01fffff000197812 */ /* 0x000fe200078ec0ff */
[----:B------:R-:W-:Y:S01]  /*0230*/  BSSY.RECONVERGENT B3, `(.L_x_181) ;  /* 0x0000068000037945 */ /* 0x000fe20003800200 */
[C---:B------:R-:W-:Y:S01]  /*0240*/  LOP3.LUT R24, R21.reuse, 0x800, RZ, 0xfc, !PT ;  /* 0x0000080015187812 */ /* 0x040fe200078efcff */
[----:B------:R-:W-:Y:S02]  /*0250*/  VIADD R5, R21, UR6 ;  /* 0x0000000615057c36 */ /* 0x000fe40008000000 */
[----:B------:R-:W-:-:S07]  /*0260*/  IMAD.MOV R25, RZ, RZ, -R25 ;  /* 0x000000ffff197224 */ /* 0x000fce00078e0a19 */
.L_x_182:
[----:B0-----:R-:W-:-:S04]  /*0270*/  IMAD.WIDE.U32 R8, R5, 0x8, R6 ;  /* 0x0000000805087825 */ /* 0x001fc800078e0006 */
[----:B------:R-:W-:Y:S02]  /*0280*/  VIADD R23, R5, 0x100 ;  /* 0x0000010005177836 */ /* 0x000fe40000000000 */
[----:B------:R-:W2:Y:S02]  /*0290*/  LDG.E.64 R8, desc[UR8][R8.64] ;  /* 0x0000000808087981 */ /* 0x000ea4000c1e1b00 */
[----:B------:R-:W-:-:S06]  /*02a0*/  IMAD.WIDE.U32 R22, R23, 0x8, R6 ;  /* 0x0000000817167825 */ /* 0x000fcc00078e0006 */
[----:B------:R-:W3:Y:S01]  /*02b0*/  LDG.E.64 R22, desc[UR8][R22.64] ;  /* 0x0000000816167981 */ /* 0x000ee2000c1e1b00 */
[----:B------:R-:W-:-:S04]  /*02c0*/  VIADD R21, R5, 0x200 ;  /* 0x0000020005157836 */ /* 0x000fc80000000000 */
[----:B------:R-:W-:-:S04]  /*02d0*/  IMAD.WIDE.U32 R20, R21, 0x8, R6 ;  /* 0x0000000815147825 */ /* 0x000fc800078e0006 */
[----:B------:R-:W-:Y:S02]  /*02e0*/  VIADD R19, R5, 0x300 ;  /* 0x0000030005137836 */ /* 0x000fe40000000000 */
[----:B------:R-:W4:Y:S02]  /*02f0*/  LDG.E.64 R20, desc[UR8][R20.64] ;  /* 0x0000000814147981 */ /* 0x000f24000c1e1b00 */
        /* <DEDUP_REMOVED lines=9> */
[----:B------:R-:W-:-:S06]  /*0390*/  IMAD.WIDE.U32 R10, R11, 0x8, R6 ;  /* 0x000000080b0a7825 */ /* 0x000fcc00078e0006 */
[----:B------:R-:W4:Y:S01]  /*03a0*/  LDG.E.64 R10, desc[UR8][R10.64] ;  /* 0x000000080a0a7981 */ /* 0x000f22000c1e1b00 */
[----:B--2--5:R-:W-:-:S06]  /*03b0*/  DSETP.GEU.AND P0, PT, R14, R8, PT ;  /* 0x000000080e00722a */ /* 0x024fcc0003f0e000 */
[----:B------:R-:W-:Y:S02]  /*03c0*/  FSEL R14, R8, R14, !P0 ;  /* 0x0000000e080e7208 */ /* 0x000fe40004000000 */
[----:B------:R-:W-:Y:S01]  /*03d0*/  FSEL R15, R9, R15, !P0 ;  /* 0x0000000f090f7208 */ /* 0x000fe20004000000 */
[----:B------:R-:W-:-:S04]  /*03e0*/  VIADD R9, R5, 0x700 ;  /* 0x0000070005097836 */ /* 0x000fc80000000000 */
[----:B------:R-:W-:Y:S01]  /*03f0*/  IMAD.WIDE.U32 R8, R9, 0x8, R6 ;  /* 0x0000000809087825 */ /* 0x000fe200078e0006 */
[----:B---3--:R-:W-:-:S05]  /*0400*/  DSETP.GEU.AND P0, PT, R14, R22, PT ;  /* 0x000000160e00722a */ /* 0x008fca0003f0e000 */
[----:B------:R-:W2:Y:S01]  /*0410*/  LDG.E.64 R8, desc[UR8][R8.64] ;  /* 0x0000000808087981 */ /* 0x000ea2000c1e1b00 */
[----:B------:R-:W-:Y:S01]  /*0420*/  FSEL R15, R23, R15, !P0 ;  /* 0x0000000f170f7208 */ /* 0x000fe20004000000 */
[----:B------:R-:W-:Y:S01]  /*0430*/  VIADD R23, R5, 0x800 ;  /* 0x0000080005177836 */ /* 0x000fe20000000000 */
[----:B------:R-:W-:-:S03]  /*0440*/  FSEL R14, R22, R14, !P0 ;  /* 0x0000000e160e7208 */ /* 0x000fc60004000000 */
[----:B------:R-:W-:-:S06]  /*0450*/  IMAD.WIDE.U32 R22, R23, 0x8, R6 ;  /* 0x0000000817167825 */ /* 0x000fcc00078e0006 */
[----:B------:R-:W3:Y:S01]  /*0460*/  LDG.E.64 R22, desc[UR8][R22.64] ;  /* 0x0000000816167981 */ /* 0x000ee2000c1e1b00 */
[----:B----4-:R-:W-:-:S06]  /*0470*/  DSETP.GEU.AND P0, PT, R14, R20, PT ;  /* 0x000000140e00722a */ /* 0x010fcc0003f0e000 */
[----:B------:R-:W-:Y:S02]  /*0480*/  FSEL R14, R20, R14, !P0 ;  /* 0x0000000e140e7208 */ /* 0x000fe40004000000 */
[----:B------:R-:W-:Y:S01]  /*0490*/  FSEL R15, R21, R15, !P0 ;  /* 0x0000000f150f7208 */ /* 0x000fe20004000000 */
[----:B------:R-:W-:-:S04]  /*04a0*/  VIADD R21, R5, 0x900 ;  /* 0x0000090005157836 */ /* 0x000fc80000000000 */
[----:B------:R-:W-:Y:S01]  /*04b0*/  IMAD.WIDE.U32 R20, R21, 0x8, R6 ;  /* 0x0000000815147825 */ /* 0x000fe200078e0006 */
[----:B------:R-:W-:-:S05]  /*04c0*/  DSETP.GEU.AND P0, PT, R14, R18, PT ;  /* 0x000000120e00722a */ /* 0x000fca0003f0e000 */
[----:B------:R-:W4:Y:S01]  /*04d0*/  LDG.E.64 R20, desc[UR8][R20.64] ;  /* 0x0000000814147981 */ /* 0x000f22000c1e1b00 */
        /* <DEDUP_REMOVED lines=21> */
[----:B------:R-:W-:-:S06]  /*0630*/  IMAD.WIDE.U32 R12, R13, 0x8, R6 ;  /* 0x000000080d0c7825 */ /* 0x000fcc00078e0006 */
[----:B------:R-:W4:Y:S01]  /*0640*/  LDG.E.64 R12, desc[UR8][R12.64] ;  /* 0x000000080c0c7981 */ /* 0x000f22000c1e1b00 */
[----:B--2---:R-:W-:-:S06]  /*0650*/  DSETP.GEU.AND P0, PT, R10, R8, PT ;  /* 0x000000080a00722a */ /* 0x004fcc0003f0e000 */
        /* <DEDUP_REMOVED lines=24> */
[----:B------:R-:W-:-:S05]  /*07e0*/  VIADD R25, R25, 0x10 ;  /* 0x0000001019197836 */ /* 0x000fca0000000000 */
[----:B------:R-:W-:Y:S02]  /*07f0*/  FSEL R8, R12, R8, !P0 ;  /* 0x000000080c087208 */ /* 0x000fe40004000000 */
[----:B------:R-:W-:Y:S02]  /*0800*/  FSEL R9, R13, R9, !P0 ;  /* 0x000000090d097208 */ /* 0x000fe40004000000 */
[----:B------:R-:W-:Y:S01]  /*0810*/  ISETP.NE.AND P1, PT, R25, RZ, PT ;  /* 0x000000ff1900720c */ /* 0x000fe20003f25270 */
[----:B------:R-:W-:Y:S02]  /*0820*/  VIADD R24, R24, 0x1000 ;  /* 0x0000100018187836 */ /* 0x000fe40000000000 */
[----:B------:R-:W-:Y:S01]  /*0830*/  VIADD R5, R5, 0x1000 ;  /* 0x0000100005057836 */ /* 0x000fe20000000000 */
[----:B--2---:R-:W-:-:S06]  /*0840*/  DSETP.GEU.AND P0, PT, R8, R10, PT ;  /* 0x0000000a0800722a */ /* 0x004fcc0003f0e000 */
[----:B------:R-:W-:Y:S02]  /*0850*/  FSEL R8, R10, R8, !P0 ;  /* 0x000000080a087208 */ /* 0x000fe40004000000 */
[----:B------:R-:W-:-:S06]  /*0860*/  FSEL R9, R11, R9, !P0 ;  /* 0x000000090b097208 */ /* 0x000fcc0004000000 */
[----:B---3--:R-:W-:-:S06]  /*0870*/  DSETP.GEU.AND P0, PT, R8, R22, PT ;  /* 0x000000160800722a */ /* 0x008fcc0003f0e000 */
[----:B------:R-:W-:Y:S02]  /*0880*/  FSEL R14, R22, R8, !P0 ;  /* 0x00000008160e7208 */ /* 0x000fe40004000000 */
[----:B------:R-:W-:Y:S01]  /*0890*/  FSEL R15, R23, R9, !P0 ;  /* 0x00000009170f7208 */ /* 0x000fe20004000000 */
[----:B------:R-:W-:Y:S06]  /*08a0*/  @P1 BRA `(.L_x_182) ;  /* 0xfffffff800701947 */ /* 0x000fec000383ffff */
[----:B------:R-:W-:Y:S05]  /*08b0*/  BSYNC.RECONVERGENT B3 ;  /* 0x0000000000037941 */ /* 0x000fea0003800200 */
.L_x_181:
[----:B------:R-:W-:-:S07]  /*08c0*/  VIADD R21, R24, 0xfffff800 ;  /* 0xfffff80018157836 */ /* 0x000fce0000000000 */
.L_x_180:
[----:B------:R-:W-:Y:S05]  /*08d0*/  BSYNC.RECONVERGENT B2 ;  /* 0x0000000000027941 */ /* 0x000fea0003800200 */
.L_x_179:
[----:B------:R-:W-:-:S13]  /*08e0*/  ISETP.NE.AND P0, PT, R4, RZ, PT ;  /* 0x000000ff0400720c */ /* 0x000fda0003f05270 */
[----:B------:R-:W-:Y:S05]  /*08f0*/  @!P0 BRA `(.L_x_178) ;  /* 0x0000000400988947 */ /* 0x000fea0003800000 */
[----:B------:R-:W-:Y:S01]  /*0900*/  ISETP.GE.U32.AND P1, PT, R4, 0x8, PT ;  /* 0x000000080400780c */ /* 0x000fe20003f26070 */
[----:B------:R-:W-:Y:S01]  /*0910*/  BSSY.RECONVERGENT B2, `(.L_x_183) ;  /* 0x0000036000027945 */ /* 0x000fe20003800200 */
[----:B------:R-:W-:-:S04]  /*0920*/  LOP3.LUT R20, R0, 0x7, RZ, 0xc0, !PT ;  /* 0x0000000700147812 */ /* 0x000fc800078ec0ff */
[----:B------:R-:W-:-:S07]  /*0930*/  ISETP.NE.AND P0, PT, R20, RZ, PT ;  /* 0x000000ff1400720c */ /* 0x000fce0003f05270 */
[----:B------:R-:W-:Y:S06]  /*0940*/  @!P1 BRA `(.L_x_184) ;  /* 0x0000000000c89947 */ /* 0x000fec0003800000 */
[----:B------:R-:W0:Y:S01]  /*0950*/  LDC.64 R4, c[0x0][0x380] ;  /* 0x0000e000ff047b82 */ /* 0x000e220000000a00 */
[----:B------:R-:W-:-:S04]  /*0960*/  VIADD R25, R21, UR6 ;  /* 0x0000000615197c36 */ /* 0x000fc80008000000 */
[C---:B------:R-:W-:Y:S02]  /*0970*/  VIADD R9, R25.reuse, 0x100 ;  /* 0x0000010019097836 */ /* 0x040fe40000000000 */
[----:B0-----:R-:W-:-:S06]  /*0980*/  IMAD.WIDE.U32 R6, R25, 0x8, R4 ;  /* 0x0000000819067825 */ /* 0x001fcc00078e0004 */
[----:B------:R-:W2:Y:S01]  /*0990*/  LDG.E.64 R6, desc[UR8][R6.64] ;  /* 0x0000000806067981 */ /* 0x000ea2000c1e1b00 */
[----:B------:R-:W-:-:S04]  /*09a0*/  IMAD.WIDE.U32 R8, R9, 0x8, R4 ;  /* 0x0000000809087825 */ /* 0x000fc800078e0004 */
[----:B------:R-:W-:Y:S02]  /*09b0*/  VIADD R11, R25, 0x200 ;  /* 0x00000200190b7836 */ /* 0x000fe40000000000 */
[----:B------:R-:W3:Y:S02]  /*09c0*/  LDG.E.64 R8, desc[UR8][R8.64] ;  /* 0x0000000808087981 */ /* 0x000ee4000c1e1b00 */
        /* <DEDUP_REMOVED lines=42> */
.L_x_184:
[----:B------:R-:W-:Y:S05]  /*0c70*/  BSYNC.RECONVERGENT B2 ;  /* 0x0000000000027941 */ /* 0x000fea0003800200 */
.L_x_183:
        /* <DEDUP_REMOVED lines=32> */
.L_x_186:
[----:B------:R-:W-:Y:S05]  /*0e80*/  BSYNC.RECONVERGENT B2 ;  /* 0x0000000000027941 */ /* 0x000fea0003800200 */
.L_x_185:
[----:B------:R-:W-:Y:S05]  /*0e90*/  @!P0 BRA `(.L_x_178) ;  /* 0x0000000000308947 */ /* 0x000fea0003800000 */
[----:B------:R-:W0:Y:S01]  /*0ea0*/  LDC.64 R6, c[0x0][0x380] ;  /* 0x0000e000ff067b82 */ /* 0x000e220000000a00 */
[----:B------:R-:W-:Y:S02]  /*0eb0*/  VIADD R9, R21, UR6 ;  /* 0x0000000615097c36 */ /* 0x000fe40008000000 */
[----:B------:R-:W-:-:S07]  /*0ec0*/  IMAD.MOV R0, RZ, RZ, -R0 ;  /* 0x000000ffff007224 */ /* 0x000fce00078e0a00 */
.L_x_187:
[----:B0-----:R-:W-:-:S06]  /*0ed0*/  IMAD.WIDE.U32 R4, R9, 0x8, R6 ;  /* 0x0000000809047825 */ /* 0x001fcc00078e0006 */
        /* <DEDUP_REMOVED lines=8> */
.L_x_178:
[----:B------:R-:W-:Y:S05]  /*0f60*/  BSYNC.RECONVERGENT B1 ;  /* 0x0000000000017941 */ /* 0x000fea0003800200 */
.L_x_177:
[----:B------:R-:W-:-:S13]  /*0f70*/  ISETP.GE.U32.AND P0, PT, R2, 0x100, PT ;  /* 0x000001000200780c */ /* 0x000fda0003f06070 */
        /* <DEDUP_REMOVED lines=50> */
[----:B------:R-:W1:Y:S04]  /*12a0*/  LDS.128 R12, [UR4+0x10] ;  /* 0x00001004ff0c7984 */ /* 0x000e680008000c00 */
[----:B0-----:R-:W0:Y:S01]  /*12b0*/  LDS.128 R8, [UR4+0x20] ;  /* 0x00002004ff087984 */ /* 0x001e220008000c00 */
[----:B-1----:R-:W-:-:S06]  /*12c0*/  DSETP.GEU.AND P1, PT, R4, R12, PT ;  /* 0x0000000c0400722a */ /* 0x002fcc0003f2e000 */
[----:B------:R-:W-:Y:S02]  /*12d0*/  FSEL R2, R12, R4, !P1 ;  /* 0x000000040c027208 */ /* 0x000fe40004800000 */
[----:B------:R-:W-:Y:S02]  /*12e0*/  FSEL R3, R13, R5, !P1 ;  /* 0x000000050d037208 */ /* 0x000fe40004800000 */
[----:B------:R-:W1:Y:S04]  /*12f0*/  LDS.128 R4, [UR4+0x30] ;  /* 0x00003004ff047984 */ /* 0x000e680008000c00 */
[----:B------:R-:W-:-:S06]  /*1300*/  DSETP.GEU.AND P1, PT, R2, R14, PT ;  /* 0x0000000e0200722a */ /* 0x000fcc0003f2e000 */
[----:B------:R-:W-:Y:S02]  /*1310*/  FSEL R2, R14, R2, !P1 ;  /* 0x000000020e027208 */ /* 0x000fe40004800000 */
[----:B------:R-:W-:-:S06]  /*1320*/  FSEL R3, R15, R3, !P1 ;  /* 0x000000030f037208 */ /* 0x000fcc0004800000 */
[----:B0-----:R-:W-:-:S06]  /*1330*/  DSETP.GEU.AND P1, PT, R2, R8, PT ;  /* 0x000000080200722a */ /* 0x001fcc0003f2e000 */
[----:B------:R-:W-:Y:S02]  /*1340*/  FSEL R8, R8, R2, !P1 ;  /* 0x0000000208087208 */ /* 0x000fe40004800000 */
[----:B------:R-:W-:Y:S02]  /*1350*/  FSEL R9, R9, R3, !P1 ;  /* 0x0000000309097208 */ /* 0x000fe40004800000 */
[----:B------:R-:W0:Y:S04]  /*1360*/  LDS.64 R2, [UR4+0x40] ;  /* 0x00004004ff027984 */ /* 0x000e280008000a00 */
[----:B------:R-:W-:-:S06]  /*1370*/  DSETP.GEU.AND P1, PT, R8, R10, PT ;  /* 0x0000000a0800722a */ /* 0x000fcc0003f2e000 */
[----:B------:R-:W-:Y:S02]  /*1380*/  FSEL R8, R10, R8, !P1 ;  /* 0x000000080a087208 */ /* 0x000fe40004800000 */
[----:B------:R-:W-:-:S06]  /*1390*/  FSEL R9, R11, R9, !P1 ;  /* 0x000000090b097208 */ /* 0x000fcc0004800000 */
[----:B-1----:R-:W-:-:S06]  /*13a0*/  DSETP.GEU.AND P1, PT, R8, R4, PT ;  /* 0x000000040800722a */ /* 0x002fcc0003f2e000 */
        /* <DEDUP_REMOVED lines=9> */
.L_x_188:
[----:B------:R-:W-:-:S04]  /*1440*/  LOP3.LUT R0, R3, 0x3e0, RZ, 0xc0, !PT ;  /* 0x000003e003007812 */ /* 0x000fc800078ec0ff */
[----:B------:R-:W-:Y:S01]  /*1450*/  LOP3.LUT R7, RZ, R0, RZ, 0x33, !PT ;  /* 0x00000000ff077212 */ /* 0x000fe200078e33ff */
[----:B------:R-:W-:Y:S02]  /*1460*/  VIADD R5, R0, 0x20 ;  /* 0x0000002000057836 */ /* 0x000fe40000000000 */
[----:B------:R-:W0:Y:S03]  /*1470*/  S2R R0, SR_LANEID ;  /* 0x0000000000007919 */ /* 0x000e260000000000 */
[----:B------:R-:W-:Y:S01]  /*1480*/  ISETP.GT.U32.AND P0, PT, R5, R2, PT ;  /* 0x000000020500720c */ /* 0x000fe20003f04070 */
[----:B------:R-:W-:-:S05]  /*1490*/  IMAD.IADD R5, R2, 0x1, R7 ;  /* 0x0000000102057824 */ /* 0x000fca00078e0207 */
[----:B------:R-:W-:-:S05]  /*14a0*/  SEL R5, R5, 0x1f, P0 ;  /* 0x0000001f05057807 */ /* 0x000fca0000000000 */
[----:B-----5:R-:W-:Y:S04]  /*14b0*/  SHFL.DOWN PT, R6, R14, 0x1, R5 ;  /* 0x082000000e067989 */ /* 0x020fe800000e0005 */
[----:B------:R-:W1:Y:S01]  /*14c0*/  SHFL.DOWN PT, R7, R15, 0x1, R5 ;  /* 0x082000000f077989 */ /* 0x000e6200000e0005 */
[----:B0-----:R-:W-:Y:S01]  /*14d0*/  ISETP.GE.AND P0, PT, R0, R5, PT ;  /* 0x000000050000720c */ /* 0x001fe20003f06270 */
[----:B-1----:R-:W-:-:S06]  /*14e0*/  DSETP.GEU.AND P1, PT, R14, R6, PT ;  /* 0x000000060e00722a */ /* 0x002fcc0003f2e000 */
        /* <DEDUP_REMOVED lines=47> */
[----:B0-----:R-:W-:Y:S05]  /*17e0*/  @P0 BRA `(.L_x_189) ;  /* 0x0000001c000c0947 */ /* 0x001fea0003800000 */
[----:B------:R-:W0:Y:S01]  /*17f0*/  S2UR UR5, SR_CgaCtaId ;  /* 0x00000000000579c3 */ /* 0x000e220000008800 */
[----:B------:R-:W-:Y:S01]  /*1800*/  UMOV UR4, 0x400 ;  /* 0x0000040000047882 */ /* 0x000fe20000000000 */
[----:B------:R-:W-:Y:S01]  /*1810*/  ISETP.GT.U32.AND P2, PT, R2, 0x20, PT ;  /* 0x000000200200780c */ /* 0x000fe20003f44070 */
[----:B0-----:R-:W-:-:S09]  /*1820*/  ULEA UR4, UR5, UR4, 0x18 ;  /* 0x0000000405047291 */ /* 0x001fd2000f8ec0ff */
[----:B------:R-:W0:Y:S04]  /*1830*/  LDS.128 R12, [UR4+0x10] ;  /* 0x00001004ff0c7984 */ /* 0x000e280008000c00 */
[----:B------:R-:W1:Y:S01]  /*1840*/  LDS.128 R8, [UR4+0x20] ;  /* 0x00002004ff087984 */ /* 0x000e620008000c00 */
[----:B0-----:R-:W-:-:S06]  /*1850*/  DSETP.GEU.AND P1, PT, R4, R12, PT ;  /* 0x0000000c0400722a */ /* 0x001fcc0003f2e000 */
[-C--:B------:R-:W-:Y:S02]  /*1860*/  FSEL R3, R12, R4.reuse, !P1 ;  /* 0x000000040c037208 */ /* 0x080fe40004800000 */
[-C--:B------:R-:W-:Y:S02]  /*1870*/  FSEL R13, R13, R5.reuse, !P1 ;  /* 0x000000050d0d7208 */ /* 0x080fe40004800000 */
[----:B------:R-:W-:Y:S02]  /*1880*/  FSEL R0, R3, R4, P2 ;  /* 0x0000000403007208 */ /* 0x000fe40001000000 */
[C---:B------:R-:W-:Y:S02]  /*1890*/  ISETP.GT.U32.AND P1, PT, R2.reuse, 0x40, PT ;  /* 0x000000400200780c */ /* 0x040fe40003f24070 */
[----:B------:R-:W-:Y:S01]  /*18a0*/  FSEL R13, R13, R5, P2 ;  /* 0x000000050d0d7208 */ /* 0x000fe20001000000 */
[----:B------:R-:W-:Y:S01]  /*18b0*/  IMAD.MOV.U32 R12, RZ, RZ, R0 ;  /* 0x000000ffff0c7224 */ /* 0x000fe200078e0000 */
[----:B------:R-:W-:Y:S01]  /*18c0*/  ISETP.GT.U32.AND P2, PT, R2, 0x60, PT ;  /* 0x000000600200780c */ /* 0x000fe20003f44070 */
[----:B------:R-:W0:Y:S04]  /*18d0*/  LDS.128 R4, [UR4+0x30] ;  /* 0x00003004ff047984 */ /* 0x000e280008000c00 */
[----:B------:R-:W-:-:S06]  /*18e0*/  DSETP.GEU.AND P3, PT, R12, R14, PT ;  /* 0x0000000e0c00722a */ /* 0x000fcc0003f6e000 */
[----:B------:R-:W-:Y:S02]  /*18f0*/  @P1 FSEL R0, R14, R0, !P3 ;  /* 0x000000000e001208 */ /* 0x000fe40005800000 */
[----:B------:R-:W-:Y:S02]  /*1900*/  @P1 FSEL R13, R15, R13, !P3 ;  /* 0x0000000d0f0d1208 */ /* 0x000fe40005800000 */
[----:B------:R-:W-:Y:S01]  /*1910*/  ISETP.GT.U32.AND P1, PT, R2, 0x80, PT ;  /* 0x000000800200780c */ /* 0x000fe20003f24070 */
[----:B------:R-:W-:-:S06]  /*1920*/  IMAD.MOV.U32 R12, RZ, RZ, R0 ;  /* 0x000000ffff0c7224 */ /* 0x000fcc00078e0000 */
[----:B-1----:R-:W-:-:S06]  /*1930*/  DSETP.GEU.AND P3, PT, R12, R8, PT ;  /* 0x000000080c00722a */ /* 0x002fcc0003f6e000 */
[----:B------:R-:W-:Y:S02]  /*1940*/  @P2 FSEL R0, R8, R0, !P3 ;  /* 0x0000000008002208 */ /* 0x000fe40005800000 */
[----:B------:R-:W-:Y:S02]  /*1950*/  @P2 FSEL R13, R9, R13, !P3 ;  /* 0x0000000d090d2208 */ /* 0x000fe40005800000 */
[----:B------:R-:W-:Y:S01]  /*1960*/  ISETP.GT.U32.AND P2, PT, R2, 0xa0, PT ;  /* 0x000000a00200780c */ /* 0x000fe20003f44070 */
[----:B------:R-:W-:Y:S01]  /*1970*/  IMAD.MOV.U32 R12, RZ, RZ, R0 ;  /* 0x000000ffff0c7224 */ /* 0x000fe200078e0000 */
[----:B------:R-:W1:Y:S05]  /*1980*/  LDS.64 R8, [UR4+0x40] ;  /* 0x00004004ff087984 */ /* 0x000e6a0008000a00 */
[----:B------:R-:W-:-:S06]  /*1990*/  DSETP.GEU.AND P3, PT, R12, R10, PT ;  /* 0x0000000a0c00722a */ /* 0x000fcc0003f6e000 */
[----:B------:R-:W-:Y:S02]  /*19a0*/  @P1 FSEL R0, R10, R0, !P3 ;  /* 0x000000000a001208 */ /* 0x000fe40005800000 */
[----:B------:R-:W-:Y:S02]  /*19b0*/  @P1 FSEL R13, R11, R13, !P3 ;  /* 0x0000000d0b0d1208 */ /* 0x000fe40005800000 */
[----:B------:R-:W-:Y:S01]  /*19c0*/  ISETP.GT.U32.AND P1, PT, R2, 0xc0, PT ;  /* 0x000000c00200780c */ /* 0x000fe20003f24070 */
[----:B------:R-:W-:Y:S02]  /*19d0*/  IMAD.MOV.U32 R10, RZ, RZ, R0 ;  /* 0x000000ffff0a7224 */ /* 0x000fe400078e0000 */
[----:B------:R-:W-:-:S06]  /*19e0*/  IMAD.MOV.U32 R11, RZ, RZ, R13 ;  /* 0x000000ffff0b7224 */ /* 0x000fcc00078e000d */
[----:B0-----:R-:W-:-:S06]  /*19f0*/  DSETP.GEU.AND P3, PT, R10, R4, PT ;  /* 0x000000040a00722a */ /* 0x001fcc0003f6e000 */
[----:B------:R-:W-:Y:S02]  /*1a00*/  @P2 FSEL R0, R4, R0, !P3 ;  /* 0x0000000004002208 */ /* 0x000fe40005800000 */
[----:B------:R-:W-:Y:S02]  /*1a10*/  @P2 FSEL R13, R5, R13, !P3 ;  /* 0x0000000d050d2208 */ /* 0x000fe40005800000 */
[----:B------:R-:W-:Y:S01]  /*1a20*/  ISETP.GT.U32.AND P2, PT, R2, 0xe0, PT ;  /* 0x000000e00200780c */ /* 0x000fe20003f44070 */
        /* <DEDUP_REMOVED lines=13> */
.L_x_174:
[----:B------:R-:W0:Y:S01]  /*1b00*/  S2R R0, SR_TID.X ;  /* 0x0000000000007919 */ /* 0x000e220000002100 */
[----:B------:R-:W1:Y:S02]  /*1b10*/  LDCU.64 UR14, c[0x0][0x380] ;  /* 0x00007000ff0e77ac */ /* 0x000e640008000a00 */
[----:B-1----:R-:W-:Y:S02]  /*1b20*/  IMAD.U32 R6, RZ, RZ, UR14 ;  /* 0x0000000eff067e24 */ /* 0x002fe4000f8e00ff */
[----:B------:R-:W-:Y:S02]  /*1b30*/  IMAD.U32 R7, RZ, RZ, UR15 ;  /* 0x0000000fff077e24 */ /* 0x000fe4000f8e00ff */
[----:B0-----:R-:W-:-:S04]  /*1b40*/  VIADD R25, R0, UR6 ;  /* 0x0000000600197c36 */ /* 0x001fc80008000000 */
[----:B------:R-:W-:-:S05]  /*1b50*/  IMAD.WIDE.U32 R24, R25, 0x8, R6 ;  /* 0x0000000819187825 */ /* 0x000fca00078e0006 */
        /* <DEDUP_REMOVED lines=8> */
[----:B------:R-:W-:Y:S01]  /*1be0*/  ISETP.GE.U32.AND P1, PT, R2, UR4, PT ;  /* 0x0000000402007c0c */ /* 0x000fe2000bf26070 */
        /* <DEDUP_REMOVED lines=22> */
[----:B------:R-:W-:Y:S01]  /*1d50*/  ULEA UR11, UR13, UR6, 0xb ;  /* 0x000000060d0b7291 */ /* 0x000fe2000f8e58ff */
[----:B------:R-:W-:Y:S01]  /*1d60*/  VIADD R3, R4, 0xfffff800 ;  /* 0xfffff80004037836 */ /* 0x000fe20000000000 */
[----:B------:R-:W-:Y:S01]  /*1d70*/  LOP3.LUT R5, RZ, R0, RZ, 0x33, !PT ;  /* 0x00000000ff057212 */ /* 0x000fe200078e33ff */
[----:B------:R-:W-:-:S03]  /*1d80*/  UIADD3 UR5, UPT, UPT, UR4, UR6, URZ ;  /* 0x0000000604057290 */ /* 0x000fc6000fffe0ff */
[----:B------:R-:W-:Y:S02]  /*1d90*/  ISETP.LT.U32.AND P0, PT, R3, UR11, PT ;  /* 0x0000000b03007c0c */ /* 0x000fe4000bf01070 */
[----:B------:R-:W-:Y:S01]  /*1da0*/  IADD3 R5, PT, PT, R4, -UR4, R5 ;  /* 0x8000000404057c10 */ /* 0x000fe2000fffe005 */
[----:B------:R-:W-:Y:S01]  /*1db0*/  IMAD.U32 R25, RZ, RZ, UR5 ;  /* 0x00000005ff197e24 */ /* 0x000fe2000f8e00ff */
[----:B------:R-:W-:-:S03]  /*1dc0*/  UMOV UR4, URZ ;  /* 0x000000ff00047c82 */ /* 0x000fc60008000000 */
[----:B------:R-:W-:Y:S01]  /*1dd0*/  VIADD R2, R5, -UR6 ;  /* 0x8000000605027c36 */ /* 0x000fe20008000000 */
[----:B------:R-:W-:Y:S01]  /*1de0*/  UMOV UR6, UR5 ;  /* 0x0000000500067c82 */ /* 0x000fe20008000000 */
[----:B------:R-:W-:-:S04]  /*1df0*/  IADD3 R25, PT, PT, R25, 0x800, R0 ;  /* 0x0000080019197810 */ /* 0x000fc80007ffe000 */
[----:B------:R-:W-:Y:S05]  /*1e00*/  @P0 BRA `(.L_x_191) ;  /* 0x0000000000c40947 */ /* 0x000fea0003800000 */
[----:B------:R-:W0:Y:S01]  /*1e10*/  LDC.64 R6, c[0x0][0x380] ;  /* 0x0000e000ff067b82 */ /* 0x000e220000000a00 */
[----:B------:R-:W1:Y:S01]  /*1e20*/  LDCU.64 UR12, c[0x0][0x3a8] ;  /* 0x00007500ff0c77ac */ /* 0x000e620008000a00 */
[----:B------:R-:W-:Y:S01]  /*1e30*/  NOP ;  /* 0x0000000000007918 */ /* 0x000fe20000000000 */
.L_x_192:
[----:B------:R-:W-:-:S04]  /*1e40*/  VIADD R19, R0, UR11 ;  /* 0x0000000b00137c36 */ /* 0x000fc80008000000 */
[----:B0-----:R-:W-:-:S05]  /*1e50*/  IMAD.WIDE.U32 R18, R19, 0x8, R6 ;  /* 0x0000000813127825 */ /* 0x001fca00078e0006 */
        /* <DEDUP_REMOVED lines=26> */
[----:B-1----:R-:W-:-:S04]  /*2000*/  USHF.L.U32 UR7, UR13, 0xb, URZ ;  /* 0x0000000b0d077899 */ /* 0x002fc800080006ff */
[----:B------:R-:W-:Y:S02]  /*2010*/  UIADD3 UR6, UPT, UPT, UR7, UR6, URZ ;  /* 0x0000000607067290 */ /* 0x000fe4000fffe0ff */
[----:B------:R-:W-:Y:S02]  /*2020*/  VIADD R2, R2, -UR7 ;  /* 0x8000000702027c36 */ /* 0x000fe40008000000 */
[----:B------:R-:W-:Y:S01]  /*2030*/  VIADD R25, R25, UR7 ;  /* 0x0000000719197c36 */ /* 0x000fe20008000000 */
[----:B--2---:R-:W-:-:S06]  /*2040*/  DSETP.GEU.AND P0, PT, R4, R20, PT ;  /* 0x000000140400722a */ /* 0x004fcc0003f0e000 */
[----:B------:R-:W-:Y:S01]  /*2050*/  FSEL R8, R20, R4, !P0 ;  /* 0x0000000414087208 */ /* 0x000fe20004000000 */
[----:B------:R-:W-:Y:S01]  /*2060*/  IMAD.U32 R4, RZ, RZ, UR12 ;  /* 0x0000000cff047e24 */ /* 0x000fe2000f8e00ff */
[----:B------:R-:W-:-:S03]  /*2070*/  FSEL R9, R21, R5, !P0 ;  /* 0x0000000515097208 */ /* 0x000fc60004000000 */
[----:B------:R-:W-:-:S05]  /*2080*/  VIADD R5, R4, -UR11 ;  /* 0x8000000b04057c36 */ /* 0x000fca0008000000 */
[----:B------:R-:W-:Y:S01]  /*2090*/  ISETP.GE.U32.AND P1, PT, R5, UR7, PT ;  /* 0x0000000705007c0c */ /* 0x000fe2000bf26070 */
[----:B------:R-:W-:-:S06]  /*20a0*/  DSETP.GEU.AND P0, PT, R8, R22, PT ;  /* 0x000000160800722a */ /* 0x000fcc0003f0e000 */
[----:B------:R-:W-:Y:S02]  /*20b0*/  FSEL R14, R22, R8, !P0 ;  /* 0x00000008160e7208 */ /* 0x000fe40004000000 */
[----:B------:R-:W-:-:S04]  /*20c0*/  FSEL R15, R23, R9, !P0 ;  /* 0x00000009170f7208 */ /* 0x000fc80004000000 */
[----:B------:R-:W-:Y:S05]  /*20d0*/  @!P1 BRA `(.L_x_190) ;  /* 0x0000000c00a09947 */ /* 0x000fea0003800000 */
[----:B------:R-:W-:Y:S02]  /*20e0*/  ULEA UR11, UR13, UR11, 0xb ;  /* 0x0000000b0d0b7291 */ /* 0x000fe4000f8e58ff */
[----:B------:R-:W-:-:S04]  /*20f0*/  UIADD3 UR4, UPT, UPT, UR4, 0x1, URZ ;  /* 0x0000000104047890 */ /* 0x000fc8000fffe0ff */
[----:B------:R-:W-:-:S13]  /*2100*/  ISETP.LT.U32.AND P0, PT, R3, UR11, PT ;  /* 0x0000000b03007c0c */ /* 0x000fda000bf01070 */
[----:B------:R-:W-:Y:S05]  /*2110*/  @!P0 BRA `(.L_x_192) ;  /* 0xfffffffc00488947 */ /* 0x000fea000383ffff */
.L_x_191:
[----:B------:R-:W-:Y:S01]  /*2120*/  VIADD R3, R4, -UR11 ;  /* 0x8000000b04037c36 */ /* 0x000fe20008000000 */
[----:B------:R-:W-:Y:S04]  /*2130*/  BSSY.RECONVERGENT B1, `(.L_x_190) ;  /* 0x00000e2000017945 */ /* 0x000fe80003800200 */
[----:B------:R-:W-:-:S04]  /*2140*/  ISETP.GE.AND P0, PT, R0, R3, PT ;  /* 0x000000030000720c */ /* 0x000fc80003f06270 */
[----:B------:R-:W-:-:S13]  /*2150*/  ISETP.LE.U32.OR P0, PT, R4, UR11, P0 ;  /* 0x0000000b04007c0c */ /* 0x000fda0008703470 */
[----:B------:R-:W-:Y:S05]  /*2160*/  @P0 BRA `(.L_x_193) ;  /* 0x0000000c00780947 */ /* 0x000fea0003800000 */
[----:B------:R-:W-:Y:S01]  /*2170*/  UIMAD UR7, UR4, UR13, URZ ;  /* 0x0000000d040772a4 */ /* 0x000fe2000f8e02ff */
[----:B------:R-:W-:Y:S01]  /*2180*/  LOP3.LUT R3, RZ, R0, RZ, 0x33, !PT ;  /* 0x00000000ff037212 */ /* 0x000fe200078e33ff */
[----:B------:R-:W-:Y:S03]  /*2190*/  BSSY.RECONVERGENT B2, `(.L_x_194) ;  /* 0x0000074000027945 */ /* 0x000fe60003800200 */
[----:B------:R-:W-:Y:S01]  /*21a0*/  IADD3 R4, PT, PT, R4, -UR5, R3 ;  /* 0x8000000504047c10 */ /* 0x000fe2000fffe003 */
[----:B------:R-:W-:-:S04]  /*21b0*/  IMAD.U32 R3, RZ, RZ, UR7 ;  /* 0x00000007ff037e24 */ /* 0x000fc8000f8e00ff */
[----:B------:R-:W-:Y:S02]  /*21c0*/  IMAD R4, R3, -0x800, R4 ;  /* 0xfffff80003047824 */ /* 0x000fe400078e0204 */
[----:B------:R-:W-:-:S03]  /*21d0*/  IMAD.MOV.U32 R3, RZ, RZ, R0 ;  /* 0x000000ffff037224 */ /* 0x000fc600078e0000 */
[C---:B------:R-:W-:Y:S02]  /*21e0*/  ISETP.GE.U32.AND P0, PT, R4.reuse, 0xf00, PT ;  /* 0x00000f000400780c */ /* 0x040fe40003f06070 */
[----:B------:R-:W-:-:S04]  /*21f0*/  LEA.HI R4, R4, 0x1, RZ, 0x18 ;  /* 0x0000000104047811 */ /* 0x000fc800078fc0ff */
[----:B------:R-:W-:-:S07]  /*2200*/  LOP3.LUT R5, R4, 0xf, RZ, 0xc0, !PT ;  /* 0x0000000f04057812 */ /* 0x000fce00078ec0ff */
[----:B------:R-:W-:Y:S05]  /*2210*/  @!P0 BRA `(.L_x_195) ;  /* 0x0000000400ac8947 */ /* 0x000fea0003800000 */
[----:B------:R-:W-:Y:S01]  /*2220*/  LEA.HI R3, R2, 0x1, RZ, 0x18 ;  /* 0x0000000102037811 */ /* 0x000fe200078fc0ff */
[----:B------:R-:W-:Y:S03]  /*2230*/  BSSY.RECONVERGENT B3, `(.L_x_196) ;  /* 0x0000068000037945 */ /* 0x000fe60003800200 */
[----:B------:R-:W-:Y:S02]  /*2240*/  LOP3.LUT R24, R3, 0x1fffff0, RZ, 0xc0, !PT ;  /* 0x01fffff003187812 */ /* 0x000fe400078ec0ff */
[----:B------:R-:W-:-:S03]  /*2250*/  LOP3.LUT R3, R0, 0x800, RZ, 0xfc, !PT ;  /* 0x0000080000037812 */ /* 0x000fc600078efcff */
[----:B------:R-:W-:-:S07]  /*2260*/  IMAD.MOV R24, RZ, RZ, -R24 ;  /* 0x000000ffff187224 */ /* 0x000fce00078e0a18 */
.L_x_197:
[----:B------:R-:W-:-:S04]  /*2270*/  VIADD R9, R25, 0xfffff800 ;  /* 0xfffff80019097836 */ /* 0x000fc80000000000 */
[----:B------:R-:W-:-:S06]  /*2280*/  IMAD.WIDE.U32 R8, R9, 0x8, R6 ;  /* 0x0000000809087825 */ /* 0x000fcc00078e0006 */
[----:B------:R-:W2:Y:S01]  /*2290*/  LDG.E.64 R8, desc[UR8][R8.64] ;  /* 0x0000000808087981 */ /* 0x000ea2000c1e1b00 */
[----:B------:R-:W-:-:S04]  /*22a0*/  VIADD R23, R25, 0xfffff900 ;  /* 0xfffff90019177836 */ /* 0x000fc80000000000 */
        /* <DEDUP_REMOVED lines=8> */
[----:B------:R-:W5:Y:S02]  /*2330*/  LDG.E.64 R18, desc[UR8][R18.64] ;  /* 0x0000000812127981 */ /* 0x000f64000c1e1b00 */
[----:B------:R-:W-:-:S04]  /*2340*/  IMAD.WIDE.U32 R16, R17, 0x8, R6 ;  /* 0x0000000811107825 */ /* 0x000fc800078e0006 */
[----:B------:R-:W-:Y:S02]  /*2350*/  VIADD R13, R25, 0xfffffd00 ;  /* 0xfffffd00190d7836 */ /* 0x000fe40000000000 */
[----:B------:R-:W5:Y:S02]  /*2360*/  LDG.E.64 R16, desc[UR8][R16.64] ;  /* 0x0000000810107981 */ /* 0x000f64000c1e1b00 */
[----:B------:R-:W-:-:S04]  /*2370*/  IMAD.WIDE.U32 R12, R13, 0x8, R6 ;  /* 0x000000080d0c7825 */ /* 0x000fc800078e0006 */
[----:B------:R-:W-:Y:S02]  /*2380*/  VIADD R11, R25, 0xfffffe00 ;  /* 0xfffffe00190b7836 */ /* 0x000fe40000000000 */
[----:B------:R-:W5:Y:S02]  /*2390*/  LDG.E.64 R12, desc[UR8][R12.64] ;  /* 0x000000080c0c7981 */ /* 0x000f64000c1e1b00 */
[----:B------:R-:W-:-:S06]  /*23a0*/  IMAD.WIDE.U32 R10, R11, 0x8, R6 ;  /* 0x000000080b0a7825 */ /* 0x000fcc00078e0006 */
[----:B------:R-:W5:Y:S01]  /*23b0*/  LDG.E.64 R10, desc[UR8][R10.64] ;  /* 0x000000080a0a7981 */ /* 0x000f62000c1e1b00 */
[----:B--2---:R-:W-:-:S06]  /*23c0*/  DSETP.GEU.AND P0, PT, R14, R8, PT ;  /* 0x000000080e00722a */ /* 0x004fcc0003f0e000 */
[----:B------:R-:W-:Y:S01]  /*23d0*/  FSEL R15, R9, R15, !P0 ;  /* 0x0000000f090f7208 */ /* 0x000fe20004000000 */
[----:B------:R-:W-:Y:S01]  /*23e0*/  VIADD R9, R25, 0xffffff00 ;  /* 0xffffff0019097836 */ /* 0x000fe20000000000 */
[----:B------:R-:W-:-:S03]  /*23f0*/  FSEL R14, R8, R14, !P0 ;  /* 0x0000000e080e7208 */ /* 0x000fc60004000000 */
[----:B------:R-:W-:-:S03]  /*2400*/  IMAD.WIDE.U32 R8, R9, 0x8, R6 ;  /* 0x0000000809087825 */ /* 0x000fc600078e0006 */
[----:B---3--:R-:W-:-:S03]  /*2410*/  DSETP.GEU.AND P0, PT, R14, R22, PT ;  /* 0x000000160e00722a */ /* 0x008fc60003f0e000 */
[----:B------:R-:W2:Y:S03]  /*2420*/  LDG.E.64 R8, desc[UR8][R8.64] ;  /* 0x0000000808087981 */ /* 0x000ea6000c1e1b00 */
[----:B------:R-:W-:Y:S02]  /*2430*/  FSEL R14, R22, R14, !P0 ;  /* 0x0000000e160e7208 */ /* 0x000fe40004000000 */
[----:B------:R-:W-:Y:S01]  /*2440*/  FSEL R15, R23, R15, !P0 ;  /* 0x0000000f170f7208 */ /* 0x000fe20004000000 */
[----:B------:R-:W-:-:S06]  /*2450*/  IMAD.WIDE.U32 R22, R25, 0x8, R6 ;  /* 0x0000000819167825 */ /* 0x000fcc00078e0006 */
[----:B------:R-:W3:Y:S01]  /*2460*/  LDG.E.64 R22, desc[UR8][R22.64] ;  /* 0x0000000816167981 */ /* 0x000ee2000c1e1b00 */
[----:B----4-:R-:W-:-:S06]  /*2470*/  DSETP.GEU.AND P0, PT, R14, R20, PT ;  /* 0x000000140e00722a */ /* 0x010fcc0003f0e000 */
[----:B------:R-:W-:Y:S02]  /*2480*/  FSEL R14, R20, R14, !P0 ;  /* 0x0000000e140e7208 */ /* 0x000fe40004000000 */
[----:B------:R-:W-:Y:S01]  /*2490*/  FSEL R15, R21, R15, !P0 ;  /* 0x0000000f150f7208 */ /* 0x000fe20004000000 */
[----:B------:R-:W-:-:S04]  /*24a0*/  VIADD R21, R25, 0x100 ;  /* 0x0000010019157836 */ /* 0x000fc80000000000 */
[----:B------:R-:W-:Y:S01]  /*24b0*/  IMAD.WIDE.U32 R20, R21, 0x8, R6 ;  /* 0x0000000815147825 */ /* 0x000fe200078e0006 */
[----:B-----5:R-:W-:-:S05]  /*24c0*/  DSETP.GEU.AND P0, PT, R14, R18, PT ;  /* 0x000000120e00722a */ /* 0x020fca0003f0e000 */
[----:B------:R-:W4:Y:S01]  /*24d0*/  LDG.E.64 R20, desc[UR8][R20.64] ;  /* 0x0000000814147981 */ /* 0x000f22000c1e1b00 */
[----:B------:R-:W-:Y:S02]  /*24e0*/  FSEL R14, R18, R14, !P0 ;  /* 0x0000000e120e7208 */ /* 0x000fe40004000000 */
[----:B------:R-:W-:Y:S01]  /*24f0*/  FSEL R15, R19, R15, !P0 ;  /* 0x0000000f130f7208 */ /* 0x000fe20004000000 */
[----:B------:R-:W-:-:S04]  /*2500*/  VIADD R19, R25, 0x200 ;  /* 0x0000020019137836 */ /* 0x000fc80000000000 */
[----:B------:R-:W-:Y:S01]  /*2510*/  IMAD.WIDE.U32 R18, R19, 0x8, R6 ;  /* 0x0000000813127825 */ /* 0x000fe200078e0006 */
[----:B------:R-:W-:-:S05]  /*2520*/  DSETP.GEU.AND P0, PT, R14, R16, PT ;  /* 0x000000100e00722a */ /* 0x000fca0003f0e000 */
[----:B------:R-:W5:Y:S01]  /*2530*/  LDG.E.64 R18, desc[UR8][R18.64] ;  /* 0x0000000812127981 */ /* 0x000f62000c1e1b00 */
        /* <DEDUP_REMOVED lines=15> */
[----:B------:R-:W-:-:S06]  /*2630*/  IMAD.WIDE.U32 R12, R13, 0x8, R6 ;  /* 0x000000080d0c7825 */ /* 0x000fcc00078e0006 */
[----:B------:R-:W5:Y:S01]  /*2640*/  LDG.E.64 R12, desc[UR8][R12.64] ;  /* 0x000000080c0c7981 */ /* 0x000f62000c1e1b00 */
        /* <DEDUP_REMOVED lines=39> */
.L_x_196:
[----:B------:R-:W-:-:S07]  /*28c0*/  VIADD R3, R3, 0xfffff800 ;  /* 0xfffff80003037836 */ /* 0x000fce0000000000 */
.L_x_195:
[----:B------:R-:W-:Y:S05]  /*28d0*/  BSYNC.RECONVERGENT B2 ;  /* 0x0000000000027941 */ /* 0x000fea0003800200 */
.L_x_194:
[----:B------:R-:W-:-:S13]  /*28e0*/  ISETP.NE.AND P0, PT, R5, RZ, PT ;  /* 0x000000ff0500720c */ /* 0x000fda0003f05270 */
[----:B------:R-:W-:Y:S05]  /*28f0*/  @!P0 BRA `(.L_x_193) ;  /* 0x0000000400948947 */ /* 0x000fea0003800000 */
[----:B------:R-:W-:Y:S01]  /*2900*/  ISETP.GE.U32.AND P1, PT, R5, 0x8, PT ;  /* 0x000000080500780c */ /* 0x000fe20003f26070 */
[----:B------:R-:W-:Y:S01]  /*2910*/  BSSY.RECONVERGENT B2, `(.L_x_198) ;  /* 0x0000035000027945 */ /* 0x000fe20003800200 */
[----:B------:R-:W-:-:S04]  /*2920*/  LOP3.LUT R26, R4, 0x7, RZ, 0xc0, !PT ;  /* 0x00000007041a7812 */ /* 0x000fc800078ec0ff */
[----:B------:R-:W-:-:S07]  /*2930*/  ISETP.NE.AND P0, PT, R26, RZ, PT ;  /* 0x000000ff1a00720c */ /* 0x000fce0003f05270 */
[----:B------:R-:W-:Y:S06]  /*2940*/  @!P1 BRA `(.L_x_199) ;  /* 0x0000000000c49947 */ /* 0x000fec0003800000 */
[----:B------:R-:W-:-:S04]  /*2950*/  VIADD R5, R3, UR11 ;  /* 0x0000000b03057c36 */ /* 0x000fc80008000000 */
[----:B------:R-:W-:-:S04]  /*2960*/  IMAD.WIDE.U32 R8, R5, 0x8, R6 ;  /* 0x0000000805087825 */ /* 0x000fc800078e0006 */
[----:B------:R-:W-:Y:S02]  /*2970*/  VIADD R11, R5, 0x100 ;  /* 0x00000100050b7836 */ /* 0x000fe40000000000 */
[----:B------:R-:W2:Y:S02]  /*2980*/  LDG.E.64 R8, desc[UR8][R8.64] ;  /* 0x0000000808087981 */ /* 0x000ea4000c1e1b00 */
        /* <DEDUP_REMOVED lines=45> */
.L_x_199:
[----:B------:R-:W-:Y:S05]  /*2c60*/  BSYNC.RECONVERGENT B2 ;  /* 0x0000000000027941 */ /* 0x000fea0003800200 */
.L_x_198:
[----:B------:R-:W-:Y:S05]  /*2c70*/  @!P0 BRA `(.L_x_193) ;  /* 0x0000000000b48947 */ /* 0x000fea0003800000 */
[----:B------:R-:W-:Y:S01]  /*2c80*/  ISETP.GE.U32.AND P1, PT, R26, 0x4, PT ;  /* 0x000000041a00780c */ /* 0x000fe20003f26070 */
[----:B------:R-:W-:Y:S01]  /*2c90*/  BSSY.RECONVERGENT B2, `(.L_x_200) ;  /* 0x000001c000027945 */ /* 0x000fe20003800200 */
[----:B------:R-:W-:-:S11]  /*2ca0*/  LOP3.LUT P0, RZ, R4, 0x3, RZ, 0xc0, !PT ;  /* 0x0000000304ff7812 */ /* 0x000fd6000780c0ff */
[----:B------:R-:W-:Y:S05]  /*2cb0*/  @!P1 BRA `(.L_x_201) ;  /* 0x0000000000649947 */ /* 0x000fea0003800000 */
        /* <DEDUP_REMOVED lines=25> */
.L_x_201:
[----:B------:R-:W-:Y:S05]  /*2e50*/  BSYNC.RECONVERGENT B2 ;  /* 0x0000000000027941 */ /* 0x000fea0003800200 */
.L_x_200:
[----:B------:R-:W-:Y:S05]  /*2e60*/  @!P0 BRA `(.L_x_193) ;  /* 0x0000000000388947 */ /* 0x000fea0003800000 */
[----:B------:R-:W-:Y:S01]  /*2e70*/  LOP3.LUT R2, R2, 0xffff, RZ, 0xc0, !PT ;  /* 0x0000ffff02027812 */ /* 0x000fe200078ec0ff */
[----:B------:R-:W-:-:S03]  /*2e80*/  VIADD R5, R3, UR6 ;  /* 0x0000000603057c36 */ /* 0x000fc60008000000 */
[----:B------:R-:W-:-:S04]  /*2e90*/  LEA.HI R2, R2, 0x1, RZ, 0x18 ;  /* 0x0000000102027811 */ /* 0x000fc800078fc0ff */
[----:B------:R-:W-:-:S05]  /*2ea0*/  LOP3.LUT R2, R2, 0x3, RZ, 0xc0, !PT ;  /* 0x0000000302027812 */ /* 0x000fca00078ec0ff */
[----:B------:R-:W-:-:S07]  /*2eb0*/  IMAD.MOV R4, RZ, RZ, -R2 ;  /* 0x000000ffff047224 */ /* 0x000fce00078e0a02 */
.L_x_202:
[----:B------:R-:W-:-:S06]  /*2ec0*/  IMAD.WIDE.U32 R2, R5, 0x8, R6 ;  /* 0x0000000805027825 */ /* 0x000fcc00078e0006 */
[----:B------:R-:W2:Y:S01]  /*2ed0*/  LDG.E.64 R2, desc[UR8][R2.64] ;  /* 0x0000000802027981 */ /* 0x000ea2000c1e1b00 */
[----:B------:R-:W-:Y:S02]  /*2ee0*/  VIADD R4, R4, 0x1 ;  /* 0x0000000104047836 */ /* 0x000fe40000000000 */
[----:B------:R-:W-:Y:S01]  /*2ef0*/  VIADD R5, R5, 0x100 ;  /* 0x0000010005057836 */ /* 0x000fe20000000000 */
[----:B--2---:R-:W-:-:S06]  /*2f00*/  DSETP.GEU.AND P0, PT, R14, R2, PT ;  /* 0x000000020e00722a */ /* 0x004fcc0003f0e000 */
[----:B------:R-:W-:Y:S02]  /*2f10*/  FSEL R14, R2, R14, !P0 ;  /* 0x0000000e020e7208 */ /* 0x000fe40004000000 */
[----:B------:R-:W-:Y:S02]  /*2f20*/  FSEL R15, R3, R15, !P0 ;  /* 0x0000000f030f7208 */ /* 0x000fe40004000000 */
[----:B------:R-:W-:-:S13]  /*2f30*/  ISETP.NE.AND P0, PT, R4, RZ, PT ;  /* 0x000000ff0400720c */ /* 0x000fda0003f05270 */
[----:B------:R-:W-:Y:S05]  /*2f40*/  @P0 BRA `(.L_x_202) ;  /* 0xfffffffc00dc0947 */ /* 0x000fea000383ffff */
.L_x_193:
[----:B------:R-:W-:Y:S05]  /*2f50*/  BSYNC.RECONVERGENT B1 ;  /* 0x0000000000017941 */ /* 0x000fea0003800200 */
.L_x_190:
        /* <DEDUP_REMOVED lines=43> */
[----:B------:R-:W-:-:S03]  /*3210*/  FSEL R3, R3, R5, P1 ;  /* 0x0000000503037208 */ /* 0x000fc60000800000 */
[----:B0-----:R-:W-:Y:S02]  /*3220*/  IMAD.MOV.U32 R4, RZ, RZ, R2 ;  /* 0x000000ffff047224 */ /* 0x001fe400078e0002 */
[----:B------:R-:W-:Y:S01]  /*3230*/  IMAD.MOV.U32 R5, RZ, RZ, R3 ;  /* 0x000000ffff057224 */ /* 0x000fe200078e0003 */
[----:B------:R-:W-:Y:S06]  /*3240*/  BAR.SYNC.DEFER_BLOCKING 0x0 ;  /* 0x0000000000007b1d */ /* 0x000fec0000010000 */
[----:B------:R-:W-:Y:S05]  /*3250*/  @P0 BRA `(.L_x_189) ;  /* 0x0000000000700947 */ /* 0x000fea0003800000 */
[----:B------:R-:W0:Y:S01]  /*3260*/  S2UR UR5, SR_CgaCtaId ;  /* 0x00000000000579c3 */ /* 0x000e220000008800 */
[----:B------:R-:W-:Y:S02]  /*3270*/  UMOV UR4, 0x400 ;  /* 0x0000040000047882 */ /* 0x000fe40000000000 */
[----:B0-----:R-:W-:-:S09]  /*3280*/  ULEA UR4, UR5, UR4, 0x18 ;  /* 0x0000000405047291 */ /* 0x001fd2000f8ec0ff */
[----:B------:R-:W0:Y:S04]  /*3290*/  LDS.128 R12, [UR4+0x10] ;  /* 0x00001004ff0c7984 */ /* 0x000e280008000c00 */
        /* <DEDUP_REMOVED lines=24> */
.L_x_189:
[----:B------:R-:W-:Y:S05]  /*3420*/  BSYNC.RECONVERGENT B0 ;  /* 0x0000000000007941 */ /* 0x000fea0003800200 */
.L_x_173:
[----:B------:R-:W-:Y:S05]  /*3430*/  @P0 EXIT ;  /* 0x000000000000094d */ /* 0x000fea0003800000 */
[----:B------:R-:W1:Y:S02]  /*3440*/  LDCU.64 UR4, c[0x0][0x388] ;  /* 0x00007100ff0477ac */ /* 0x000e640008000a00 */
[----:B-1----:R-:W-:-:S06]  /*3450*/  UIMAD.WIDE.U32 UR4, UR10, 0x8, UR4 ;  /* 0x000000080a0478a5 */ /* 0x002fcc000f8e0004 */
[----:B------:R-:W-:Y:S02]  /*3460*/  IMAD.U32 R2, RZ, RZ, UR4 ;  /* 0x00000004ff027e24 */ /* 0x000fe4000f8e00ff */
[----:B------:R-:W-:-:S05]  /*3470*/  IMAD.U32 R3, RZ, RZ, UR5 ;  /* 0x00000005ff037e24 */ /* 0x000fca000f8e00ff */
[----:B------:R-:W-:Y:S01]  /*3480*/  STG.E.64 desc[UR8][R2.64], R4 ;  /* 0x0000000402007986 */ /* 0x000fe2000c101b08 */
[----:B------:R-:W-:Y:S05]  /*3490*/  EXIT ;  /* 0x000000000000794d */ /* 0x000fea0003800000 */
.L_x_203:
        /* <DEDUP_REMOVED lines=14> */
.L_x_252:


//--------------------- .text._ZN3cub18CUB_300001_SM_10006detail6reduce28DeviceReduceSingleTileKernelINS2_10policy_hubIdjN4cuda3__47maximumIdEEE10Policy1000EN6thrust24THRUST_300001_SM_1000_NS10device_ptrIdEEPfjS8_fdNS5_3std3__410__identityEEEvT0_T1_T2_T3_T4_T6_ --------------------------
	.section	.text._ZN3cub18CUB_300001_SM_10006detail6reduce28DeviceReduceSingleTileKernelINS2_10policy_hubIdjN4cuda3__47maximumIdEEE10Policy1000EN6thrust24THRUST_300001_SM_1000_NS10device_ptrIdEEPfjS8_fdNS5_3std3__410__identityEEEvT0_T1_T2_T3_T4_T6_,"ax",@progbits
	.align	128
        .global         _ZN3cub18CUB_300001_SM_10006detail6reduce28DeviceReduceSingleTileKernelINS2_10policy_hubIdjN4cuda3__47maximumIdEEE10Policy1000EN6thrust24THRUST_300001_SM_1000_NS10device_ptrIdEEPfjS8_fdNS5_3std3__410__identityEEEvT0_T1_T2_T3_T4_T6_
        .type           _ZN3cub18CUB_300001_SM_10006detail6reduce28DeviceReduceSingleTileKernelINS2_10policy_hubIdjN4cuda3__47maximumIdEEE10Policy1000EN6thrust24THRUST_300001_SM_1000_NS10device_ptrIdEEPfjS8_fdNS5_3std3__410__identityEEEvT0_T1_T2_T3_T4_T6_,@function
        .size           _ZN3cub18CUB_300001_SM_10006detail6reduce28DeviceReduceSingleTileKernelINS2_10policy_hubIdjN4cuda3__47maximumIdEEE10Policy1000EN6thrust24THRUST_300001_SM_1000_NS10device_ptrIdEEPfjS8_fdNS5_3std3__410__identityEEEvT0_T1_T2_T3_T4_T6_,(.L_x_253 - _ZN3cub18CUB_300001_SM_10006detail6reduce28DeviceReduceSingleTileKernelINS2_10policy_hubIdjN4cuda3__47maximumIdEEE10Policy1000EN6thrust24THRUST_300001_SM_1000_NS10device_ptrIdEEPfjS8_fdNS5_3std3__410__identityEEEvT0_T1_T2_T3_T4_T6_)
        .other          _ZN3cub18CUB_300001_SM_10006detail6reduce28DeviceReduceSingleTileKernelINS2_10policy_hubIdjN4cuda3__47maximumIdEEE10Policy1000EN6thrust24THRUST_300001_SM_1000_NS10device_ptrIdEEPfjS8_fdNS5_3std3__410__identityEEEvT0_T1_T2_T3_T4_T6_,@"STO_CUDA_ENTRY STV_DEFAULT"
_ZN3cub18CUB_300001_SM_10006detail6reduce28DeviceReduceSingleTileKernelINS2_10policy_hubIdjN4cuda3__47maximumIdEEE10Policy1000EN6thrust24THRUST_300001_SM_1000_NS10device_ptrIdEEPfjS8_fdNS5_3std3__410__identityEEEvT0_T1_T2_T3_T4_T6_:
.text._ZN3cub18CUB_300001_SM_10006detail6reduce28DeviceReduceSingleTileKernelINS2_10policy_hubIdjN4cuda3__47maximumIdEEE10Policy1000EN6thrust24THRUST_300001_SM_1000_NS10device_ptrIdEEPfjS8_fdNS5_3std3__410__identityEEEvT0_T1_T2_T3_T4_T6_:
        /* <DEDUP_REMOVED lines=13> */
.L_x_204:
[----:B------:R-:W-:Y:S01]  /*00d0*/  ISETP.GT.U32.AND P0, PT, R2, 0x7ff, PT ;  /* 0x000007ff0200780c */ /* 0x000fe20003f04070 */
[----:B------:R-:W-:-:S12]  /*00e0*/  BSSY.RECONVERGENT B0, `(.L_x_205) ;  /* 0x00002f1000007945 */ /* 0x000fd80003800200 */
        /* <DEDUP_REMOVED lines=11> */
.L_x_208:
[----:B------:R-:W-:Y:S05]  /*01a0*/  BSYNC.RECONVERGENT B1 ;  /* 0x0000000000017941 */ /* 0x000fea0003800200 */
.L_x_207:
        /* <DEDUP_REMOVED lines=17> */
.L_x_213:
        /* <DEDUP_REMOVED lines=70> */
.L_x_212:
[----:B------:R-:W-:Y:S05]  /*0720*/  BSYNC.RECONVERGENT B2 ;  /* 0x0000000000027941 */ /* 0x000fea0003800200 */
.L_x_211:
[----:B------:R-:W-:Y:S05]  /*0730*/  @!P0 BRA `(.L_x_210) ;  /* 0x0000000400508947 */ /* 0x000fea0003800000 */
[----:B------:R-:W-:Y:S01]  /*0740*/  ISETP.GE.U32.AND P1, PT, R42, 0x8, PT ;  /* 0x000000082a00780c */ /* 0x000fe20003f26070 */
[----:B------:R-:W-:Y:S01]  /*0750*/  BSSY.RECONVERGENT B2, `(.L_x_214) ;  /* 0x0000027000027945 */ /* 0x000fe20003800200 */
[----:B------:R-:W-:-:S04]  /*0760*/  LOP3.LUT R22, R40, 0x7, RZ, 0xc0, !PT ;  /* 0x0000000728167812 */ /* 0x000fc800078ec0ff */
[----:B------:R-:W-:-:S07]  /*0770*/  ISETP.NE.AND P0, PT, R22, RZ, PT ;  /* 0x000000ff1600720c */ /* 0x000fce0003f05270 */
[----:B------:R-:W-:Y:S06]  /*0780*/  @!P1 BRA `(.L_x_215) ;  /* 0x00000000008c9947 */ /* 0x000fec0003800000 */
[----:B------:R-:W0:Y:S02]  /*0790*/  LDC.64 R4, c[0x0][0x380] ;  /* 0x0000e000ff047b82 */ /* 0x000e240000000a00 */
[----:B0-----:R-:W-:-:S05]  /*07a0*/  IMAD.WIDE.U32 R20, R41, 0x8, R4 ;  /* 0x0000000829147825 */ /* 0x001fca00078e0004 */
        /* <DEDUP_REMOVED lines=33> */
.L_x_215:
[----:B------:R-:W-:Y:S05]  /*09c0*/  BSYNC.RECONVERGENT B2 ;  /* 0x0000000000027941 */ /* 0x000fea0003800200 */
.L_x_214:
        /* <DEDUP_REMOVED lines=25> */
.L_x_217:
[----:B------:R-:W-:Y:S05]  /*0b60*/  BSYNC.RECONVERGENT B2 ;  /* 0x0000000000027941 */ /* 0x000fea0003800200 */
.L_x_216:
[----:B------:R-:W-:Y:S05]  /*0b70*/  @!P0 BRA `(.L_x_210) ;  /* 0x0000000000408947 */ /* 0x000fea0003800000 */
[----:B------:R-:W0:Y:S01]  /*0b80*/  LDC.64 R4, c[0x0][0x380] ;  /* 0x0000e000ff047b82 */ /* 0x000e220000000a00 */
[----:B------:R-:W-:Y:S02]  /*0b90*/  IMAD.MOV R0, RZ, RZ, -R0 ;  /* 0x000000ffff007224 */ /* 0x000fe400078e0a00 */
[----:B0-----:R-:W-:-:S04]  /*0ba0*/  IMAD.WIDE.U32 R4, R41, 0x8, R4 ;  /* 0x0000000829047825 */ /* 0x001fc800078e0004 */
[----:B------:R-:W-:Y:S02]  /*0bb0*/  IMAD.MOV.U32 R6, RZ, RZ, R4 ;  /* 0x000000ffff067224 */ /* 0x000fe400078e0004 */
[----:B------:R-:W-:-:S07]  /*0bc0*/  IMAD.MOV.U32 R7, RZ, RZ, R5 ;  /* 0x000000ffff077224 */ /* 0x000fce00078e0005 */
.L_x_218:
[----:B------:R-:W-:Y:S02]  /*0bd0*/  IMAD.MOV.U32 R4, RZ, RZ, R6 ;  /* 0x000000ffff047224 */ /* 0x000fe400078e0006 */
[----:B------:R-:W-:-:S06]  /*0be0*/  IMAD.MOV.U32 R5, RZ, RZ, R7 ;  /* 0x000000ffff057224 */ /* 0x000fcc00078e0007 */
[----:B------:R-:W2:Y:S01]  /*0bf0*/  LDG.E.64 R4, desc[UR6][R4.64] ;  /* 0x0000000604047981 */ /* 0x000ea2000c1e1b00 */
[----:B------:R-:W-:Y:S01]  /*0c00*/  VIADD R0, R0, 0x1 ;  /* 0x0000000100007836 */ /* 0x000fe20000000000 */
[----:B------:R-:W-:-:S04]  /*0c10*/  IADD3 R6, P2, PT, R6, 0x800, RZ ;  /* 0x0000080006067810 */ /* 0x000fc80007f5e0ff */
[----:B------:R-:W-:Y:S01]  /*0c20*/  ISETP.NE.AND P1, PT, R0, RZ, PT ;  /* 0x000000ff0000720c */ /* 0x000fe20003f25270 */
[----:B------:R-:W-:Y:S01]  /*0c30*/  IMAD.X R7, RZ, RZ, R7, P2 ;  /* 0x000000ffff077224 */ /* 0x000fe200010e0607 */
[----:B--2--5:R-:W-:-:S06]  /*0c40*/  DSETP.GEU.AND P0, PT, R36, R4, PT ;  /* 0x000000042400722a */ /* 0x024fcc0003f0e000 */
[----:B------:R-:W-:Y:S02]  /*0c50*/  FSEL R36, R4, R36, !P0 ;  /* 0x0000002404247208 */ /* 0x000fe40004000000 */
[----:B------:R-:W-:-:S03]  /*0c60*/  FSEL R37, R5, R37, !P0 ;  /* 0x0000002505257208 */ /* 0x000fc60004000000 */
[----:B------:R-:W-:Y:S05]  /*0c70*/  @P1 BRA `(.L_x_218) ;  /* 0xfffffffc00d41947 */ /* 0x000fea000383ffff */
.L_x_210:
[----:B------:R-:W-:Y:S05]  /*0c80*/  BSYNC.RECONVERGENT B1 ;  /* 0x0000000000017941 */ /* 0x000fea0003800200 */
.L_x_209:
        /* <DEDUP_REMOVED lines=85> */
.L_x_219:
        /* <DEDUP_REMOVED lines=18> */
[----:B------:R-:W-:-:S03]  /*1300*/  VIADD R0, R8, 0x4 ;  /* 0x0000000408007836 */ /* 0x000fc60000000000 */
[----:B------:R-:W0:Y:S02]  /*1310*/  SHFL.DOWN PT, R5, R7, 0x2, R9 ;  /* 0x0840000007057989 */ /* 0x000e2400000e0009 */
[----:B0-----:R-:W-:-:S06]  /*1320*/  DSETP.GEU.AND P1, PT, R6, R4, PT ;  /* 0x000000040600722a */ /* 0x001fcc0003f2e000 */
[----:B------:R-:W-:Y:S02]  /*1330*/  @!P0 FSEL R6, R4, R6, !P1 ;  /* 0x0000000604068208 */ /* 0x000fe40004800000 */
[----:B------:R-:W-:Y:S02]  /*1340*/  @!P0 FSEL R7, R5, R7, !P1 ;  /* 0x0000000705078208 */ /* 0x000fe40004800000 */
        /* <DEDUP_REMOVED lines=9> */
[C---:B------:R-:W-:Y:S01]  /*13e0*/  ISETP.NE.AND P0, PT, R8.reuse, RZ, PT ;  /* 0x000000ff0800720c */ /* 0x040fe20003f05270 */
[----:B------:R-:W-:Y:S02]  /*13f0*/  VIADD R0, R8, 0x10 ;  /* 0x0000001008007836 */ /* 0x000fe40000000000 */
[----:B------:R-:W0:Y:S10]  /*1400*/  SHFL.DOWN PT, R5, R7, 0x8, R9 ;  /* 0x0900000007057989 */ /* 0x000e3400000e0009 */
[----:B------:R-:W1:Y:S01]  /*1410*/  @!P0 S2R R11, SR_CgaCtaId ;  /* 0x00000000000b8919 */ /* 0x000e620000008800 */
[----:B------:R-:W-:Y:S01]  /*1420*/  @!P0 MOV R8, 0x400 ;  /* 0x0000040000088802 */ /* 0x000fe20000000f00 */
[----:B0-----:R-:W-:-:S06]  /*1430*/  DSETP.GEU.AND P2, PT, R6, R4, PT ;  /* 0x000000040600722a */ /* 0x001fcc0003f4e000 */
[----:B------:R-:W-:Y:S02]  /*1440*/  @!P1 FSEL R6, R4, R6, !P2 ;  /* 0x0000000604069208 */ /* 0x000fe40005000000 */
[----:B------:R-:W-:Y:S02]  /*1450*/  @!P1 FSEL R7, R5, R7, !P2 ;  /* 0x0000000705079208 */ /* 0x000fe40005000000 */
[----:B------:R-:W-:Y:S01]  /*1460*/  ISETP.GT.AND P1, PT, R0, R9, PT ;  /* 0x000000090000720c */ /* 0x000fe20003f24270 */
[----:B------:R-:W-:Y:S01]  /*1470*/  SHFL.DOWN PT, R4, R6, 0x10, R9 ;  /* 0x0a00000006047989 */ /* 0x000fe200000e0009 */
[----:B------:R-:W-:-:S03]  /*1480*/  @!P0 SHF.R.U32.HI R0, RZ, 0x2, R3 ;  /* 0x00000002ff008819 */ /* 0x000fc60000011603 */
[----:B------:R-:W0:Y:S01]  /*1490*/  SHFL.DOWN PT, R5, R7, 0x10, R9 ;  /* 0x0a00000007057989 */ /* 0x000e2200000e0009 */
[----:B------:R-:W-:Y:S02]  /*14a0*/  @!P0 LOP3.LUT R0, R0, 0xf8, RZ, 0xc0, !PT ;  /* 0x000000f800008812 */ /* 0x000fe400078ec0ff */
[----:B-1----:R-:W-:-:S05]  /*14b0*/  @!P0 LEA R11, R11, R8, 0x18 ;  /* 0x000000080b0b8211 */ /* 0x002fca00078ec0ff */
[----:B------:R-:W-:Y:S01]  /*14c0*/  @!P0 IMAD.IADD R11, R0, 0x1, R11 ;  /* 0x00000001000b8824 */ /* 0x000fe200078e020b */
[----:B0-----:R-:W-:-:S06]  /*14d0*/  DSETP.GEU.AND P2, PT, R6, R4, PT ;  /* 0x000000040600722a */ /* 0x001fcc0003f4e000 */
[----:B------:R-:W-:Y:S02]  /*14e0*/  @!P1 FSEL R6, R4, R6, !P2 ;  /* 0x0000000604069208 */ /* 0x000fe40005000000 */
[----:B------:R-:W-:-:S03]  /*14f0*/  @!P1 FSEL R7, R5, R7, !P2 ;  /* 0x0000000705079208 */ /* 0x000fc60005000000 */
[----:B------:R-:W-:Y:S02]  /*1500*/  IMAD.MOV.U32 R4, RZ, RZ, R6 ;  /* 0x000000ffff047224 */ /* 0x000fe400078e0006 */
        /* <DEDUP_REMOVED lines=14> */
[C---:B------:R-:W-:Y:S02]  /*15f0*/  ISETP.GT.U32.AND P1, PT, R2.reuse, 0x40, PT ;  /* 0x000000400200780c */ /* 0x040fe40003f24070 */
[----:B------:R-:W-:Y:S02]  /*1600*/  FSEL R12, R3, R4, P2 ;  /* 0x00000004030c7208 */ /* 0x000fe40001000000 */
[----:B------:R-:W-:Y:S02]  /*1610*/  FSEL R13, R13, R5, P2 ;  /* 0x000000050d0d7208 */ /* 0x000fe40001000000 */
[----:B------:R-:W0:Y:S01]  /*1620*/  LDS.128 R4, [UR4+0x30] ;  /* 0x00003004ff047984 */ /* 0x000e220008000c00 */
[----:B------:R-:W-:-:S03]  /*1630*/  ISETP.GT.U32.AND P2, PT, R2, 0x60, PT ;  /* 0x000000600200780c */ /* 0x000fc60003f44070 */
[----:B------:R-:W-:-:S06]  /*1640*/  DSETP.GEU.AND P3, PT, R12, R14, PT ;  /* 0x0000000e0c00722a */ /* 0x000fcc0003f6e000 */
[----:B------:R-:W-:Y:S02]  /*1650*/  @P1 FSEL R12, R14, R12, !P3 ;  /* 0x0000000c0e0c1208 */ /* 0x000fe40005800000 */
[----:B------:R-:W-:Y:S02]  /*1660*/  @P1 FSEL R13, R15, R13, !P3 ;  /* 0x0000000d0f0d1208 */ /* 0x000fe40005800000 */
[----:B------:R-:W-:-:S04]  /*1670*/  ISETP.GT.U32.AND P1, PT, R2, 0x80, PT ;  /* 0x000000800200780c */ /* 0x000fc80003f24070 */
[----:B-1----:R-:W-:-:S06]  /*1680*/  DSETP.GEU.AND P3, PT, R12, R8, PT ;  /* 0x000000080c00722a */ /* 0x002fcc0003f6e000 */
[----:B------:R-:W-:Y:S02]  /*1690*/  @P2 FSEL R12, R8, R12, !P3 ;  /* 0x0000000c080c2208 */ /* 0x000fe40005800000 */
[----:B------:R-:W-:Y:S02]  /*16a0*/  @P2 FSEL R13, R9, R13, !P3 ;  /* 0x0000000d090d2208 */ /* 0x000fe40005800000 */
[----:B------:R-:W-:Y:S01]  /*16b0*/  ISETP.GT.U32.AND P2, PT, R2, 0xa0, PT ;  /* 0x000000a00200780c */ /* 0x000fe20003f44070 */
[----:B------:R-:W1:Y:S03]  /*16c0*/  LDS.64 R8, [UR4+0x40] ;  /* 0x00004004ff087984 */ /* 0x000e660008000a00 */
        /* <DEDUP_REMOVED lines=23> */
.L_x_206:
[----:B------:R-:W0:Y:S01]  /*1840*/  S2R R0, SR_TID.X ;  /* 0x0000000000007919 */ /* 0x000e220000002100 */
[----:B------:R-:W1:Y:S02]  /*1850*/  LDCU.64 UR4, c[0x0][0x380] ;  /* 0x00007000ff0477ac */ /* 0x000e640008000a00 */
[----:B-1----:R-:W-:Y:S02]  /*1860*/  IMAD.U32 R6, RZ, RZ, UR4 ;  /* 0x00000004ff067e24 */ /* 0x002fe4000f8e00ff */
[----:B------:R-:W-:Y:S02]  /*1870*/  IMAD.U32 R7, RZ, RZ, UR5 ;  /* 0x00000005ff077e24 */ /* 0x000fe4000f8e00ff */
        /* <DEDUP_REMOVED lines=9> */
[----:B------:R-:W-:Y:S01]  /*1910*/  VIADD R24, R2, 0xfffff800 ;  /* 0xfffff80002187836 */ /* 0x000fe20000000000 */
[----:B------:R-:W-:-:S04]  /*1920*/  UMOV UR4, 0x800 ;  /* 0x0000080000047882 */ /* 0x000fc80000000000 */
[----:B------:R-:W-:Y:S01]  /*1930*/  ISETP.GE.U32.AND P1, PT, R24, 0x800, PT ;  /* 0x000008001800780c */ /* 0x000fe20003f26070 */
        /* <DEDUP_REMOVED lines=23> */
[----:B------:R-:W-:-:S07]  /*1ab0*/  UMOV UR4, 0x800 ;  /* 0x0000080000047882 */ /* 0x000fce0000000000 */
[----:B------:R-:W1:Y:S02]  /*1ac0*/  LDC.64 R6, c[0x0][0x380] ;  /* 0x0000e000ff067b82 */ /* 0x000e640000000a00 */
.L_x_223:
[----:B------:R-:W-:-:S04]  /*1ad0*/  VIADD R3, R0, UR4 ;  /* 0x0000000400037c36 */ /* 0x000fc80008000000 */
[----:B-1----:R-:W-:-:S05]  /*1ae0*/  IMAD.WIDE.U32 R2, R3, 0x8, R6 ;  /* 0x0000000803027825 */ /* 0x002fca00078e0006 */
[----:B------:R-:W2:Y:S04]  /*1af0*/  LDG.E.64 R10, desc[UR6][R2.64] ;  /* 0x00000006020a7981 */ /* 0x000ea8000c1e1b00 */
[----:B------:R-:W3:Y:S04]  /*1b00*/  LDG.E.64 R12, desc[UR6][R2.64+0x800] ;  /* 0x00080006020c7981 */ /* 0x000ee8000c1e1b00 */
[----:B------:R-:W4:Y:S04]  /*1b10*/  LDG.E.64 R14, desc[UR6][R2.64+0x1000] ;  /* 0x00100006020e7981 */ /* 0x000f28000c1e1b00 */
[----:B------:R-:W5:Y:S04]  /*1b20*/  LDG.E.64 R16, desc[UR6][R2.64+0x1800] ;  /* 0x0018000602107981 */ /* 0x000f68000c1e1b00 */
[----:B------:R-:W5:Y:S04]  /*1b30*/  LDG.E.64 R18, desc[UR6][R2.64+0x2000] ;  /* 0x0020000602127981 */ /* 0x000f68000c1e1b00 */
[----:B------:R-:W5:Y:S04]  /*1b40*/  LDG.E.64 R20, desc[UR6][R2.64+0x2800] ;  /* 0x0028000602147981 */ /* 0x000f68000c1e1b00 */
[----:B------:R-:W5:Y:S04]  /*1b50*/  LDG.E.64 R22, desc[UR6][R2.64+0x3000] ;  /* 0x0030000602167981 */ /* 0x000f68000c1e1b00 */
[----:B------:R1:W5:Y:S01]  /*1b60*/  LDG.E.64 R4, desc[UR6][R2.64+0x3800] ;  /* 0x0038000602047981 */ /* 0x000362000c1e1b00 */
        /* <DEDUP_REMOVED lines=10> */
[----:B-1----:R-:W-:Y:S02]  /*1c10*/  FSEL R2, R16, R8, !P0 ;  /* 0x0000000810027208 */ /* 0x002fe40004000000 */
        /* <DEDUP_REMOVED lines=10> */
[----:B------:R-:W-:-:S03]  /*1cc0*/  FSEL R9, R23, R3, !P0 ;  /* 0x0000000317097208 */ /* 0x000fc60004000000 */
[----:B------:R-:W-:-:S03]  /*1cd0*/  VIADD R3, R2, -UR4 ;  /* 0x8000000402037c36 */ /* 0x000fc60008000000 */
[----:B------:R-:W-:Y:S02]  /*1ce0*/  DSETP.GEU.AND P0, PT, R8, R4, PT ;  /* 0x000000040800722a */ /* 0x000fe40003f0e000 */
[----:B------:R-:W-:-:S04]  /*1cf0*/  ISETP.GE.U32.AND P1, PT, R3, 0x800, PT ;  /* 0x000008000300780c */ /* 0x000fc80003f26070 */
[----:B------:R-:W-:Y:S02]  /*1d00*/  FSEL R8, R4, R8, !P0 ;  /* 0x0000000804087208 */ /* 0x000fe40004000000 */
[----:B------:R-:W-:-:S07]  /*1d10*/  FSEL R9, R5, R9, !P0 ;  /* 0x0000000905097208 */ /* 0x000fce0004000000 */
[----:B------:R-:W-:Y:S05]  /*1d20*/  @!P1 BRA `(.L_x_222) ;  /* 0x0000000c00889947 */ /* 0x000fea0003800000 */
[----:B------:R-:W-:-:S06]  /*1d30*/  UIADD3 UR4, UPT, UPT, UR4, 0x800, URZ ;  /* 0x0000080004047890 */ /* 0x000fcc000fffe0ff */
[----:B------:R-:W-:-:S13]  /*1d40*/  ISETP.LT.U32.AND P0, PT, R24, UR4, PT ;  /* 0x0000000418007c0c */ /* 0x000fda000bf01070 */
[----:B------:R-:W-:Y:S05]  /*1d50*/  @!P0 BRA `(.L_x_223) ;  /* 0xfffffffc005c8947 */ /* 0x000fea000383ffff */
.L_x_221:
[----:B------:R-:W-:Y:S01]  /*1d60*/  VIADD R3, R2, -UR4 ;  /* 0x8000000402037c36 */ /* 0x000fe20008000000 */
[----:B------:R-:W-:Y:S04]  /*1d70*/  BSSY.RECONVERGENT B1, `(.L_x_222) ;  /* 0x00000dd000017945 */ /* 0x000fe80003800200 */
[----:B------:R-:W-:-:S04]  /*1d80*/  ISETP.GE.AND P0, PT, R0, R3, PT ;  /* 0x000000030000720c */ /* 0x000fc80003f06270 */
[----:B------:R-:W-:-:S13]  /*1d90*/  ISETP.LE.U32.OR P0, PT, R2, UR4, P0 ;  /* 0x0000000402007c0c */ /* 0x000fda0008703470 */
[----:B------:R-:W-:Y:S05]  /*1da0*/  @P0 BRA `(.L_x_224) ;  /* 0x0000000c00640947 */ /* 0x000fea0003800000 */
[----:B------:R-:W-:Y:S01]  /*1db0*/  LOP3.LUT R3, RZ, R0, RZ, 0x33, !PT ;  /* 0x00000000ff037212 */ /* 0x000fe200078e33ff */
[----:B------:R-:W-:Y:S01]  /*1dc0*/  BSSY.RECONVERGENT B2, `(.L_x_225) ;  /* 0x0000072000027945 */ /* 0x000fe20003800200 */
[----:B------:R-:W-:Y:S02]  /*1dd0*/  IMAD.MOV.U32 R5, RZ, RZ, R0 ;  /* 0x000000ffff057224 */ /* 0x000fe400078e0000 */
[----:B------:R-:W-:-:S04]  /*1de0*/  IADD3 R2, PT, PT, R2, -UR4, R3 ;  /* 0x8000000402027c10 */ /* 0x000fc8000fffe003 */
[C---:B------:R-:W-:Y:S02]  /*1df0*/  ISETP.GE.U32.AND P0, PT, R2.reuse, 0xf00, PT ;  /* 0x00000f000200780c */ /* 0x040fe40003f06070 */
[----:B------:R-:W-:-:S04]  /*1e00*/  LEA.HI R2, R2, 0x1, RZ, 0x18 ;  /* 0x0000000102027811 */ /* 0x000fc800078fc0ff */
[----:B------:R-:W-:-:S07]  /*1e10*/  LOP3.LUT R3, R2, 0xf, RZ, 0xc0, !PT ;  /* 0x0000000f02037812 */ /* 0x000fce00078ec0ff */
[----:B------:R-:W-:Y:S05]  /*1e20*/  @!P0 BRA `(.L_x_226) ;  /* 0x0000000400ac8947 */ /* 0x000fea0003800000 */
[----:B------:R-:W-:Y:S01]  /*1e30*/  LOP3.LUT R42, R2, 0x1fffff0, RZ, 0xc0, !PT ;  /* 0x01fffff0022a7812 */ /* 0x000fe200078ec0ff */
[----:B------:R-:W-:Y:S01]  /*1e40*/  BSSY.RECONVERGENT B3, `(.L_x_227) ;  /* 0x0000068000037945 */ /* 0x000fe20003800200 */
[C---:B------:R-:W-:Y:S01]  /*1e50*/  LOP3.LUT R5, R0.reuse, 0x800, RZ, 0xfc, !PT ;  /* 0x0000080000057812 */ /* 0x040fe200078efcff */
[----:B------:R-:W-:Y:S02]  /*1e60*/  VIADD R4, R0, UR4 ;  /* 0x0000000400047c36 */ /* 0x000fe40008000000 */
[----:B------:R-:W-:-:S07]  /*1e70*/  IMAD.MOV R42, RZ, RZ, -R42 ;  /* 0x000000ffff2a7224 */ /* 0x000fce00078e0a2a */
.L_x_228:
        /* <DEDUP_REMOVED lines=47> */
[----:B------:R-:W-:Y:S02]  /*2170*/  VIADD R42, R42, 0x10 ;  /* 0x000000102a2a7836 */ /* 0x000fe40000000000 */
[----:B------:R-:W-:Y:S02]  /*2180*/  VIADD R5, R5, 0x1000 ;  /* 0x0000100005057836 */ /* 0x000fe40000000000 */
[----:B------:R-:W-:Y:S01]  /*2190*/  VIADD R4, R4, 0x1000 ;  /* 0x0000100004047836 */ /* 0x000fe20000000000 */
[----:B------:R-:W-:Y:S01]  /*21a0*/  ISETP.NE.AND P1, PT, R42, RZ, PT ;  /* 0x000000ff2a00720c */ /* 0x000fe20003f25270 */
        /* <DEDUP_REMOVED lines=49> */
[----:B------:R-:W-:Y:S05]  /*24c0*/  BSYNC.RECONVERGENT B3 ;  /* 0x0000000000037941 */ /* 0x000fea0003800200 */
.L_x_227:
[----:B------:R-:W-:-:S07]  /*24d0*/  VIADD R5, R5, 0xfffff800 ;  /* 0xfffff80005057836 */ /* 0x000fce0000000000 */
.L_x_226:
[----:B------:R-:W-:Y:S05]  /*24e0*/  BSYNC.RECONVERGENT B2 ;  /* 0x0000000000027941 */ /* 0x000fea0003800200 */
.L_x_225:
        /* <DEDUP_REMOVED lines=56> */
.L_x_230:
[----:B------:R-:W-:Y:S05]  /*2870*/  BSYNC.RECONVERGENT B2 ;  /* 0x0000000000027941 */ /* 0x000fea0003800200 */
.L_x_229:
        /* <DEDUP_REMOVED lines=31> */
.L_x_232:
[----:B------:R-:W-:Y:S05]  /*2a70*/  BSYNC.RECONVERGENT B2 ;  /* 0x0000000000027941 */ /* 0x000fea0003800200 */
.L_x_231:
[----:B------:R-:W-:Y:S05]  /*2a80*/  @!P0 BRA `(.L_x_224) ;  /* 0x00000000002c8947 */ /* 0x000fea0003800000 */
[----:B------:R-:W-:Y:S02]  /*2a90*/  VIADD R5, R5, UR4 ;  /* 0x0000000405057c36 */ /* 0x000fe40008000000 */
[----:B------:R-:W-:-:S07]  /*2aa0*/  IMAD.MOV R4, RZ, RZ, -R16 ;  /* 0x000000ffff047224 */ /* 0x000fce00078e0a10 */
.L_x_233:
[----:B------:R-:W-:-:S06]  /*2ab0*/  IMAD.WIDE.U32 R2, R5, 0x8, R6 ;  /* 0x0000000805027825 */ /* 0x000fcc00078e0006 */
[----:B------:R-:W2:Y:S01]  /*2ac0*/  LDG.E.64 R2, desc[UR6][R2.64] ;  /* 0x0000000602027981 */ /* 0x000ea2000c1e1b00 */
[----:B------:R-:W-:Y:S02]  /*2ad0*/  VIADD R4, R4, 0x1 ;  /* 0x0000000104047836 */ /* 0x000fe40000000000 */
[----:B------:R-:W-:-:S03]  /*2ae0*/  VIADD R5, R5, 0x100 ;  /* 0x0000010005057836 */ /* 0x000fc60000000000 */
[----:B------:R-:W-:Y:S01]  /*2af0*/  ISETP.NE.AND P1, PT, R4, RZ, PT ;  /* 0x000000ff0400720c */ /* 0x000fe20003f25270 */
[----:B--2---:R-:W-:-:S06]  /*2b00*/  DSETP.GEU.AND P0, PT, R8, R2, PT ;  /* 0x000000020800722a */ /* 0x004fcc0003f0e000 */
[----:B------:R-:W-:Y:S02]  /*2b10*/  FSEL R8, R2, R8, !P0 ;  /* 0x0000000802087208 */ /* 0x000fe40004000000 */
[----:B------:R-:W-:-:S04]  /*2b20*/  FSEL R9, R3, R9, !P0 ;  /* 0x0000000903097208 */ /* 0x000fc80004000000 */
[----:B------:R-:W-:Y:S05]  /*2b30*/  @P1 BRA `(.L_x_233) ;  /* 0xfffffffc00dc1947 */ /* 0x000fea000383ffff */
.L_x_224:
[----:B------:R-:W-:Y:S05]  /*2b40*/  BSYNC.RECONVERGENT B1 ;  /* 0x0000000000017941 */ /* 0x000fea0003800200 */
.L_x_222:
        /* <DEDUP_REMOVED lines=50> */
[----:B------:R-:W2:Y:S01]  /*2e70*/  LDS.128 R12, [UR4+0x20] ;  /* 0x00002004ff0c7984 */ /* 0x000ea20008000c00 */
[----:B0-----:R-:W-:-:S06]  /*2e80*/  DSETP.GEU.AND P1, PT, R4, R8, PT ;  /* 0x000000080400722a */ /* 0x001fcc0003f2e000 */
[----:B-1----:R-:W-:Y:S02]  /*2e90*/  FSEL R2, R8, R4, !P1 ;  /* 0x0000000408027208 */ /* 0x002fe40004800000 */
        /* <DEDUP_REMOVED lines=21> */
.L_x_220:
[----:B------:R-:W-:Y:S05]  /*2ff0*/  BSYNC.RECONVERGENT B0 ;  /* 0x0000000000007941 */ /* 0x000fea0003800200 */
.L_x_205:
[----:B------:R-:W-:Y:S05]  /*3000*/  @P0 EXIT ;  /* 0x000000000000094d */ /* 0x000fea0003800000 */
[----:B01----:R-:W0:Y:S02]  /*3010*/  LDC R7, c[0x0][0x398] ;  /* 0x0000e600ff077b82 */ /* 0x003e240000000800 */
[----:B0-----:R-:W0:Y:S02]  /*3020*/  F2F.F64.F32 R2, R7 ;  /* 0x0000000700027310 */ /* 0x001e240000201800 */
[----:B0-----:R-:W-:-:S04]  /*3030*/  DSETP.GT.AND P0, PT, R4, R2, PT ;  /* 0x000000020400722a */ /* 0x001fc80003f04000 */
[----:B------:R-:W0:Y:S10]  /*3040*/  LDC.64 R2, c[0x0][0x388] ;  /* 0x0000e200ff027b82 */ /* 0x000e340000000a00 */
[----:B------:R-:W0:Y:S02]  /*3050*/  @P0 F2F.F32.F64 R7, R4 ;  /* 0x0000000400070310 */ /* 0x000e240000301000 */
[----:B0-----:R-:W-:Y:S01]  /*3060*/  STG.E desc[UR6][R2.64], R7 ;  /* 0x0000000702007986 */ /* 0x001fe2000c101906 */
[----:B------:R-:W-:Y:S05]  /*3070*/  EXIT ;  /* 0x000000000000794d */ /* 0x000fea0003800000 */
.L_x_234:
        /* <DEDUP_REMOVED lines=16> */
.L_x_253:


//--------------------- .text._ZN3cub18CUB_300001_SM_10006detail11EmptyKernelIvEEvv --------------------------
	.section	.text._ZN3cub18CUB_300001_SM_10006detail11EmptyKernelIvEEvv,"ax",@progbits
	.align	128
        .global         _ZN3cub18CUB_300001_SM_10006detail11EmptyKernelIvEEvv
        .type           _ZN3cub18CUB_300001_SM_10006detail11EmptyKernelIvEEvv,@function
        .size           _ZN3cub18CUB_300001_SM_10006detail11EmptyKernelIvEEvv,(.L_x_254 - _ZN3cub18CUB_300001_SM_10006detail11EmptyKernelIvEEvv)
        .other          _ZN3cub18CUB_300001_SM_10006detail11EmptyKernelIvEEvv,@"STO_CUDA_ENTRY STV_DEFAULT"
_ZN3cub18CUB_300001_SM_10006detail11EmptyKernelIvEEvv:
.text._ZN3cub18CUB_300001_SM_10006detail11EmptyKernelIvEEvv:
[----:B------:R-:W-:Y:S01]  /*0000*/  LDC R1, c[0x0][0x37c] ;  /* 0x0000df00ff017b82 */ /* 0x000fe20000000800 */
[----:B------:R-:W-:Y:S05]  /*0010*/  EXIT ;  /* 0x000000000000794d */ /* 0x000fea0003800000 */
.L_x_235:
        /* <DEDUP_REMOVED lines=14> */
.L_x_254:


//--------------------- .text._Z17jac_kernel_inner2PdiiiS_ii --------------------------
	.section	.text._Z17jac_kernel_inner2PdiiiS_ii,"ax",@progbits
	.align	128
        .global         _Z17jac_kernel_inner2PdiiiS_ii
        .type           _Z17jac_kernel_inner2PdiiiS_ii,@function
        .size           _Z17jac_kernel_inner2PdiiiS_ii,(.L_x_255 - _Z17jac_kernel_inner2PdiiiS_ii)
        .other          _Z17jac_kernel_inner2PdiiiS_ii,@"STO_CUDA_ENTRY STV_DEFAULT"
_Z17jac_kernel_inner2PdiiiS_ii:
.text._Z17jac_kernel_inner2PdiiiS_ii:
[----:B------:R-:W-:Y:S01]  /*0000*/  LDC R1, c[0x0][0x37c] ;  /* 0x0000df00ff017b82 */ /* 0x000fe20000000800 */
[----:B------:R-:W0:Y:S07]  /*0010*/  S2R R3, SR_TID.Y ;  /* 0x0000000000037919 */ /* 0x000e2e0000002200 */
[----:B------:R-:W1:Y:S01]  /*0020*/  LDC R14, c[0x0][0x360] ;  /* 0x0000d800ff0e7b82 */ /* 0x000e620000000800 */
[----:B------:R-:W2:Y:S01]  /*0030*/  LDCU UR4, c[0x0][0x388] ;  /* 0x00007100ff0477ac */ /* 0x000ea20008000800 */
[----:B------:R-:W3:Y:S01]  /*0040*/  S2R R2, SR_TID.Z ;  /* 0x0000000000027919 */ /* 0x000ee20000002300 */
[----:B------:R-:W1:Y:S05]  /*0050*/  S2R R5, SR_TID.X ;  /* 0x0000000000057919 */ /* 0x000e6a0000002100 */
[----:B------:R-:W0:Y:S08]  /*0060*/  S2UR UR5, SR_CTAID.Y ;  /* 0x00000000000579c3 */ /* 0x000e300000002600 */
[----:B------:R-:W0:Y:S01]  /*0070*/  LDC R0, c[0x0][0x364] ;  /* 0x0000d900ff007b82 */ /* 0x000e220000000800 */
[----:B--2---:R-:W-:-:S07]  /*0080*/  UIADD3 UR4, UPT, UPT, UR4, -0x2, URZ ;  /* 0xfffffffe04047890 */ /* 0x004fce000fffe0ff */
[----:B------:R-:W3:Y:S08]  /*0090*/  S2UR UR6, SR_CTAID.Z ;  /* 0x00000000000679c3 */ /* 0x000ef00000002700 */
[----:B------:R-:W3:Y:S01]  /*00a0*/  LDC R15, c[0x0][0x368] ;  /* 0x0000da00ff0f7b82 */ /* 0x000ee20000000800 */
[----:B0-----:R-:W-:-:S05]  /*00b0*/  IMAD R0, R0, UR5, R3 ;  /* 0x0000000500007c24 */ /* 0x001fca000f8e0203 */
[----:B------:R-:W-:Y:S01]  /*00c0*/  ISETP.NE.AND P0, PT, R0, RZ, PT ;  /* 0x000000ff0000720c */ /* 0x000fe20003f05270 */
[----:B---3--:R-:W-:Y:S01]  /*00d0*/  IMAD R15, R15, UR6, R2 ;  /* 0x000000060f0f7c24 */ /* 0x008fe2000f8e0202 */
[----:B------:R-:W0:Y:S04]  /*00e0*/  LDCU UR6, c[0x0][0x390] ;  /* 0x00007200ff0677ac */ /* 0x000e280008000800 */
[----:B------:R-:W-:-:S04]  /*00f0*/  ISETP.EQ.OR P0, PT, R15, RZ, !P0 ;  /* 0x000000ff0f00720c */ /* 0x000fc80004702670 */
[----:B------:R-:W-:Y:S01]  /*0100*/  ISETP.GT.OR P0, PT, R15, UR4, P0 ;  /* 0x000000040f007c0c */ /* 0x000fe20008704670 */
[----:B------:R-:W1:-:S12]  /*0110*/  S2UR UR4, SR_CTAID.X ;  /* 0x00000000000479c3 */ /* 0x000e580000002500 */
[----:B------:R-:W2:Y:S01]  /*0120*/  @!P0 LDC R3, c[0x0][0x38c] ;  /* 0x0000e300ff038b82 */ /* 0x000ea20000000800 */
[----:B-1----:R-:W-:Y:S01]  /*0130*/  IMAD R14, R14, UR4, R5 ;  /* 0x000000040e0e7c24 */ /* 0x002fe2000f8e0205 */
[----:B0-----:R-:W-:Y:S01]  /*0140*/  UIADD3 UR4, UPT, UPT, UR6, -0x2, URZ ;  /* 0xfffffffe06047890 */ /* 0x001fe2000fffe0ff */
[----:B--2---:R-:W-:-:S04]  /*0150*/  @!P0 IADD3 R3, PT, PT, R3, -0x2, RZ ;  /* 0xfffffffe03038810 */ /* 0x004fc80007ffe0ff */
[----:B------:R-:W-:-:S04]  /*0160*/  ISETP.LE.AND P0, PT, R0, R3, !P0 ;  /* 0x000000030000720c */ /* 0x000fc80004703270 */
[----:B------:R-:W-:-:S04]  /*0170*/  ISETP.LT.OR P0, PT, R14, 0x1, !P0 ;  /* 0x000000010e00780c */ /* 0x000fc80004701670 */
[----:B------:R-:W-:-:S13]  /*0180*/  ISETP.GT.OR P0, PT, R14, UR4, P0 ;  /* 0x000000040e007c0c */ /* 0x000fda0008704670 */
[----:B------:R-:W-:Y:S05]  /*0190*/  @P0 EXIT ;  /* 0x000000000000094d */ /* 0x000fea0003800000 */
[----:B------:R-:W0:Y:S01]  /*01a0*/  LDCU.64 UR8, c[0x0][0x3a0] ;  /* 0x00007400ff0877ac */ /* 0x000e220008000a00 */
[----:B------:R-:W1:Y:S01]  /*01b0*/  LDC.64 R12, c[0x0][0x398] ;  /* 0x0000e600ff0c7b82 */ /* 0x000e620000000a00 */
[----:B------:R-:W-:Y:S02]  /*01c0*/  SHF.R.U32.HI R19, RZ, 0x1, R15 ;  /* 0x00000001ff137819 */ /* 0x000fe4000001160f */
[----:B------:R-:W-:Y:S01]  /*01d0*/  SHF.R.U32.HI R8, RZ, 0x1, R0 ;  /* 0x00000001ff087819 */ /* 0x000fe20000011600 */
[----:B------:R-:W2:Y:S01]  /*01e0*/  LDCU.64 UR4, c[0x0][0x358] ;  /* 0x00006b00ff0477ac */ /* 0x000ea20008000a00 */
[----:B------:R-:W-:Y:S02]  /*01f0*/  SHF.R.U32.HI R17, RZ, 0x1, R14 ;  /* 0x00000001ff117819 */ /* 0x000fe4000001160e */
[----:B------:R-:W-:Y:S01]  /*0200*/  IADD3 R16, PT, PT, R0, -R8, RZ ;  /* 0x8000000800107210 */ /* 0x000fe20007ffe0ff */
[----:B------:R-:W3:Y:S01]  /*0210*/  LDCU UR7, c[0x0][0x38c] ;  /* 0x00007180ff0777ac */ /* 0x000ee20008000800 */
[----:B------:R-:W-:Y:S01]  /*0220*/  IADD3 R18, PT, PT, R14, -R17, RZ ;  /* 0x800000110e127210 */ /* 0x000fe20007ffe0ff */
[----:B0-----:R-:W-:-:S02]  /*0230*/  IMAD R2, R19, UR8, R8 ;  /* 0x0000000813027c24 */ /* 0x001fc4000f8e0208 */
[----:B------:R-:W-:Y:S02]  /*0240*/  IMAD R9, R19, UR8, R16 ;  /* 0x0000000813097c24 */ /* 0x000fe4000f8e0210 */
[C---:B------:R-:W-:Y:S02]  /*0250*/  IMAD R3, R2.reuse, UR9, R17 ;  /* 0x0000000902037c24 */ /* 0x040fe4000f8e0211 */
[----:B------:R-:W-:Y:S02]  /*0260*/  IMAD R5, R2, UR9, R18 ;  /* 0x0000000902057c24 */ /* 0x000fe4000f8e0212 */
[----:B-1----:R-:W-:-:S04]  /*0270*/  IMAD.WIDE R2, R3, 0x8, R12 ;  /* 0x0000000803027825 */ /* 0x002fc800078e020c */
[----:B------:R-:W-:Y:S02]  /*0280*/  IMAD.WIDE R4, R5, 0x8, R12 ;  /* 0x0000000805047825 */ /* 0x000fe400078e020c */
[----:B--2---:R-:W2:Y:S02]  /*0290*/  LDG.E.64 R2, desc[UR4][R2.64] ;  /* 0x0000000402027981 */ /* 0x004ea4000c1e1b00 */
[----:B------:R-:W-:Y:S02]  /*02a0*/  IMAD R7, R9, UR9, R17 ;  /* 0x0000000909077c24 */ /* 0x000fe4000f8e0211 */
[----:B------:R-:W2:Y:S02]  /*02b0*/  LDG.E.64 R4, desc[UR4][R4.64] ;  /* 0x0000000404047981 */ /* 0x000ea4000c1e1b00 */
[----:B------:R-:W-:Y:S01]  /*02c0*/  IMAD.WIDE R6, R7, 0x8, R12 ;  /* 0x0000000807067825 */ /* 0x000fe200078e020c */
[----:B------:R-:W-:-:S03]  /*02d0*/  IADD3 R19, PT, PT, R15, -R19, RZ ;  /* 0x800000130f137210 */ /* 0x000fc60007ffe0ff */
[----:B------:R-:W-:Y:S02]  /*02e0*/  IMAD R9, R9, UR9, R18 ;  /* 0x0000000909097c24 */ /* 0x000fe4000f8e0212 */
[----:B------:R-:W4:Y:S01]  /*02f0*/  LDG.E.64 R6, desc[UR4][R6.64] ;  /* 0x0000000406067981 */ /* 0x000f22000c1e1b00 */
[----:B------:R-:W-:Y:S02]  /*0300*/  IMAD R20, R19, UR8, R8 ;  /* 0x0000000813147c24 */ /* 0x000fe4000f8e0208 */
[----:B------:R-:W-:-:S04]  /*0310*/  IMAD.WIDE R8, R9, 0x8, R12 ;  /* 0x0000000809087825 */ /* 0x000fc800078e020c */
[----:B------:R-:W-:Y:S02]  /*0320*/  IMAD R11, R20, UR9, R17 ;  /* 0x00000009140b7c24 */ /* 0x000fe4000f8e0211 */
[----:B------:R-:W5:Y:S02]  /*0330*/  LDG.E.64 R8, desc[UR4][R8.64] ;  /* 0x0000000408087981 */ /* 0x000f64000c1e1b00 */
[----:B------:R-:W-:-:S04]  /*0340*/  IMAD.WIDE R10, R11, 0x8, R12 ;  /* 0x000000080b0a7825 */ /* 0x000fc800078e020c */
[----:B------:R-:W-:Y:S02]  /*0350*/  IMAD R21, R20, UR9, R18 ;  /* 0x0000000914157c24 */ /* 0x000fe4000f8e0212 */
[----:B------:R-:W5:Y:S01]  /*0360*/  LDG.E.64 R10, desc[UR4][R10.64] ;  /* 0x000000040a0a7981 */ /* 0x000f62000c1e1b00 */
[----:B------:R-:W-:Y:S02]  /*0370*/  IMAD R19, R19, UR8, R16 ;  /* 0x0000000813137c24 */ /* 0x000fe4000f8e0210 */
[----:B------:R-:W-:-:S04]  /*0380*/  IMAD.WIDE R20, R21, 0x8, R12 ;  /* 0x0000000815147825 */ /* 0x000fc800078e020c */
[----:B------:R-:W-:Y:S02]  /*0390*/  IMAD R23, R19, UR9, R17 ;  /* 0x0000000913177c24 */ /* 0x000fe4000f8e0211 */
[----:B------:R-:W5:Y:S02]  /*03a0*/  LDG.E.64 R16, desc[UR4][R20.64] ;  /* 0x0000000414107981 */ /* 0x000f64000c1e1b00 */
[----:B------:R-:W-:-:S04]  /*03b0*/  IMAD.WIDE R22, R23, 0x8, R12 ;  /* 0x0000000817167825 */ /* 0x000fc800078e020c */
[----:B------:R-:W-:Y:S02]  /*03c0*/  IMAD R25, R19, UR9, R18 ;  /* 0x0000000913197c24 */ /* 0x000fe4000f8e0212 */
[----:B------:R-:W5:Y:S02]  /*03d0*/  LDG.E.64 R18, desc[UR4][R22.64] ;  /* 0x0000000416127981 */ /* 0x000f64000c1e1b00 */
[----:B------:R-:W-:-:S06]  /*03e0*/  IMAD.WIDE R12, R25, 0x8, R12 ;  /* 0x00000008190c7825 */ /* 0x000fcc00078e020c */
[----:B------:R-:W5:Y:S01]  /*03f0*/  LDG.E.64 R12, desc[UR4][R12.64] ;  /* 0x000000040c0c7981 */ /* 0x000f62000c1e1b00 */
[----:B---3--:R-:W-:-:S04]  /*0400*/  IMAD R15, R15, UR7, R0 ;  /* 0x000000070f0f7c24 */ /* 0x008fc8000f8e0200 */
[----:B------:R-:W-:Y:S01]  /*0410*/  IMAD R15, R15, UR6, R14 ;  /* 0x000000060f0f7c24 */ /* 0x000fe2000f8e020e */
[----:B--2---:R-:W-:Y:S01]  /*0420*/  DADD R2, R2, R4 ;  /* 0x0000000002027229 */ /* 0x004fe20000000004 */
[----:B------:R-:W0:Y:S07]  /*0430*/  LDC.64 R4, c[0x0][0x380] ;  /* 0x0000e000ff047b82 */ /* 0x000e2e0000000a00 */
[----:B----4-:R-:W-:-:S08]  /*0440*/  DADD R2, R2, R6 ;  /* 0x0000000002027229 */ /* 0x010fd00000000006 */
[----:B-----5:R-:W-:-:S08]  /*0450*/  DADD R2, R2, R8 ;  /* 0x0000000002027229 */ /* 0x020fd00000000008 */
[----:B------:R-:W-:-:S08]  /*0460*/  DADD R2, R2, R10 ;  /* 0x0000000002027229 */ /* 0x000fd0000000000a */
[----:B------:R-:W-:-:S08]  /*0470*/  DADD R2, R2, R16 ;  /* 0x0000000002027229 */ /* 0x000fd00000000010 */
[----:B------:R-:W-:-:S08]  /*0480*/  DADD R2, R2, R18 ;  /* 0x0000000002027229 */ /* 0x000fd00000000012 */
[----:B------:R-:W-:Y:S01]  /*0490*/  DADD R2, R2, R12 ;  /* 0x0000000002027229 */ /* 0x000fe2000000000c */
[----:B0-----:R-:W-:-:S07]  /*04a0*/  IMAD.WIDE R4, R15, 0x8, R4 ;  /* 0x000000080f047825 */ /* 0x001fce00078e0204 */
[----:B------:R-:W-:-:S07]  /*04b0*/  DMUL R2, R2, 0.125 ;  /* 0x3fc0000002027828 */ /* 0x000fce0000000000 */
[----:B------:R-:W-:Y:S01]  /*04c0*/  STG.E.64 desc[UR4][R4.64], R2 ;  /* 0x0000000204007986 */ /* 0x000fe2000c101b04 */
[----:B------:R-:W-:Y:S05]  /*04d0*/  EXIT ;  /* 0x000000000000794d */ /* 0x000fea0003800000 */
.L_x_236:
        /* <DEDUP_REMOVED lines=10> */
.L_x_255:


//--------------------- .text._Z17jac_kernel_inner1PdiiiS_ii --------------------------
	.section	.text._Z17jac_kernel_inner1PdiiiS_ii,"ax",@progbits
	.align	128
        .global         _Z17jac_kernel_inner1PdiiiS_ii
        .type           _Z17jac_kernel_inner1PdiiiS_ii,@function
        .size           _Z17jac_kernel_inner1PdiiiS_ii,(.L_x_256 - _Z17jac_kernel_inner1PdiiiS_ii)
        .other          _Z17jac_kernel_inner1PdiiiS_ii,@"STO_CUDA_ENTRY STV_DEFAULT"
_Z17jac_kernel_inner1PdiiiS_ii:
.text._Z17jac_kernel_inner1PdiiiS_ii:
[----:B------:R-:W-:Y:S01]  /*0000*/  LDC R1, c[0x0][0x37c] ;  /* 0x0000df00ff017b82 */ /* 0x000fe20000000800 */
[----:B------:R-:W0:Y:S01]  /*0010*/  LDCU.64 UR10, c[0x0][0x388] ;  /* 0x00007100ff0a77ac */ /* 0x000e220008000a00 */
[----:B------:R-:W1:Y:S06]  /*0020*/  S2R R3, SR_TID.Y ;  /* 0x0000000000037919 */ /* 0x000e6c0000002200 */
[----:B------:R-:W2:Y:S01]  /*0030*/  LDC R7, c[0x0][0x360] ;  /* 0x0000d800ff077b82 */ /* 0x000ea20000000800 */
[----:B------:R-:W3:Y:S01]  /*0040*/  LDCU UR12, c[0x0][0x390] ;  /* 0x00007200ff0c77ac */ /* 0x000ee20008000800 */
[----:B------:R-:W4:Y:S01]  /*0050*/  S2R R4, SR_TID.Z ;  /* 0x0000000000047919 */ /* 0x000f220000002300 */
[----:B------:R-:W2:Y:S05]  /*0060*/  S2R R2, SR_TID.X ;  /* 0x0000000000027919 */ /* 0x000eaa0000002100 */
[----:B------:R-:W1:Y:S08]  /*0070*/  S2UR UR8, SR_CTAID.Y ;  /* 0x00000000000879c3 */ /* 0x000e700000002600 */
[----:B------:R-:W1:Y:S01]  /*0080*/  LDC R0, c[0x0][0x364] ;  /* 0x0000d900ff007b82 */ /* 0x000e620000000800 */
[----:B0-----:R-:W-:-:S02]  /*0090*/  ULEA.HI UR5, UR11, UR11, URZ, 0x1 ;  /* 0x0000000b0b057291 */ /* 0x001fc4000f8f08ff */
[----:B------:R-:W-:Y:S02]  /*00a0*/  ULEA.HI UR4, UR10, UR10, URZ, 0x1 ;  /* 0x0000000a0a047291 */ /* 0x000fe4000f8f08ff */
[----:B------:R-:W-:Y:S02]  /*00b0*/  ULOP3.LUT UR5, UR5, 0x7ffffffe, URZ, 0xc0, !UPT ;  /* 0x7ffffffe05057892 */ /* 0x000fe4000f8ec0ff */
[----:B---3--:R-:W-:Y:S01]  /*00c0*/  ULEA.HI UR6, UR12, UR12, URZ, 0x1 ;  /* 0x0000000c0c067291 */ /* 0x008fe2000f8f08ff */
[----:B------:R-:W4:Y:S01]  /*00d0*/  S2UR UR9, SR_CTAID.Z ;  /* 0x00000000000979c3 */ /* 0x000f220000002700 */
[----:B------:R-:W-:Y:S02]  /*00e0*/  ULOP3.LUT UR4, UR4, 0x7ffffffe, URZ, 0xc0, !UPT ;  /* 0x7ffffffe04047892 */ /* 0x000fe4000f8ec0ff */
[----:B------:R-:W-:Y:S02]  /*00f0*/  UIADD3 UR5, UPT, UPT, -UR5, UR11, URZ ;  /* 0x0000000b05057290 */ /* 0x000fe4000fffe1ff */
[----:B------:R-:W-:-:S02]  /*0100*/  ULOP3.LUT UR6, UR6, 0x7ffffffe, URZ, 0xc0, !UPT ;  /* 0x7ffffffe06067892 */ /* 0x000fc4000f8ec0ff */
[----:B------:R-:W-:Y:S01]  /*0110*/  UIADD3 UR4, UPT, UPT, -UR4, UR10, URZ ;  /* 0x0000000a04047290 */ /* 0x000fe2000fffe1ff */
[----:B------:R-:W4:Y:S01]  /*0120*/  LDC R9, c[0x0][0x368] ;  /* 0x0000da00ff097b82 */ /* 0x000f220000000800 */
[----:B------:R-:W-:Y:S02]  /*0130*/  ULEA UR5, UR5, UR11, 0x1 ;  /* 0x0000000b05057291 */ /* 0x000fe4000f8e08ff */
[----:B------:R-:W-:Y:S02]  /*0140*/  UIADD3 UR6, UPT, UPT, -UR6, UR12, URZ ;  /* 0x0000000c06067290 */ /* 0x000fe4000fffe1ff */
[----:B------:R-:W-:Y:S02]  /*0150*/  ULEA UR4, UR4, UR10, 0x1 ;  /* 0x0000000a04047291 */ /* 0x000fe4000f8e08ff */
[----:B------:R-:W-:Y:S01]  /*0160*/  UIADD3 UR5, UPT, UPT, UR5, -0x2, URZ ;  /* 0xfffffffe05057890 */ /* 0x000fe2000fffe0ff */
[----:B------:R-:W2:Y:S01]  /*0170*/  S2UR UR7, SR_CTAID.X ;  /* 0x00000000000779c3 */ /* 0x000ea20000002500 */
[----:B-1----:R-:W-:Y:S01]  /*0180*/  IMAD R0, R0, UR8, R3 ;  /* 0x0000000800007c24 */ /* 0x002fe2000f8e0203 */
[----:B------:R-:W-:-:S02]  /*0190*/  ULEA UR6, UR6, UR12, 0x1 ;  /* 0x0000000c06067291 */ /* 0x000fc4000f8e08ff */
[----:B------:R-:W-:Y:S02]  /*01a0*/  UIADD3 UR4, UPT, UPT, UR4, -0x2, URZ ;  /* 0xfffffffe04047890 */ /* 0x000fe4000fffe0ff */
[----:B------:R-:W-:Y:S01]  /*01b0*/  ISETP.GE.AND P0, PT, R0, UR5, PT ;  /* 0x0000000500007c0c */ /* 0x000fe2000bf06270 */
[----:B------:R-:W-:Y:S01]  /*01c0*/  UIADD3 UR6, UPT, UPT, UR6, -0x2, URZ ;  /* 0xfffffffe06067890 */ /* 0x000fe2000fffe0ff */
[----:B----4-:R-:W-:Y:S01]  /*01d0*/  IMAD R9, R9, UR9, R4 ;  /* 0x0000000909097c24 */ /* 0x010fe2000f8e0204 */
[----:B------:R-:W0:Y:S04]  /*01e0*/  LDCU.64 UR8, c[0x0][0x358] ;  /* 0x00006b00ff0877ac */ /* 0x000e280008000a00 */
[----:B------:R-:W-:Y:S01]  /*01f0*/  ISETP.GE.OR P0, PT, R9, UR4, P0 ;  /* 0x0000000409007c0c */ /* 0x000fe20008706670 */
[----:B--2---:R-:W-:-:S05]  /*0200*/  IMAD R7, R7, UR7, R2 ;  /* 0x0000000707077c24 */ /* 0x004fca000f8e0202 */
[----:B------:R-:W-:-:S13]  /*0210*/  ISETP.GE.OR P0, PT, R7, UR6, P0 ;  /* 0x0000000607007c0c */ /* 0x000fda0008706670 */
[----:B0-----:R-:W-:Y:S05]  /*0220*/  @P0 BRA `(.L_x_237) ;  /* 0x0000000000500947 */ /* 0x001fea0003800000 */
[----:B------:R-:W-:-:S04]  /*0230*/  LOP3.LUT R2, R7, R9, R0, 0xfe, !PT ;  /* 0x0000000907027212 */ /* 0x000fc800078efe00 */
[----:B------:R-:W-:-:S04]  /*0240*/  LOP3.LUT R2, R2, 0x1, RZ, 0xc0, !PT ;  /* 0x0000000102027812 */ /* 0x000fc800078ec0ff */
[----:B------:R-:W-:-:S13]  /*0250*/  ISETP.NE.U32.AND P0, PT, R2, 0x1, PT ;  /* 0x000000010200780c */ /* 0x000fda0003f05070 */
[----:B------:R-:W-:Y:S05]  /*0260*/  @!P0 EXIT ;  /* 0x000000000000894d */ /* 0x000fea0003800000 */
[----:B------:R-:W0:Y:S01]  /*0270*/  LDC.64 R2, c[0x0][0x380] ;  /* 0x0000e000ff027b82 */ /* 0x000e220000000a00 */
[----:B------:R-:W-:Y:S01]  /*0280*/  IMAD R4, R9, UR11, R0 ;  /* 0x0000000b09047c24 */ /* 0x000fe2000f8e0200 */
[----:B------:R-:W1:Y:S03]  /*0290*/  LDCU.64 UR4, c[0x0][0x3a0] ;  /* 0x00007400ff0477ac */ /* 0x000e660008000a00 */
[----:B------:R-:W-:-:S04]  /*02a0*/  IMAD R5, R4, UR12, R7 ;  /* 0x0000000c04057c24 */ /* 0x000fc8000f8e0207 */
[----:B0-----:R-:W-:Y:S02]  /*02b0*/  IMAD.WIDE R2, R5, 0x8, R2 ;  /* 0x0000000805027825 */ /* 0x001fe400078e0202 */
[----:B------:R-:W0:Y:S04]  /*02c0*/  LDC.64 R4, c[0x0][0x398] ;  /* 0x0000e600ff047b82 */ /* 0x000e280000000a00 */
[----:B------:R-:W2:Y:S01]  /*02d0*/  LDG.E.64 R2, desc[UR8][R2.64] ;  /* 0x0000000802027981 */ /* 0x000ea2000c1e1b00 */
[----:B------:R-:W-:Y:S02]  /*02e0*/  SHF.R.U32.HI R9, RZ, 0x1, R9 ;  /* 0x00000001ff097819 */ /* 0x000fe40000011609 */
[----:B------:R-:W-:Y:S02]  /*02f0*/  SHF.R.U32.HI R0, RZ, 0x1, R0 ;  /* 0x00000001ff007819 */ /* 0x000fe40000011600 */
[----:B------:R-:W-:-:S03]  /*0300*/  LEA.HI R7, R7, R7, RZ, 0x1 ;  /* 0x0000000707077211 */ /* 0x000fc600078f08ff */
[----:B-1----:R-:W-:Y:S01]  /*0310*/  IMAD R0, R9, UR4, R0 ;  /* 0x0000000409007c24 */ /* 0x002fe2000f8e0200 */
[----:B------:R-:W-:-:S05]  /*0320*/  SHF.R.S32.HI R7, RZ, 0x1, R7 ;  /* 0x00000001ff077819 */ /* 0x000fca0000011407 */
[----:B------:R-:W-:-:S04]  /*0330*/  IMAD R7, R0, UR5, R7 ;  /* 0x0000000500077c24 */ /* 0x000fc8000f8e0207 */
[----:B0-----:R-:W-:-:S05]  /*0340*/  IMAD.WIDE R4, R7, 0x8, R4 ;  /* 0x0000000807047825 */ /* 0x001fca00078e0204 */
[----:B--2---:R-:W-:Y:S01]  /*0350*/  STG.E.64 desc[UR8][R4.64], R2 ;  /* 0x0000000204007986 */ /* 0x004fe2000c101b08 */
[----:B------:R-:W-:Y:S05]  /*0360*/  EXIT ;  /* 0x000000000000794d */ /* 0x000fea0003800000 */
.L_x_237:
[----:B------:R-:W-:-:S04]  /*0370*/  ISETP.GE.AND P0, PT, R0, UR11, PT ;  /* 0x0000000b00007c0c */ /* 0x000fc8000bf06270 */
[----:B------:R-:W-:-:S04]  /*0380*/  ISETP.GE.OR P0, PT, R9, UR10, P0 ;  /* 0x0000000a09007c0c */ /* 0x000fc80008706670 */
[----:B------:R-:W-:-:S13]  /*0390*/  ISETP.GE.OR P0, PT, R7, UR12, P0 ;  /* 0x0000000c07007c0c */ /* 0x000fda0008706670 */
[----:B------:R-:W-:Y:S05]  /*03a0*/  @P0 EXIT ;  /* 0x000000000000094d */ /* 0x000fea0003800000 */
[----:B------:R-:W-:Y:S02]  /*03b0*/  UIADD3 UR5, UPT, UPT, UR11, -0x1, URZ ;  /* 0xffffffff0b057890 */ /* 0x000fe4000fffe0ff */
[----:B------:R-:W-:Y:S02]  /*03c0*/  UIADD3 UR6, UPT, UPT, UR12, -0x1, URZ ;  /* 0xffffffff0c067890 */ /* 0x000fe4000fffe0ff */
[----:B------:R-:W-:Y:S02]  /*03d0*/  UIADD3 UR4, UPT, UPT, UR10, -0x1, URZ ;  /* 0xffffffff0a047890 */ /* 0x000fe4000fffe0ff */
[----:B------:R-:W-:Y:S02]  /*03e0*/  ISETP.NE.AND P0, PT, R0, UR5, PT ;  /* 0x0000000500007c0c */ /* 0x000fe4000bf05270 */
[----:B------:R-:W-:Y:S02]  /*03f0*/  ISETP.NE.AND P1, PT, R7, UR6, PT ;  /* 0x0000000607007c0c */ /* 0x000fe4000bf25270 */
[----:B------:R-:W-:-:S13]  /*0400*/  ISETP.NE.AND P0, PT, R9, UR4, P0 ;  /* 0x0000000409007c0c */ /* 0x000fda0008705270 */
[----:B------:R-:W-:Y:S05]  /*0410*/  @P0 EXIT P1 ;  /* 0x000000000000094d */ /* 0x000fea0000800000 */
        /* <DEDUP_REMOVED lines=16> */
.L_x_238:
        /* <DEDUP_REMOVED lines=14> */
.L_x_256:


//--------------------- .text._Z18writeBorder_kernelPdiiS_i --------------------------
	.section	.text._Z18writeBorder_kernelPdiiS_i,"ax",@progbits
	.align	128
        .global         _Z18writeBorder_kernelPdiiS_i
        .type           _Z18writeBorder_kernelPdiiS_i,@function
        .size           _Z18writeBorder_kernelPdiiS_i,(.L_x_257 - _Z18writeBorder_kernelPdiiS_i)
        .other          _Z18writeBorder_kernelPdiiS_i,@"STO_CUDA_ENTRY STV_DEFAULT"
_Z18writeBorder_kernelPdiiS_i:
.text._Z18writeBorder_kernelPdiiS_i:
[----:B------:R-:W-:Y:S01]  /*0000*/  LDC R1, c[0x0][0x37c] ;  /* 0x0000df00ff017b82 */ /* 0x000fe20000000800 */
[----:B------:R-:W0:Y:S07]  /*0010*/  S2R R3, SR_TID.X ;  /* 0x0000000000037919 */ /* 0x000e2e0000002100 */
[----:B------:R-:W0:Y:S01]  /*0020*/  S2UR UR4, SR_CTAID.X ;  /* 0x00000000000479c3 */ /* 0x000e220000002500 */
[----:B------:R-:W1:Y:S01]  /*0030*/  LDCU.64 UR8, c[0x0][0x388] ;  /* 0x00007100ff0877ac */ /* 0x000e620008000a00 */
[----:B------:R-:W2:Y:S06]  /*0040*/  S2R R2, SR_TID.Y ;  /* 0x0000000000027919 */ /* 0x000eac0000002200 */
[----:B------:R-:W0:Y:S08]  /*0050*/  LDC R0, c[0x0][0x360] ;  /* 0x0000d800ff007b82 */ /* 0x000e300000000800 */
[----:B------:R-:W2:Y:S01]  /*0060*/  S2UR UR6, SR_CTAID.Y ;  /* 0x00000000000679c3 */ /* 0x000ea20000002600 */
[----:B-1----:R-:W-:-:S07]  /*0070*/  UIADD3 UR5, UPT, UPT, UR9, -0x2, URZ ;  /* 0xfffffffe09057890 */ /* 0x002fce000fffe0ff */
[----:B------:R-:W2:Y:S01]  /*0080*/  LDC R7, c[0x0][0x364] ;  /* 0x0000d900ff077b82 */ /* 0x000ea20000000800 */
[----:B0-----:R-:W-:Y:S01]  /*0090*/  IMAD R0, R0, UR4, R3 ;  /* 0x0000000400007c24 */ /* 0x001fe2000f8e0203 */
[----:B------:R-:W-:-:S04]  /*00a0*/  UIADD3 UR4, UPT, UPT, UR8, -0x2, URZ ;  /* 0xfffffffe08047890 */ /* 0x000fc8000fffe0ff */
[----:B------:R-:W-:Y:S01]  /*00b0*/  ISETP.GT.AND P0, PT, R0, UR5, PT ;  /* 0x0000000500007c0c */ /* 0x000fe2000bf04270 */
[----:B--2---:R-:W-:-:S05]  /*00c0*/  IMAD R7, R7, UR6, R2 ;  /* 0x0000000607077c24 */ /* 0x004fca000f8e0202 */
[----:B------:R-:W-:-:S04]  /*00d0*/  ISETP.GT.OR P0, PT, R7, UR4, P0 ;  /* 0x0000000407007c0c */ /* 0x000fc80008704670 */
[----:B------:R-:W-:-:S13]  /*00e0*/  ISETP.LT.OR P0, PT, R0, 0x1, P0 ;  /* 0x000000010000780c */ /* 0x000fda0000701670 */
[----:B------:R-:W-:Y:S05]  /*00f0*/  @P0 EXIT ;  /* 0x000000000000094d */ /* 0x000fea0003800000 */
[----:B------:R-:W0:Y:S01]  /*0100*/  LDC.64 R2, c[0x0][0x390] ;  /* 0x0000e400ff027b82 */ /* 0x000e220000000a00 */
[----:B------:R-:W1:Y:S01]  /*0110*/  LDCU.64 UR4, c[0x0][0x358] ;  /* 0x00006b00ff0477ac */ /* 0x000e620008000a00 */
[----:B------:R-:W-:-:S06]  /*0120*/  IMAD R5, R7, UR9, R0 ;  /* 0x0000000907057c24 */ /* 0x000fcc000f8e0200 */
[----:B------:R-:W2:Y:S01]  /*0130*/  LDC R6, c[0x0][0x398] ;  /* 0x0000e600ff067b82 */ /* 0x000ea20000000800 */
[----:B0-----:R-:W-:-:S07]  /*0140*/  IMAD.WIDE R2, R5, 0x8, R2 ;  /* 0x0000000805027825 */ /* 0x001fce00078e0202 */
[----:B------:R-:W0:Y:S01]  /*0150*/  LDC.64 R4, c[0x0][0x380] ;  /* 0x0000e000ff047b82 */ /* 0x000e220000000a00 */
[----:B-1----:R-:W3:Y:S01]  /*0160*/  LDG.E.64 R2, desc[UR4][R2.64] ;  /* 0x0000000402027981 */ /* 0x002ee2000c1e1b00 */
[----:B--2---:R-:W-:-:S04]  /*0170*/  IMAD R7, R6, UR8, R7 ;  /* 0x0000000806077c24 */ /* 0x004fc8000f8e0207 */
[----:B------:R-:W-:-:S04]  /*0180*/  IMAD R7, R7, UR9, R0 ;  /* 0x0000000907077c24 */ /* 0x000fc8000f8e0200 */
[----:B0-----:R-:W-:-:S05]  /*0190*/  IMAD.WIDE R4, R7, 0x8, R4 ;  /* 0x0000000807047825 */ /* 0x001fca00078e0204 */
[----:B---3--:R-:W-:Y:S01]  /*01a0*/  STG.E.64 desc[UR4][R4.64], R2 ;  /* 0x0000000204007986 */ /* 0x008fe2000c101b04 */
[----:B------:R-:W-:Y:S05]  /*01b0*/  EXIT ;  /* 0x000000000000794d */ /* 0x000fea0003800000 */
.L_x_239:
        /* <DEDUP_REMOVED lines=12> */
.L_x_257:


//--------------------- .text._Z10jac_kernelPdiiiS_S_b --------------------------
	.section	.text._Z10jac_kernelPdiiiS_S_b,"ax",@progbits
	.align	128
        .global         _Z10jac_kernelPdiiiS_S_b
        .type           _Z10jac_kernelPdiiiS_S_b,@function
        .size           _Z10jac_kernelPdiiiS_S_b,(.L_x_247 - _Z10jac_kernelPdiiiS_S_b)
        .other          _Z10jac_kernelPdiiiS_S_b,@"STO_CUDA_ENTRY STV_DEFAULT"
_Z10jac_kernelPdiiiS_S_b:
.text._Z10jac_kernelPdiiiS_S_b:
[----:B------:R-:W-:Y:S01]  /*0000*/  LDC R1, c[0x0][0x37c] ;  /* 0x0000df00ff017b82 */ /* 0x000fe20000000800 */
[----:B------:R-:W0:Y:S07]  /*0010*/  S2R R3, SR_TID.Y ;  /* 0x0000000000037919 */ /* 0x000e2e0000002200 */
[----:B------:R-:W1:Y:S01]  /*0020*/  LDC R5, c[0x0][0x360] ;  /* 0x0000d800ff057b82 */ /* 0x000e620000000800 */
[----:B------:R-:W2:Y:S01]  /*0030*/  S2R R9, SR_TID.Z ;  /* 0x0000000000097919 */ /* 0x000ea20000002300 */
[----:B------:R-:W1:Y:S06]  /*0040*/  S2R R4, SR_TID.X ;  /* 0x0000000000047919 */ /* 0x000e6c0000002100 */
[----:B------:R-:W0:Y:S08]  /*0050*/  S2UR UR5, SR_CTAID.Y ;  /* 0x00000000000579c3 */ /* 0x000e300000002600 */
[----:B------:R-:W0:Y:S08]  /*0060*/  LDC R0, c[0x0][0x364] ;  /* 0x0000d900ff007b82 */ /* 0x000e300000000800 */
[----:B------:R-:W2:Y:S08]  /*0070*/  S2UR UR6, SR_CTAID.Z ;  /* 0x00000000000679c3 */ /* 0x000eb00000002700 */
[----:B------:R-:W2:Y:S08]  /*0080*/  LDC R2, c[0x0][0x368] ;  /* 0x0000da00ff027b82 */ /* 0x000eb00000000800 */
[----:B------:R-:W3:Y:S01]  /*0090*/  LDC.64 R6, c[0x0][0x388] ;  /* 0x0000e200ff067b82 */ /* 0x000ee20000000a00 */
[----:B0-----:R-:W-:Y:S01]  /*00a0*/  IMAD R0, R0, UR5, R3 ;  /* 0x0000000500007c24 */ /* 0x001fe2000f8e0203 */
[----:B------:R-:W0:Y:S04]  /*00b0*/  LDCU UR5, c[0x0][0x390] ;  /* 0x00007200ff0577ac */ /* 0x000e280008000800 */
[----:B------:R-:W-:-:S02]  /*00c0*/  ISETP.NE.AND P0, PT, R0, RZ, PT ;  /* 0x000000ff0000720c */ /* 0x000fc40003f05270 */
[----:B------:R-:W1:Y:S01]  /*00d0*/  S2UR UR4, SR_CTAID.X ;  /* 0x00000000000479c3 */ /* 0x000e620000002500 */
[----:B--2---:R-:W-:Y:S01]  /*00e0*/  IMAD R2, R2, UR6, R9 ;  /* 0x0000000602027c24 */ /* 0x004fe2000f8e0209 */
[----:B0-----:R-:W-:-:S04]  /*00f0*/  UIADD3 UR6, UPT, UPT, UR5, -0x2, URZ ;  /* 0xfffffffe05067890 */ /* 0x001fc8000fffe0ff */
[----:B------:R-:W-:Y:S01]  /*0100*/  ISETP.EQ.OR P0, PT, R2, RZ, !P0 ;  /* 0x000000ff0200720c */ /* 0x000fe20004702670 */
[----:B---3--:R-:W-:Y:S02]  /*0110*/  VIADD R3, R6, 0xfffffffe ;  /* 0xfffffffe06037836 */ /* 0x008fe40000000000 */
[----:B------:R-:W-:-:S03]  /*0120*/  VIADD R9, R7, 0xfffffffe ;  /* 0xfffffffe07097836 */ /* 0x000fc60000000000 */
[----:B------:R-:W-:Y:S01]  /*0130*/  ISETP.GT.OR P0, PT, R2, R3, P0 ;  /* 0x000000030200720c */ /* 0x000fe20000704670 */
[----:B-1----:R-:W-:-:S03]  /*0140*/  IMAD R5, R5, UR4, R4 ;  /* 0x0000000405057c24 */ /* 0x002fc6000f8e0204 */
[----:B------:R-:W-:-:S04]  /*0150*/  ISETP.LE.AND P0, PT, R0, R9, !P0 ;  /* 0x000000090000720c */ /* 0x000fc80004703270 */
[----:B------:R-:W-:-:S04]  /*0160*/  ISETP.LT.OR P0, PT, R5, 0x1, !P0 ;  /* 0x000000010500780c */ /* 0x000fc80004701670 */
[----:B------:R-:W-:-:S13]  /*0170*/  ISETP.GT.OR P0, PT, R5, UR6, P0 ;  /* 0x0000000605007c0c */ /* 0x000fda0008704670 */
[----:B------:R-:W-:Y:S05]  /*0180*/  @P0 EXIT ;  /* 0x000000000000094d */ /* 0x000fea0003800000 */
[----:B------:R-:W0:Y:S01]  /*0190*/  LDC.64 R8, c[0x0][0x380] ;  /* 0x0000e000ff087b82 */ /* 0x000e220000000a00 */
[----:B------:R-:W-:Y:S01]  /*01a0*/  VIADD R4, R2, 0xffffffff ;  /* 0xffffffff02047836 */ /* 0x000fe20000000000 */
[----:B------:R-:W1:Y:S01]  /*01b0*/  LDCU.64 UR8, c[0x0][0x358] ;  /* 0x00006b00ff0877ac */ /* 0x000e620008000a00 */
[----:B------:R-:W-:Y:S02]  /*01c0*/  VIADD R25, R0, 0xffffffff ;  /* 0xffffffff00197836 */ /* 0x000fe40000000000 */
[----:B------:R-:W-:Y:S01]  /*01d0*/  IMAD R6, R4, R7, RZ ;  /* 0x0000000704067224 */ /* 0x000fe200078e02ff */
[----:B------:R-:W2:Y:S03]  /*01e0*/  LDCU.64 UR10, c[0x0][0x380] ;  /* 0x00007000ff0a77ac */ /* 0x000ea60008000a00 */
[--C-:B------:R-:W-:Y:S02]  /*01f0*/  IMAD R10, R7, 0x2, R6.reuse ;  /* 0x00000002070a7824 */ /* 0x100fe400078e0206 */
[----:B------:R-:W-:-:S02]  /*0200*/  IMAD.IADD R6, R0, 0x1, R6 ;  /* 0x0000000100067824 */ /* 0x000fc400078e0206 */
[----:B------:R-:W-:Y:S01]  /*0210*/  IMAD.IADD R7, R10, 0x1, -R7 ;  /* 0x000000010a077824 */ /* 0x000fe200078e0a07 */
[----:B------:R-:W-:Y:S01]  /*0220*/  IADD3 R12, PT, PT, R0, R10, RZ ;  /* 0x0000000a000c7210 */ /* 0x000fe20007ffe0ff */
[----:B------:R-:W-:Y:S02]  /*0230*/  IMAD R23, R6, UR5, R5 ;  /* 0x0000000506177c24 */ /* 0x000fe4000f8e0205 */
[----:B------:R-:W-:Y:S02]  /*0240*/  IMAD.IADD R6, R7, 0x1, R25 ;  /* 0x0000000107067824 */ /* 0x000fe400078e0219 */
[----:B------:R-:W-:Y:S02]  /*0250*/  IMAD R19, R12, UR5, R5 ;  /* 0x000000050c137c24 */ /* 0x000fe4000f8e0205 */
[----:B0-----:R-:W-:-:S04]  /*0260*/  IMAD.WIDE R22, R23, 0x8, R8 ;  /* 0x0000000817167825 */ /* 0x001fc800078e0208 */
[----:B------:R-:W-:Y:S02]  /*0270*/  IMAD.WIDE R18, R19, 0x8, R8 ;  /* 0x0000000813127825 */ /* 0x000fe400078e0208 */
[----:B-1----:R-:W3:Y:S02]  /*0280*/  LDG.E.64 R22, desc[UR8][R22.64] ;  /* 0x0000000816167981 */ /* 0x002ee4000c1e1b00 */
[----:B------:R-:W-:Y:S02]  /*0290*/  IMAD.IADD R11, R0, 0x1, R7 ;  /* 0x00000001000b7824 */ /* 0x000fe400078e0207 */
[----:B------:R-:W3:Y:S01]  /*02a0*/  LDG.E.64 R18, desc[UR8][R18.64] ;  /* 0x0000000812127981 */ /* 0x000ee2000c1e1b00 */
[C---:B------:R-:W-:Y:S02]  /*02b0*/  IMAD R7, R6.reuse, UR5, R5 ;  /* 0x0000000506077c24 */ /* 0x040fe4000f8e0205 */
[----:B------:R-:W-:Y:S02]  /*02c0*/  VIADD R10, R6, 0x2 ;  /* 0x00000002060a7836 */ /* 0x000fe40000000000 */
[----:B------:R-:W-:-:S04]  /*02d0*/  IMAD.WIDE R6, R7, 0x8, R8 ;  /* 0x0000000807067825 */ /* 0x000fc800078e0208 */
[----:B------:R-:W-:Y:S01]  /*02e0*/  IMAD R14, R11, UR5, RZ ;  /* 0x000000050b0e7c24 */ /* 0x000fe2000f8e02ff */
[----:B------:R-:W4:Y:S01]  /*02f0*/  LDG.E.64 R20, desc[UR8][R6.64] ;  /* 0x0000000806147981 */ /* 0x000f22000c1e1b00 */
[----:B------:R-:W-:-:S03]  /*0300*/  IMAD R13, R10, UR5, R5 ;  /* 0x000000050a0d7c24 */ /* 0x000fc6000f8e0205 */
[----:B------:R-:W-:Y:S01]  /*0310*/  IADD3 R10, P0, PT, R5, R14, RZ ;  /* 0x0000000e050a7210 */ /* 0x000fe20007f1e0ff */
[----:B------:R-:W-:-:S03]  /*0320*/  IMAD.WIDE R12, R13, 0x8, R8 ;  /* 0x000000080d0c7825 */ /* 0x000fc600078e0208 */
[----:B------:R-:W-:Y:S02]  /*0330*/  LEA.HI.X.SX32 R9, R14, RZ, 0x1, P0 ;  /* 0x000000ff0e097211 */ /* 0x000fe400000f0eff */
[C---:B--2---:R-:W-:Y:S01]  /*0340*/  LEA R26, P0, R10.reuse, UR10, 0x3 ;  /* 0x0000000a0a1a7c11 */ /* 0x044fe2000f8018ff */
[----:B------:R-:W2:Y:S03]  /*0350*/  LDG.E.64 R12, desc[UR8][R12.64] ;  /* 0x000000080c0c7981 */ /* 0x000ea6000c1e1b00 */
[----:B------:R-:W-:-:S05]  /*0360*/  LEA.HI.X R27, R10, UR11, R9, 0x3, P0 ;  /* 0x0000000b0a1b7c11 */ /* 0x000fca00080f1c09 */
[----:B------:R-:W5:Y:S04]  /*0370*/  LDG.E.64 R10, desc[UR8][R26.64+-0x8] ;  /* 0xfffff8081a0a7981 */ /* 0x000f68000c1e1b00 */
[----:B------:R-:W5:Y:S01]  /*0380*/  LDG.E.64 R8, desc[UR8][R26.64+0x8] ;  /* 0x000008081a087981 */ /* 0x000f62000c1e1b00 */
[----:B------:R-:W0:Y:S01]  /*0390*/  MUFU.RCP64H R17, 6 ;  /* 0x4018000000117908 */ /* 0x000e220000001800 */
[----:B------:R-:W-:Y:S02]  /*03a0*/  HFMA2 R14, -RZ, RZ, 0, 0 ;  /* 0x00000000ff0e7431 */ /* 0x000fe400000001ff */
[----:B------:R-:W-:Y:S02]  /*03b0*/  IMAD.MOV.U32 R15, RZ, RZ, 0x40180000 ;  /* 0x40180000ff0f7424 */ /* 0x000fe400078e00ff */
[----:B------:R-:W-:Y:S01]  /*03c0*/  IMAD.MOV.U32 R16, RZ, RZ, 0x1 ;  /* 0x00000001ff107424 */ /* 0x000fe200078e00ff */
[----:B------:R-:W-:Y:S01]  /*03d0*/  BSSY.RECONVERGENT B0, `(.L_x_240) ;  /* 0x0000014000007945 */ /* 0x000fe20003800200 */
[----:B---3--:R-:W-:-:S04]  /*03e0*/  DADD R18, R22, R18 ;  /* 0x0000000016127229 */ /* 0x008fc80000000012 */
[----:B0-----:R-:W-:-:S08]  /*03f0*/  DFMA R22, R16, -R14, 1 ;  /* 0x3ff000001016742b */ /* 0x001fd0000000080e */
[----:B------:R-:W-:Y:S02]  /*0400*/  DFMA R22, R22, R22, R22 ;  /* 0x000000161616722b */ /* 0x000fe40000000016 */
[----:B----4-:R-:W-:-:S06]  /*0410*/  DADD R18, R18, R20 ;  /* 0x0000000012127229 */ /* 0x010fcc0000000014 */
[----:B------:R-:W-:Y:S02]  /*0420*/  DFMA R22, R16, R22, R16 ;  /* 0x000000161016722b */ /* 0x000fe40000000010 */
[----:B--2---:R-:W-:-:S06]  /*0430*/  DADD R12, R18, R12 ;  /* 0x00000000120c7229 */ /* 0x004fcc000000000c */
[----:B------:R-:W-:Y:S02]  /*0440*/  DFMA R14, R22, -R14, 1 ;  /* 0x3ff00000160e742b */ /* 0x000fe4000000080e */
[----:B-----5:R-:W-:-:S06]  /*0450*/  DADD R10, R12, R10 ;  /* 0x000000000c0a7229 */ /* 0x020fcc000000000a */
[----:B------:R-:W-:Y:S02]  /*0460*/  DFMA R14, R22, R14, R22 ;  /* 0x0000000e160e722b */ /* 0x000fe40000000016 */
[----:B------:R-:W-:-:S08]  /*0470*/  DADD R10, R10, R8 ;  /* 0x000000000a0a7229 */ /* 0x000fd00000000008 */
[----:B------:R-:W-:-:S08]  /*0480*/  DMUL R8, R10, R14 ;  /* 0x0000000e0a087228 */ /* 0x000fd00000000000 */
[----:B------:R-:W-:-:S08]  /*0490*/  DFMA R12, R8, -6, R10 ;  /* 0xc0180000080c782b */ /* 0x000fd0000000000a */
[----:B------:R-:W-:Y:S01]  /*04a0*/  DFMA R8, R14, R12, R8 ;  /* 0x0000000c0e08722b */ /* 0x000fe20000000008 */
[----:B------:R-:W-:-:S09]  /*04b0*/  FSETP.GEU.AND P1, PT, |R11|, 6.5827683646048100446e-37, PT ;  /* 0x036000000b00780b */ /* 0x000fd20003f2e200 */
[----:B------:R-:W-:-:S05]  /*04c0*/  FFMA R12, RZ, 2.375, R9 ;  /* 0x40180000ff0c7823 */ /* 0x000fca0000000009 */
[----:B------:R-:W-:-:S13]  /*04d0*/  FSETP.GT.AND P0, PT, |R12|, 1.469367938527859385e-39, PT ;  /* 0x001000000c00780b */ /* 0x000fda0003f04200 */
[----:B------:R-:W-:Y:S05]  /*04e0*/  @P0 BRA P1, `(.L_x_241) ;  /* 0x0000000000080947 */ /* 0x000fea0000800000 */
[----:B------:R-:W-:-:S07]  /*04f0*/  MOV R22, 0x510 ;  /* 0x0000051000167802 */ /* 0x000fce0000000f00 */
[----:B------:R-:W-:Y:S05]  /*0500*/  CALL.REL.NOINC `($__internal_0_$__cuda_sm20_div_rn_f64_full) ;  /* 0x00000000008c7944 */ /* 0x000fea0003c00000 */
.L_x_241:
[----:B------:R-:W-:Y:S05]  /*0510*/  BSYNC.RECONVERGENT B0 ;  /* 0x0000000000007941 */ /* 0x000fea0003800200 */
.L_x_240:
[----:B------:R-:W0:Y:S01]  /*0520*/  LDC R11, c[0x0][0x390] ;  /* 0x0000e400ff0b7b82 */ /* 0x000e220000000800 */
[----:B------:R-:W1:Y:S01]  /*0530*/  LDCU.U8 UR4, c[0x0][0x3a8] ;  /* 0x00007500ff0477ac */ /* 0x000e620008000000 */
[----:B------:R-:W-:Y:S01]  /*0540*/  ISETP.NE.AND P0, PT, R2, R3, PT ;  /* 0x000000030200720c */ /* 0x000fe20003f05270 */
[----:B------:R-:W2:Y:S01]  /*0550*/  LDCU UR5, c[0x0][0x38c] ;  /* 0x00007180ff0577ac */ /* 0x000ea20008000800 */
[----:B------:R-:W3:Y:S01]  /*0560*/  LDCU.64 UR10, c[0x0][0x398] ;  /* 0x00007300ff0a77ac */ /* 0x000ee20008000a00 */
[----:B0-----:R-:W-:-:S05]  /*0570*/  IMAD.WIDE R6, R11, 0x8, R6 ;  /* 0x000000080b067825 */ /* 0x001fca00078e0206 */
[----:B------:R-:W4:Y:S01]  /*0580*/  LDG.E.64 R12, desc[UR8][R6.64] ;  /* 0x00000008060c7981 */ /* 0x000f22000c1e1b00 */
[----:B-1----:R-:W-:Y:S02]  /*0590*/  UPRMT UR4, UR4, 0x8880, URZ ;  /* 0x0000888004047896 */ /* 0x002fe400080000ff */
[----:B--2---:R-:W-:-:S04]  /*05a0*/  UIADD3 UR5, UPT, UPT, UR5, -0x2, URZ ;  /* 0xfffffffe05057890 */ /* 0x004fc8000fffe0ff */
[----:B------:R-:W-:Y:S02]  /*05b0*/  ISETP.EQ.OR P0, PT, RZ, UR4, P0 ;  /* 0x00000004ff007c0c */ /* 0x000fe40008702670 */
[----:B------:R-:W-:-:S04]  /*05c0*/  IMAD R4, R4, UR5, R25 ;  /* 0x0000000504047c24 */ /* 0x000fc8000f8e0219 */
[----:B------:R-:W-:-:S05]  /*05d0*/  IMAD R4, R4, UR6, RZ ;  /* 0x0000000604047c24 */ /* 0x000fca000f8e02ff */
[----:B------:R-:W-:Y:S02]  /*05e0*/  IADD3 R10, P1, PT, R5, R4, RZ ;  /* 0x00000004050a7210 */ /* 0x000fe40007f3e0ff */
[----:B------:R-:W-:Y:S02]  /*05f0*/  @!P0 IMAD R3, R0, R11, R5 ;  /* 0x0000000b00038224 */ /* 0x000fe400078e0205 */
[----:B------:R-:W-:Y:S02]  /*0600*/  LEA.HI.X.SX32 R19, R4, RZ, 0x1, P1 ;  /* 0x000000ff04137211 */ /* 0x000fe400008f0eff */
[----:B---3--:R-:W-:-:S04]  /*0610*/  LEA R18, P1, R10, UR10, 0x3 ;  /* 0x0000000a0a127c11 */ /* 0x008fc8000f8218ff */
[----:B------:R-:W-:Y:S01]  /*0620*/  LEA.HI.X R19, R10, UR11, R19, 0x3, P1 ;  /* 0x0000000b0a137c11 */ /* 0x000fe200088f1c13 */
[----:B----4-:R-:W-:Y:S01]  /*0630*/  DADD R14, R12, -R8 ;  /* 0x000000000c0e7229 */ /* 0x010fe20000000808 */
[----:B------:R-:W0:Y:S09]  /*0640*/  @!P0 LDC.64 R12, c[0x0][0x3a0] ;  /* 0x0000e800ff0c8b82 */ /* 0x000e320000000a00 */
[----:B------:R-:W1:Y:S08]  /*0650*/  F2F.F32.F64 R14, R14 ;  /* 0x0000000e000e7310 */ /* 0x000e700000301000 */
[----:B-1----:R-:W1:Y:S01]  /*0660*/  F2F.F64.F32 R16, |R14| ;  /* 0x4000000e00107310 */ /* 0x002e620000201800 */
[----:B0-----:R-:W-:Y:S01]  /*0670*/  @!P0 IMAD.WIDE R12, R3, 0x8, R12 ;  /* 0x00000008030c8825 */ /* 0x001fe200078e020c */
[----:B-1----:R0:W-:Y:S04]  /*0680*/  STG.E.64 desc[UR8][R18.64+-0x8], R16 ;  /* 0xfffff81012007986 */ /* 0x0021e8000c101b08 */
[----:B------:R0:W-:Y:S04]  /*0690*/  STG.E.64 desc[UR8][R6.64], R8 ;  /* 0x0000000806007986 */ /* 0x0001e8000c101b08 */
[----:B------:R0:W-:Y:S01]  /*06a0*/  @!P0 STG.E.64 desc[UR8][R12.64], R8 ;  /* 0x000000080c008986 */ /* 0x0001e2000c101b08 */
[----:B------:R-:W-:Y:S05]  /*06b0*/  @!P0 EXIT ;  /* 0x000000000000894d */ /* 0x000fea0003800000 */
[----:B------:R-:W-:-:S04]  /*06c0*/  ISETP.NE.AND P0, PT, RZ, UR4, PT ;  /* 0x00000004ff007c0c */ /* 0x000fc8000bf05270 */
[----:B------:R-:W-:-:S13]  /*06d0*/  ISETP.NE.OR P0, PT, R2, 0x1, P0 ;  /* 0x000000010200780c */ /* 0x000fda0000705670 */
[----:B------:R-:W-:Y:S05]  /*06e0*/  @P0 EXIT ;  /* 0x000000000000094d */ /* 0x000fea0003800000 */
[----:B------:R-:W1:Y:S01]  /*06f0*/  LDC.64 R2, c[0x0][0x3a0] ;  /* 0x0000e800ff027b82 */ /* 0x000e620000000a00 */
[----:B------:R-:W-:-:S04]  /*0700*/  IMAD R5, R0, R11, R5 ;  /* 0x0000000b00057224 */ /* 0x000fc800078e0205 */
[----:B-1----:R-:W-:-:S05]  /*0710*/  IMAD.WIDE R2, R5, 0x8, R2 ;  /* 0x0000000805027825 */ /* 0x002fca00078e0202 */
[----:B------:R-:W-:Y:S01]  /*0720*/  STG.E.64 desc[UR8][R2.64], R8 ;  /* 0x0000000802007986 */ /* 0x000fe2000c101b08 */
[----:B------:R-:W-:Y:S05]  /*0730*/  EXIT ;  /* 0x000000000000794d */ /* 0x000fea0003800000 */
        .weak           $__internal_0_$__cuda_sm20_div_rn_f64_full
        .type           $__internal_0_$__cuda_sm20_div_rn_f64_full,@function
        .size           $__internal_0_$__cuda_sm20_div_rn_f64_full,(.L_x_247 - $__internal_0_$__cuda_sm20_div_rn_f64_full)
$__internal_0_$__cuda_sm20_div_rn_f64_full:
[----:B------:R-:W-:Y:S01]  /*0740*/  IMAD.MOV.U32 R9, RZ, RZ, 0x3ff80000 ;  /* 0x3ff80000ff097424 */ /* 0x000fe200078e00ff */
[----:B------:R-:W-:Y:S01]  /*0750*/  MOV R14, 0x1 ;  /* 0x00000001000e7802 */ /* 0x000fe20000000f00 */
[----:B------:R-:W-:Y:S01]  /*0760*/  IMAD.MOV.U32 R8, RZ, RZ, 0x0 ;  /* 0x00000000ff087424 */ /* 0x000fe200078e00ff */
[C---:B------:R-:W-:Y:S01]  /*0770*/  FSETP.GEU.AND P1, PT, |R11|.reuse, 1.469367938527859385e-39, PT ;  /* 0x001000000b00780b */ /* 0x040fe20003f2e200 */
[----:B------:R-:W0:Y:S01]  /*0780*/  MUFU.RCP64H R15, R9 ;  /* 0x00000009000f7308 */ /* 0x000e220000001800 */
[----:B------:R-:W-:Y:S01]  /*0790*/  LOP3.LUT R20, R11, 0x7ff00000, RZ, 0xc0, !PT ;  /* 0x7ff000000b147812 */ /* 0x000fe200078ec0ff */
[----:B------:R-:W-:Y:S01]  /*07a0*/  IMAD.MOV.U32 R21, RZ, RZ, 0x1ca00000 ;  /* 0x1ca00000ff157424 */ /* 0x000fe200078e00ff */
[----:B------:R-:W-:Y:S01]  /*07b0*/  BSSY.RECONVERGENT B1, `(.L_x_242) ;  /* 0x0000044000017945 */ /* 0x000fe20003800200 */
[----:B------:R-:W-:Y:S01]  /*07c0*/  IMAD.MOV.U32 R23, RZ, RZ, 0x40100000 ;  /* 0x40100000ff177424 */ /* 0x000fe200078e00ff */
[----:B------:R-:W-:Y:S01]  /*07d0*/  ISETP.GE.U32.AND P0, PT, R20, 0x40100000, PT ;  /* 0x401000001400780c */ /* 0x000fe20003f06070 */
[----:B------:R-:W-:-:S03]  /*07e0*/  IMAD.MOV.U32 R24, RZ, RZ, R20 ;  /* 0x000000ffff187224 */ /* 0x000fc600078e0014 */
[----:B------:R-:W-:-:S04]  /*07f0*/  SEL R21, R21, 0x63400000, !P0 ;  /* 0x6340000015157807 */ /* 0x000fc80004000000 */
[----:B------:R-:W-:Y:S01]  /*0800*/  @!P1 LOP3.LUT R18, R21, 0x80000000, R11, 0xf8, !PT ;  /* 0x8000000015129812 */ /* 0x000fe200078ef80b */
[----:B0-----:R-:W-:-:S03]  /*0810*/  DFMA R12, R14, -R8, 1 ;  /* 0x3ff000000e0c742b */ /* 0x001fc60000000808 */
[----:B------:R-:W-:Y:S01]  /*0820*/  @!P1 LOP3.LUT R19, R18, 0x100000, RZ, 0xfc, !PT ;  /* 0x0010000012139812 */ /* 0x000fe200078efcff */
[----:B------:R-:W-:-:S04]  /*0830*/  @!P1 IMAD.MOV.U32 R18, RZ, RZ, RZ ;  /* 0x000000ffff129224 */ /* 0x000fc800078e00ff */
[----:B------:R-:W-:-:S08]  /*0840*/  DFMA R12, R12, R12, R12 ;  /* 0x0000000c0c0c722b */ /* 0x000fd0000000000c */
[----:B------:R-:W-:Y:S01]  /*0850*/  DFMA R14, R14, R12, R14 ;  /* 0x0000000c0e0e722b */ /* 0x000fe2000000000e */
[----:B------:R-:W-:Y:S01]  /*0860*/  LOP3.LUT R13, R21, 0x800fffff, R11, 0xf8, !PT ;  /* 0x800fffff150d7812 */ /* 0x000fe200078ef80b */
[----:B------:R-:W-:-:S06]  /*0870*/  IMAD.MOV.U32 R12, RZ, RZ, R10 ;  /* 0x000000ffff0c7224 */ /* 0x000fcc00078e000a */
[----:B------:R-:W-:Y:S02]  /*0880*/  DFMA R16, R14, -R8, 1 ;  /* 0x3ff000000e10742b */ /* 0x000fe40000000808 */
[----:B------:R-:W-:-:S06]  /*0890*/  @!P1 DFMA R12, R12, 2, -R18 ;  /* 0x400000000c0c982b */ /* 0x000fcc0000000812 */
[----:B------:R-:W-:-:S04]  /*08a0*/  DFMA R16, R14, R16, R14 ;  /* 0x000000100e10722b */ /* 0x000fc8000000000e */
[----:B------:R-:W-:-:S04]  /*08b0*/  @!P1 LOP3.LUT R24, R13, 0x7ff00000, RZ, 0xc0, !PT ;  /* 0x7ff000000d189812 */ /* 0x000fc800078ec0ff */
[----:B------:R-:W-:Y:S01]  /*08c0*/  IADD3 R26, PT, PT, R24, -0x1, RZ ;  /* 0xffffffff181a7810 */ /* 0x000fe20007ffe0ff */
[----:B------:R-:W-:-:S03]  /*08d0*/  DMUL R14, R16, R12 ;  /* 0x0000000c100e7228 */ /* 0x000fc60000000000 */
[----:B------:R-:W-:Y:S01]  /*08e0*/  ISETP.GT.U32.AND P0, PT, R26, 0x7feffffe, PT ;  /* 0x7feffffe1a00780c */ /* 0x000fe20003f04070 */
[----:B------:R-:W-:-:S04]  /*08f0*/  VIADD R26, R23, 0xffffffff ;  /* 0xffffffff171a7836 */ /* 0x000fc80000000000 */
[----:B------:R-:W-:Y:S01]  /*0900*/  DFMA R18, R14, -R8, R12 ;  /* 0x800000080e12722b */ /* 0x000fe2000000000c */
[----:B------:R-:W-:-:S07]  /*0910*/  ISETP.GT.U32.OR P0, PT, R26, 0x7feffffe, P0 ;  /* 0x7feffffe1a00780c */ /* 0x000fce0000704470 */
[----:B------:R-:W-:-:S06]  /*0920*/  DFMA R18, R16, R18, R14 ;  /* 0x000000121012722b */ /* 0x000fcc000000000e */
[----:B------:R-:W-:Y:S05]  /*0930*/  @P0 BRA `(.L_x_243) ;  /* 0x0000000000680947 */ /* 0x000fea0003800000 */
[----:B------:R-:W-:Y:S02]  /*0940*/  IMAD.MOV.U32 R11, RZ, RZ, 0x40100000 ;  /* 0x40100000ff0b7424 */ /* 0x000fe400078e00ff */
[----:B------:R-:W-:-:S03]  /*0950*/  IMAD.MOV.U32 R10, RZ, RZ, RZ ;  /* 0x000000ffff0a7224 */ /* 0x000fc600078e00ff */
[----:B------:R-:W-:-:S04]  /*0960*/  VIADDMNMX R20, R20, -R11, 0xb9600000, !PT ;  /* 0xb960000014147446 */ /* 0x000fc8000780090b */
[----:B------:R-:W-:-:S05]  /*0970*/  VIMNMX R20, PT, PT, R20, 0x46a00000, PT ;  /* 0x46a0000014147848 */ /* 0x000fca0003fe0100 */
[----:B------:R-:W-:-:S05]  /*0980*/  IMAD.IADD R21, R20, 0x1, -R21 ;  /* 0x0000000114157824 */ /* 0x000fca00078e0a15 */
[----:B------:R-:W-:-:S06]  /*0990*/  IADD3 R11, PT, PT, R21, 0x7fe00000, RZ ;  /* 0x7fe00000150b7810 */ /* 0x000fcc0007ffe0ff */
[----:B------:R-:W-:-:S10]  /*09a0*/  DMUL R14, R18, R10 ;  /* 0x0000000a120e7228 */ /* 0x000fd40000000000 */
[----:B------:R-:W-:-:S13]  /*09b0*/  FSETP.GTU.AND P0, PT, |R15|, 1.469367938527859385e-39, PT ;  /* 0x001000000f00780b */ /* 0x000fda0003f0c200 */
[----:B------:R-:W-:Y:S05]  /*09c0*/  @P0 BRA `(.L_x_244) ;  /* 0x0000000000880947 */ /* 0x000fea0003800000 */
[----:B------:R-:W-:Y:S01]  /*09d0*/  DFMA R8, R18, -R8, R12 ;  /* 0x800000081208722b */ /* 0x000fe2000000000c */
[----:B------:R-:W-:-:S09]  /*09e0*/  IMAD.MOV.U32 R10, RZ, RZ, RZ ;  /* 0x000000ffff0a7224 */ /* 0x000fd200078e00ff */
[C---:B------:R-:W-:Y:S02]  /*09f0*/  FSETP.NEU.AND P0, PT, R9.reuse, RZ, PT ;  /* 0x000000ff0900720b */ /* 0x040fe40003f0d000 */
[----:B------:R-:W-:-:S04]  /*0a00*/  LOP3.LUT R8, R9, 0x40180000, RZ, 0x3c, !PT ;  /* 0x4018000009087812 */ /* 0x000fc800078e3cff */
[----:B------:R-:W-:-:S04]  /*0a10*/  LOP3.LUT R13, R8, 0x80000000, RZ, 0xc0, !PT ;  /* 0x80000000080d7812 */ /* 0x000fc800078ec0ff */
[----:B------:R-:W-:-:S03]  /*0a20*/  LOP3.LUT R11, R13, R11, RZ, 0xfc, !PT ;  /* 0x0000000b0d0b7212 */ /* 0x000fc600078efcff */
[----:B------:R-:W-:Y:S05]  /*0a30*/  @!P0 BRA `(.L_x_244) ;  /* 0x00000000006c8947 */ /* 0x000fea0003800000 */
[----:B------:R-:W-:Y:S01]  /*0a40*/  IMAD.MOV R9, RZ, RZ, -R21 ;  /* 0x000000ffff097224 */ /* 0x000fe200078e0a15 */
[----:B------:R-:W-:Y:S01]  /*0a50*/  DMUL.RP R10, R18, R10 ;  /* 0x0000000a120a7228 */ /* 0x000fe20000008000 */
[----:B------:R-:W-:Y:S01]  /*0a60*/  IMAD.MOV.U32 R8, RZ, RZ, RZ ;  /* 0x000000ffff087224 */ /* 0x000fe200078e00ff */
[----:B------:R-:W-:-:S05]  /*0a70*/  IADD3 R21, PT, PT, -R21, -0x43300000, RZ ;  /* 0xbcd0000015157810 */ /* 0x000fca0007ffe1ff */
[----:B------:R-:W-:-:S03]  /*0a80*/  DFMA R8, R14, -R8, R18 ;  /* 0x800000080e08722b */ /* 0x000fc60000000012 */
[----:B------:R-:W-:-:S07]  /*0a90*/  LOP3.LUT R13, R11, R13, RZ, 0x3c, !PT ;  /* 0x0000000d0b0d7212 */ /* 0x000fce00078e3cff */
[----:B------:R-:W-:-:S04]  /*0aa0*/  FSETP.NEU.AND P0, PT, |R9|, R21, PT ;  /* 0x000000150900720b */ /* 0x000fc80003f0d200 */
[----:B------:R-:W-:Y:S02]  /*0ab0*/  FSEL R14, R10, R14, !P0 ;  /* 0x0000000e0a0e7208 */ /* 0x000fe40004000000 */
[----:B------:R-:W-:Y:S01]  /*0ac0*/  FSEL R15, R13, R15, !P0 ;  /* 0x0000000f0d0f7208 */ /* 0x000fe20004000000 */
[----:B------:R-:W-:Y:S06]  /*0ad0*/  BRA `(.L_x_244) ;  /* 0x0000000000447947 */ /* 0x000fec0003800000 */
.L_x_243:
[----:B------:R-:W-:-:S14]  /*0ae0*/  DSETP.NAN.AND P0, PT, R10, R10, PT ;  /* 0x0000000a0a00722a */ /* 0x000fdc0003f08000 */
[----:B------:R-:W-:Y:S05]  /*0af0*/  @P0 BRA `(.L_x_245) ;  /* 0x0000000000340947 */ /* 0x000fea0003800000 */
[----:B------:R-:W-:Y:S01]  /*0b00*/  ISETP.NE.AND P0, PT, R24, R23, PT ;  /* 0x000000171800720c */ /* 0x000fe20003f05270 */
[----:B------:R-:W-:Y:S01]  /*0b10*/  IMAD.MOV.U32 R15, RZ, RZ, -0x80000 ;  /* 0xfff80000ff0f7424 */ /* 0x000fe200078e00ff */
[----:B------:R-:W-:-:S11]  /*0b20*/  MOV R14, 0x0 ;  /* 0x00000000000e7802 */ /* 0x000fd60000000f00 */
[----:B------:R-:W-:Y:S05]  /*0b30*/  @!P0 BRA `(.L_x_244) ;  /* 0x00000000002c8947 */ /* 0x000fea0003800000 */
[----:B------:R-:W-:Y:S02]  /*0b40*/  ISETP.NE.AND P0, PT, R24, 0x7ff00000, PT ;  /* 0x7ff000001800780c */ /* 0x000fe40003f05270 */
[----:B------:R-:W-:Y:S02]  /*0b50*/  LOP3.LUT R10, R11, 0x40180000, RZ, 0x3c, !PT ;  /* 0x401800000b0a7812 */ /* 0x000fe400078e3cff */
[----:B------:R-:W-:Y:S02]  /*0b60*/  ISETP.EQ.OR P0, PT, R23, RZ, !P0 ;  /* 0x000000ff1700720c */ /* 0x000fe40004702670 */
[----:B------:R-:W-:-:S11]  /*0b70*/  LOP3.LUT R15, R10, 0x80000000, RZ, 0xc0, !PT ;  /* 0x800000000a0f7812 */ /* 0x000fd600078ec0ff */
[----:B------:R-:W-:Y:S01]  /*0b80*/  @P0 LOP3.LUT R8, R15, 0x7ff00000, RZ, 0xfc, !PT ;  /* 0x7ff000000f080812 */ /* 0x000fe200078efcff */
[----:B------:R-:W-:Y:S02]  /*0b90*/  @!P0 IMAD.MOV.U32 R14, RZ, RZ, RZ ;  /* 0x000000ffff0e8224 */ /* 0x000fe400078e00ff */
[----:B------:R-:W-:Y:S02]  /*0ba0*/  @P0 IMAD.MOV.U32 R14, RZ, RZ, RZ ;  /* 0x000000ffff0e0224 */ /* 0x000fe400078e00ff */
[----:B------:R-:W-:Y:S01]  /*0bb0*/  @P0 IMAD.MOV.U32 R15, RZ, RZ, R8 ;  /* 0x000000ffff0f0224 */ /* 0x000fe200078e0008 */
[----:B------:R-:W-:Y:S06]  /*0bc0*/  BRA `(.L_x_244) ;  /* 0x0000000000087947 */ /* 0x000fec0003800000 */
.L_x_245:
[----:B------:R-:W-:Y:S02]  /*0bd0*/  LOP3.LUT R15, R11, 0x80000, RZ, 0xfc, !PT ;  /* 0x000800000b0f7812 */ /* 0x000fe400078efcff */
[----:B------:R-:W-:-:S07]  /*0be0*/  MOV R14, R10 ;  /* 0x0000000a000e7202 */ /* 0x000fce0000000f00 */
.L_x_244:
[----:B------:R-:W-:Y:S05]  /*0bf0*/  BSYNC.RECONVERGENT B1 ;  /* 0x0000000000017941 */ /* 0x000fea0003800200 */
.L_x_242:
[----:B------:R-:W-:Y:S02]  /*0c00*/  IMAD.MOV.U32 R23, RZ, RZ, 0x0 ;  /* 0x00000000ff177424 */ /* 0x000fe400078e00ff */
[----:B------:R-:W-:Y:S02]  /*0c10*/  IMAD.MOV.U32 R8, RZ, RZ, R14 ;  /* 0x000000ffff087224 */ /* 0x000fe400078e000e */
[----:B------:R-:W-:Y:S01]  /*0c20*/  IMAD.MOV.U32 R9, RZ, RZ, R15 ;  /* 0x000000ffff097224 */ /* 0x000fe200078e000f */
[----:B------:R-:W-:Y:S06]  /*0c30*/  RET.REL.NODEC R22 `(_Z10jac_kernelPdiiiS_S_b) ;  /* 0xfffffff016f07950 */ /* 0x000fec0003c3ffff */
.L_x_246:
        /* <DEDUP_REMOVED lines=12> */
.L_x_247:


//--------------------- .nv.shared._ZN3cub18CUB_300001_SM_10006detail6reduce28DeviceReduceSingleTileKernelINS2_10policy_hubIdyN4cuda3__47maximumIdEEE10Policy1000EPdPfiS8_fdNS5_3std3__410__identityEEEvT0_T1_T2_T3_T4_T6_ --------------------------
	.section	.nv.shared._ZN3cub18CUB_300001_SM_10006detail6reduce28DeviceReduceSingleTileKernelINS2_10policy_hubIdyN4cuda3__47maximumIdEEE10Policy1000EPdPfiS8_fdNS5_3std3__410__identityEEEvT0_T1_T2_T3_T4_T6_,"aw",@nobits
	.sectionflags	@""
	.align	8
.nv.shared._ZN3cub18CUB_300001_SM_10006detail6reduce28DeviceReduceSingleTileKernelINS2_10policy_hubIdyN4cuda3__47maximumIdEEE10Policy1000EPdPfiS8_fdNS5_3std3__410__identityEEEvT0_T1_T2_T3_T4_T6_:
	.zero		1104


//--------------------- .nv.shared.reserved.0     --------------------------
	.section	.nv.shared.reserved.0,"aw",@nobits
	.weak		__nv_reservedSMEM_offset_0_alias
	.size		__nv_reservedSMEM_offset_0_alias, 0, 64
	.other		__nv_reservedSMEM_offset_0_alias,@"STO_CUDA_RESERVED_SHARED STV_DEFAULT"
__nv_reservedSMEM_offset_0_alias:
	.zero		0
	.zero		64


//--------------------- .nv.global                --------------------------
	.section	.nv.global,"aw",@nobits
.nv.global:
	.type		_ZN31_INTERNAL_a81c1240_4_k_cu_TRACE6thrust24THRUST_300001_SM_1000_NS3seqE,@object
	.size		_ZN31_INTERNAL_a81c1240_4_k_cu_TRACE6thrust24THRUST_300001_SM_1000_NS3seqE,(_ZN31_INTERNAL_a81c1240_4_k_cu_TRACE4cuda3std3__48in_placeE - _ZN31_INTERNAL_a81c1240_4_k_cu_TRACE6thrust24THRUST_300001_SM_1000_NS3seqE)
_ZN31_INTERNAL_a81c1240_4_k_cu_TRACE6thrust24THRUST_300001_SM_1000_NS3seqE:
	.zero		1
	.type		_ZN31_INTERNAL_a81c1240_4_k_cu_TRACE4cuda3std3__48in_placeE,@object
	.size		_ZN31_INTERNAL_a81c1240_4_k_cu_TRACE4cuda3std3__48in_placeE,(_ZN31_INTERNAL_a81c1240_4_k_cu_TRACE4cuda3std6ranges3__45__cpo4sizeE - _ZN31_INTERNAL_a81c1240_4_k_cu_TRACE4cuda3std3__48in_placeE)
_ZN31_INTERNAL_a81c1240_4_k_cu_TRACE4cuda3std3__48in_placeE:
	.zero		1
	.type		_ZN31_INTERNAL_a81c1240_4_k_cu_TRACE4cuda3std6ranges3__45__cpo4sizeE,@object
	.size		_ZN31_INTERNAL_a81c1240_4_k_cu_TRACE4cuda3std6ranges3__45__cpo4sizeE,(_ZN31_INTERNAL_a81c1240_4_k_cu_TRACE6thrust24THRUST_300001_SM_1000_NS12placeholders2_3E - _ZN31_INTERNAL_a81c1240_4_k_cu_TRACE4cuda3std6ranges3__45__cpo4sizeE)
_ZN31_INTERNAL_a81c1240_4_k_cu_TRACE4cuda3std6ranges3__45__cpo4sizeE:
	.zero		1
	.type		_ZN31_INTERNAL_a81c1240_4_k_cu_TRACE6thrust24THRUST_300001_SM_1000_NS12placeholders2_3E,@object
	.size		_ZN31_INTERNAL_a81c1240_4_k_cu_TRACE6thrust24THRUST_300001_SM_1000_NS12placeholders2_3E,(_ZN31_INTERNAL_a81c1240_4_k_cu_TRACE4cuda3std3__45__cpo6cbeginE - _ZN31_INTERNAL_a81c1240_4_k_cu_TRACE6thrust24THRUST_300001_SM_1000_NS12placeholders2_3E)
_ZN31_INTERNAL_a81c1240_4_k_cu_TRACE6thrust24THRUST_300001_SM_1000_NS12placeholders2_3E:
	.zero		1
	.type		_ZN31_INTERNAL_a81c1240_4_k_cu_TRACE4cuda3std3__45__cpo6cbeginE,@object
	.size		_ZN31_INTERNAL_a81c1240_4_k_cu_TRACE4cuda3std3__45__cpo6cbeginE,(_ZN31_INTERNAL_a81c1240_4_k_cu_TRACE4cuda3std6ranges3__45__cpo6cbeginE - _ZN31_INTERNAL_a81c1240_4_k_cu_TRACE4cuda3std3__45__cpo6cbeginE)
_ZN31_INTERNAL_a81c1240_4_k_cu_TRACE4cuda3std3__45__cpo6cbeginE:
	.zero		1
	.type		_ZN31_INTERNAL_a81c1240_4_k_cu_TRACE4cuda3std6ranges3__45__cpo6cbeginE,@object
	.size		_ZN31_INTERNAL_a81c1240_4_k_cu_TRACE4cuda3std6ranges3__45__cpo6cbeginE,(_ZN31_INTERNAL_a81c1240_4_k_cu_TRACE6thrust24THRUST_300001_SM_1000_NS12placeholders2_7E - _ZN31_INTERNAL_a81c1240_4_k_cu_TRACE4cuda3std6ranges3__45__cpo6cbeginE)
_ZN31_INTERNAL_a81c1240_4_k_cu_TRACE4cuda3std6ranges3__45__cpo6cbeginE:
	.zero		1
	.type		_ZN31_INTERNAL_a81c1240_4_k_cu_TRACE6thrust24THRUST_300001_SM_1000_NS12placeholders2_7E,@object
	.size		_ZN31_INTERNAL_a81c1240_4_k_cu_TRACE6thrust24THRUST_300001_SM_1000_NS12placeholders2_7E,(_ZN31_INTERNAL_a81c1240_4_k_cu_TRACE4cuda3std3__45__cpo7crbeginE - _ZN31_INTERNAL_a81c1240_4_k_cu_TRACE6thrust24THRUST_300001_SM_1000_NS12placeholders2_7E)
_ZN31_INTERNAL_a81c1240_4_k_cu_TRACE6thrust24THRUST_300001_SM_1000_NS12placeholders2_7E:
	.zero		1
	.type		_ZN31_INTERNAL_a81c1240_4_k_cu_TRACE4cuda3std3__45__cpo7crbeginE,@object
	.size		_ZN31_INTERNAL_a81c1240_4_k_cu_TRACE4cuda3std3__45__cpo7crbeginE,(_ZN31_INTERNAL_a81c1240_4_k_cu_TRACE4cuda3std6ranges3__45__cpo4nextE - _ZN31_INTERNAL_a81c1240_4_k_cu_TRACE4cuda3std3__45__cpo7crbeginE)
_ZN31_INTERNAL_a81c1240_4_k_cu_TRACE4cuda3std3__45__cpo7crbeginE:
	.zero		1
	.type		_ZN31_INTERNAL_a81c1240_4_k_cu_TRACE4cuda3std6ranges3__45__cpo4nextE,@object
	.size		_ZN31_INTERNAL_a81c1240_4_k_cu_TRACE4cuda3std6ranges3__45__cpo4nextE,(_ZN31_INTERNAL_a81c1240_4_k_cu_TRACE4cuda3std6ranges3__45__cpo4swapE - _ZN31_INTERNAL_a81c1240_4_k_cu_TRACE4cuda3std6ranges3__45__cpo4nextE)
_ZN31_INTERNAL_a81c1240_4_k_cu_TRACE4cuda3std6ranges3__45__cpo4nextE:
	.zero		1
	.type		_ZN31_INTERNAL_a81c1240_4_k_cu_TRACE4cuda3std6ranges3__45__cpo4swapE,@object
	.size		_ZN31_INTERNAL_a81c1240_4_k_cu_TRACE4cuda3std6ranges3__45__cpo4swapE,(_ZN31_INTERNAL_a81c1240_4_k_cu_TRACE6thrust24THRUST_300001_SM_1000_NS8cuda_cub10par_nosyncE - _ZN31_INTERNAL_a81c1240_4_k_cu_TRACE4cuda3std6ranges3__45__cpo4swapE)
_ZN31_INTERNAL_a81c1240_4_k_cu_TRACE4cuda3std6ranges3__45__cpo4swapE:
	.zero		1
	.type		_ZN31_INTERNAL_a81c1240_4_k_cu_TRACE6thrust24THRUST_300001_SM_1000_NS8cuda_cub10par_nosyncE,@object
	.size		_ZN31_INTERNAL_a81c1240_4_k_cu_TRACE6thrust24THRUST_300001_SM_1000_NS8cuda_cub10par_nosyncE,(_ZN31_INTERNAL_a81c1240_4_k_cu_TRACE6thrust24THRUST_300001_SM_1000_NS12placeholders2_9E - _ZN31_INTERNAL_a81c1240_4_k_cu_TRACE6thrust24THRUST_300001_SM_1000_NS8cuda_cub10par_nosyncE)
_ZN31_INTERNAL_a81c1240_4_k_cu_TRACE6thrust24THRUST_300001_SM_1000_NS8cuda_cub10par_nosyncE:
	.zero		1
	.type		_ZN31_INTERNAL_a81c1240_4_k_cu_TRACE6thrust24THRUST_300001_SM_1000_NS12placeholders2_9E,@object
	.size		_ZN31_INTERNAL_a81c1240_4_k_cu_TRACE6thrust24THRUST_300001_SM_1000_NS12placeholders2_9E,(_ZN31_INTERNAL_a81c1240_4_k_cu_TRACE4cuda3std3__433_GLOBAL__N__a81c1240_4_k_cu_TRACE6ignoreE - _ZN31_INTERNAL_a81c1240_4_k_cu_TRACE6thrust24THRUST_300001_SM_1000_NS12placeholders2_9E)
_ZN31_INTERNAL_a81c1240_4_k_cu_TRACE6thrust24THRUST_300001_SM_1000_NS12placeholders2_9E:
	.zero		1
	.type		_ZN31_INTERNAL_a81c1240_4_k_cu_TRACE4cuda3std3__433_GLOBAL__N__a81c1240_4_k_cu_TRACE6ignoreE,@object
	.size		_ZN31_INTERNAL_a81c1240_4_k_cu_TRACE4cuda3std3__433_GLOBAL__N__a81c1240_4_k_cu_TRACE6ignoreE,(_ZN31_INTERNAL_a81c1240_4_k_cu_TRACE4cuda3std6ranges3__45__cpo4dataE - _ZN31_INTERNAL_a81c1240_4_k_cu_TRACE4cuda3std3__433_GLOBAL__N__a81c1240_4_k_cu_TRACE6ignoreE)
_ZN31_INTERNAL_a81c1240_4_k_cu_TRACE4cuda3std3__433_GLOBAL__N__a81c1240_4_k_cu_TRACE6ignoreE:
	.zero		1
	.type		_ZN31_INTERNAL_a81c1240_4_k_cu_TRACE4cuda3std6ranges3__45__cpo4dataE,@object
	.size		_ZN31_INTERNAL_a81c1240_4_k_cu_TRACE4cuda3std6ranges3__45__cpo4dataE,(_ZN31_INTERNAL_a81c1240_4_k_cu_TRACE6thrust24THRUST_300001_SM_1000_NS12placeholders2_1E - _ZN31_INTERNAL_a81c1240_4_k_cu_TRACE4cuda3std6ranges3__45__cpo4dataE)
_ZN31_INTERNAL_a81c1240_4_k_cu_TRACE4cuda3std6ranges3__45__cpo4dataE:
	.zero		1
	.type		_ZN31_INTERNAL_a81c1240_4_k_cu_TRACE6thrust24THRUST_300001_SM_1000_NS12placeholders2_1E,@object
	.size		_ZN31_INTERNAL_a81c1240_4_k_cu_TRACE6thrust24THRUST_300001_SM_1000_NS12placeholders2_1E,(_ZN31_INTERNAL_a81c1240_4_k_cu_TRACE4cuda3std3__45__cpo5beginE - _ZN31_INTERNAL_a81c1240_4_k_cu_TRACE6thrust24THRUST_300001_SM_1000_NS12placeholders2_1E)
_ZN31_INTERNAL_a81c1240_4_k_cu_TRACE6thrust24THRUST_300001_SM_1000_NS12placeholders2_1E:
	.zero		1
	.type		_ZN31_INTERNAL_a81c1240_4_k_cu_TRACE4cuda3std3__45__cpo5beginE,@object
	.size		_ZN31_INTERNAL_a81c1240_4_k_cu_TRACE4cuda3std3__45__cpo5beginE,(_ZN31_INTERNAL_a81c1240_4_k_cu_TRACE4cuda3std6ranges3__45__cpo5beginE - _ZN31_INTERNAL_a81c1240_4_k_cu_TRACE4cuda3std3__45__cpo5beginE)
_ZN31_INTERNAL_a81c1240_4_k_cu_TRACE4cuda3std3__45__cpo5beginE:
	.zero		1
	.type		_ZN31_INTERNAL_a81c1240_4_k_cu_TRACE4cuda3std6ranges3__45__cpo5beginE,@object
	.size		_ZN31_INTERNAL_a81c1240_4_k_cu_TRACE4cuda3std6ranges3__45__cpo5beginE,(_ZN31_INTERNAL_a81c1240_4_k_cu_TRACE6thrust24THRUST_300001_SM_1000_NS12placeholders2_5E - _ZN31_INTERNAL_a81c1240_4_k_cu_TRACE4cuda3std6ranges3__45__cpo5beginE)
_ZN31_INTERNAL_a81c1240_4_k_cu_TRACE4cuda3std6ranges3__45__cpo5beginE:
	.zero		1
	.type		_ZN31_INTERNAL_a81c1240_4_k_cu_TRACE6thrust24THRUST_300001_SM_1000_NS12placeholders2_5E,@object
	.size		_ZN31_INTERNAL_a81c1240_4_k_cu_TRACE6thrust24THRUST_300001_SM_1000_NS12placeholders2_5E,(_ZN31_INTERNAL_a81c1240_4_k_cu_TRACE4cuda3std3__45__cpo6rbeginE - _ZN31_INTERNAL_a81c1240_4_k_cu_TRACE6thrust24THRUST_300001_SM_1000_NS12placeholders2_5E)
_ZN31_INTERNAL_a81c1240_4_k_cu_TRACE6thrust24THRUST_300001_SM_1000_NS12placeholders2_5E:
	.zero		1
	.type		_ZN31_INTERNAL_a81c1240_4_k_cu_TRACE4cuda3std3__45__cpo6rbeginE,@object
	.size		_ZN31_INTERNAL_a81c1240_4_k_cu_TRACE4cuda3std3__45__cpo6rbeginE,(_ZN31_INTERNAL_a81c1240_4_k_cu_TRACE4cuda3std6ranges3__45__cpo7advanceE - _ZN31_INTERNAL_a81c1240_4_k_cu_TRACE4cuda3std3__45__cpo6rbeginE)
_ZN31_INTERNAL_a81c1240_4_k_cu_TRACE4cuda3std3__45__cpo6rbeginE:
	.zero		1
	.type		_ZN31_INTERNAL_a81c1240_4_k_cu_TRACE4cuda3std6ranges3__45__cpo7advanceE,@object
	.size		_ZN31_INTERNAL_a81c1240_4_k_cu_TRACE4cuda3std6ranges3__45__cpo7advanceE,(_ZN31_INTERNAL_a81c1240_4_k_cu_TRACE4cuda3std3__47nulloptE - _ZN31_INTERNAL_a81c1240_4_k_cu_TRACE4cuda3std6ranges3__45__cpo7advanceE)
_ZN31_INTERNAL_a81c1240_4_k_cu_TRACE4cuda3std6ranges3__45__cpo7advanceE:
	.zero		1
	.type		_ZN31_INTERNAL_a81c1240_4_k_cu_TRACE4cuda3std3__47nulloptE,@object
	.size		_ZN31_INTERNAL_a81c1240_4_k_cu_TRACE4cuda3std3__47nulloptE,(_ZN31_INTERNAL_a81c1240_4_k_cu_TRACE4cuda3std6ranges3__45__cpo8distanceE - _ZN31_INTERNAL_a81c1240_4_k_cu_TRACE4cuda3std3__47nulloptE)
_ZN31_INTERNAL_a81c1240_4_k_cu_TRACE4cuda3std3__47nulloptE:
	.zero		1
	.type		_ZN31_INTERNAL_a81c1240_4_k_cu_TRACE4cuda3std6ranges3__45__cpo8distanceE,@object
	.size		_ZN31_INTERNAL_a81c1240_4_k_cu_TRACE4cuda3std6ranges3__45__cpo8distanceE,(_ZN31_INTERNAL_a81c1240_4_k_cu_TRACE6thrust24THRUST_300001_SM_1000_NS12placeholders3_10E - _ZN31_INTERNAL_a81c1240_4_k_cu_TRACE4cuda3std6ranges3__45__cpo8distanceE)
_ZN31_INTERNAL_a81c1240_4_k_cu_TRACE4cuda3std6ranges3__45__cpo8distanceE:
	.zero		1
	.type		_ZN31_INTERNAL_a81c1240_4_k_cu_TRACE6thrust24THRUST_300001_SM_1000_NS12placeholders3_10E,@object
	.size		_ZN31_INTERNAL_a81c1240_4_k_cu_TRACE6thrust24THRUST_300001_SM_1000_NS12placeholders3_10E,(_ZN31_INTERNAL_a81c1240_4_k_cu_TRACE4cuda3std3__419piecewise_constructE - _ZN31_INTERNAL_a81c1240_4_k_cu_TRACE6thrust24THRUST_300001_SM_1000_NS12placeholders3_10E)
_ZN31_INTERNAL_a81c1240_4_k_cu_TRACE6thrust24THRUST_300001_SM_1000_NS12placeholders3_10E:
	.zero		1
	.type		_ZN31_INTERNAL_a81c1240_4_k_cu_TRACE4cuda3std3__419piecewise_constructE,@object
	.size		_ZN31_INTERNAL_a81c1240_4_k_cu_TRACE4cuda3std3__419piecewise_constructE,(_ZN31_INTERNAL_a81c1240_4_k_cu_TRACE4cuda3std6ranges3__45__cpo5cdataE - _ZN31_INTERNAL_a81c1240_4_k_cu_TRACE4cuda3std3__419piecewise_constructE)
_ZN31_INTERNAL_a81c1240_4_k_cu_TRACE4cuda3std3__419piecewise_constructE:
	.zero		1
	.type		_ZN31_INTERNAL_a81c1240_4_k_cu_TRACE4cuda3std6ranges3__45__cpo5cdataE,@object
	.size		_ZN31_INTERNAL_a81c1240_4_k_cu_TRACE4cuda3std6ranges3__45__cpo5cdataE,(_ZN31_INTERNAL_a81c1240_4_k_cu_TRACE6thrust24THRUST_300001_SM_1000_NS12placeholders2_2E - _ZN31_INTERNAL_a81c1240_4_k_cu_TRACE4cuda3std6ranges3__45__cpo5cdataE)
_ZN31_INTERNAL_a81c1240_4_k_cu_TRACE4cuda3std6ranges3__45__cpo5cdataE:
	.zero		1
	.type		_ZN31_INTERNAL_a81c1240_4_k_cu_TRACE6thrust24THRUST_300001_SM_1000_NS12placeholders2_2E,@object
	.size		_ZN31_INTERNAL_a81c1240_4_k_cu_TRACE6thrust24THRUST_300001_SM_1000_NS12placeholders2_2E,(_ZN31_INTERNAL_a81c1240_4_k_cu_TRACE4cuda3std3__45__cpo3endE - _ZN31_INTERNAL_a81c1240_4_k_cu_TRACE6thrust24THRUST_300001_SM_1000_NS12placeholders2_2E)
_ZN31_INTERNAL_a81c1240_4_k_cu_TRACE6thrust24THRUST_300001_SM_1000_NS12placeholders2_2E:
	.zero		1
	.type		_ZN31_INTERNAL_a81c1240_4_k_cu_TRACE4cuda3std3__45__cpo3endE,@object
	.size		_ZN31_INTERNAL_a81c1240_4_k_cu_TRACE4cuda3std3__45__cpo3endE,(_ZN31_INTERNAL_a81c1240_4_k_cu_TRACE4cuda3std6ranges3__45__cpo3endE - _ZN31_INTERNAL_a81c1240_4_k_cu_TRACE4cuda3std3__45__cpo3endE)
_ZN31_INTERNAL_a81c1240_4_k_cu_TRACE4cuda3std3__45__cpo3endE:
	.zero		1
	.type		_ZN31_INTERNAL_a81c1240_4_k_cu_TRACE4cuda3std6ranges3__45__cpo3endE,@object
	.size		_ZN31_INTERNAL_a81c1240_4_k_cu_TRACE4cuda3std6ranges3__45__cpo3endE,(_ZN31_INTERNAL_a81c1240_4_k_cu_TRACE6thrust24THRUST_300001_SM_1000_NS12placeholders2_6E - _ZN31_INTERNAL_a81c1240_4_k_cu_TRACE4cuda3std6ranges3__45__cpo3endE)
_ZN31_INTERNAL_a81c1240_4_k_cu_TRACE4cuda3std6ranges3__45__cpo3endE:
	.zero		1
	.type		_ZN31_INTERNAL_a81c1240_4_k_cu_TRACE6thrust24THRUST_300001_SM_1000_NS12placeholders2_6E,@object
	.size		_ZN31_INTERNAL_a81c1240_4_k_cu_TRACE6thrust24THRUST_300001_SM_1000_NS12placeholders2_6E,(_ZN31_INTERNAL_a81c1240_4_k_cu_TRACE4cuda3std3__45__cpo4rendE - _ZN31_INTERNAL_a81c1240_4_k_cu_TRACE6thrust24THRUST_300001_SM_1000_NS12placeholders2_6E)
_ZN31_INTERNAL_a81c1240_4_k_cu_TRACE6thrust24THRUST_300001_SM_1000_NS12placeholders2_6E:
	.zero		1
	.type		_ZN31_INTERNAL_a81c1240_4_k_cu_TRACE4cuda3std3__45__cpo4rendE,@object
	.size		_ZN31_INTERNAL_a81c1240_4_k_cu_TRACE4cuda3std3__45__cpo4rendE,(_ZN31_INTERNAL_a81c1240_4_k_cu_TRACE4cuda3std6ranges3__45__cpo9iter_swapE - _ZN31_INTERNAL_a81c1240_4_k_cu_TRACE4cuda3std3__45__cpo4rendE)
_ZN31_INTERNAL_a81c1240_4_k_cu_TRACE4cuda3std3__45__cpo4rendE:
	.zero		1
	.type		_ZN31_INTERNAL_a81c1240_4_k_cu_TRACE4cuda3std6ranges3__45__cpo9iter_swapE,@object
	.size		_ZN31_INTERNAL_a81c1240_4_k_cu_TRACE4cuda3std6ranges3__45__cpo9iter_swapE,(_ZN31_INTERNAL_a81c1240_4_k_cu_TRACE4cuda3std3__48unexpectE - _ZN31_INTERNAL_a81c1240_4_k_cu_TRACE4cuda3std6ranges3__45__cpo9iter_swapE)
_ZN31_INTERNAL_a81c1240_4_k_cu_TRACE4cuda3std6ranges3__45__cpo9iter_swapE:
	.zero		1
	.type		_ZN31_INTERNAL_a81c1240_4_k_cu_TRACE4cuda3std3__48unexpectE,@object
	.size		_ZN31_INTERNAL_a81c1240_4_k_cu_TRACE4cuda3std3__48unexpectE,(_ZN31_INTERNAL_a81c1240_4_k_cu_TRACE6thrust24THRUST_300001_SM_1000_NS8cuda_cub3parE - _ZN31_INTERNAL_a81c1240_4_k_cu_TRACE4cuda3std3__48unexpectE)
_ZN31_INTERNAL_a81c1240_4_k_cu_TRACE4cuda3std3__48unexpectE:
	.zero		1
	.type		_ZN31_INTERNAL_a81c1240_4_k_cu_TRACE6thrust24THRUST_300001_SM_1000_NS8cuda_cub3parE,@object
	.size		_ZN31_INTERNAL_a81c1240_4_k_cu_TRACE6thrust24THRUST_300001_SM_1000_NS8cuda_cub3parE,(_ZN31_INTERNAL_a81c1240_4_k_cu_TRACE6thrust24THRUST_300001_SM_1000_NS12placeholders2_4E - _ZN31_INTERNAL_a81c1240_4_k_cu_TRACE6thrust24THRUST_300001_SM_1000_NS8cuda_cub3parE)
_ZN31_INTERNAL_a81c1240_4_k_cu_TRACE6thrust24THRUST_300001_SM_1000_NS8cuda_cub3parE:
	.zero		1
	.type		_ZN31_INTERNAL_a81c1240_4_k_cu_TRACE6thrust24THRUST_300001_SM_1000_NS12placeholders2_4E,@object
	.size		_ZN31_INTERNAL_a81c1240_4_k_cu_TRACE6thrust24THRUST_300001_SM_1000_NS12placeholders2_4E,(_ZN31_INTERNAL_a81c1240_4_k_cu_TRACE4cuda3std3__45__cpo4cendE - _ZN31_INTERNAL_a81c1240_4_k_cu_TRACE6thrust24THRUST_300001_SM_1000_NS12placeholders2_4E)
_ZN31_INTERNAL_a81c1240_4_k_cu_TRACE6thrust24THRUST_300001_SM_1000_NS12placeholders2_4E:
	.zero		1
	.type		_ZN31_INTERNAL_a81c1240_4_k_cu_TRACE4cuda3std3__45__cpo4cendE,@object
	.size		_ZN31_INTERNAL_a81c1240_4_k_cu_TRACE4cuda3std3__45__cpo4cendE,(_ZN31_INTERNAL_a81c1240_4_k_cu_TRACE4cuda3std6ranges3__45__cpo4cendE - _ZN31_INTERNAL_a81c1240_4_k_cu_TRACE4cuda3std3__45__cpo4cendE)
_ZN31_INTERNAL_a81c1240_4_k_cu_TRACE4cuda3std3__45__cpo4cendE:
	.zero		1
	.type		_ZN31_INTERNAL_a81c1240_4_k_cu_TRACE4cuda3std6ranges3__45__cpo4cendE,@object
	.size		_ZN31_INTERNAL_a81c1240_4_k_cu_TRACE4cuda3std6ranges3__45__cpo4cendE,(_ZN31_INTERNAL_a81c1240_4_k_cu_TRACE4cuda3std3__420unreachable_sentinelE - _ZN31_INTERNAL_a81c1240_4_k_cu_TRACE4cuda3std6ranges3__45__cpo4cendE)
_ZN31_INTERNAL_a81c1240_4_k_cu_TRACE4cuda3std6ranges3__45__cpo4cendE:
	.zero		1
	.type		_ZN31_INTERNAL_a81c1240_4_k_cu_TRACE4cuda3std3__420unreachable_sentinelE,@object
	.size		_ZN31_INTERNAL_a81c1240_4_k_cu_TRACE4cuda3std3__420unreachable_sentinelE,(_ZN31_INTERNAL_a81c1240_4_k_cu_TRACE4cuda3std6ranges3__45__cpo5ssizeE - _ZN31_INTERNAL_a81c1240_4_k_cu_TRACE4cuda3std3__420unreachable_sentinelE)
_ZN31_INTERNAL_a81c1240_4_k_cu_TRACE4cuda3std3__420unreachable_sentinelE:
	.zero		1
	.type		_ZN31_INTERNAL_a81c1240_4_k_cu_TRACE4cuda3std6ranges3__45__cpo5ssizeE,@object
	.size		_ZN31_INTERNAL_a81c1240_4_k_cu_TRACE4cuda3std6ranges3__45__cpo5ssizeE,(_ZN31_INTERNAL_a81c1240_4_k_cu_TRACE6thrust24THRUST_300001_SM_1000_NS12placeholders2_8E - _ZN31_INTERNAL_a81c1240_4_k_cu_TRACE4cuda3std6ranges3__45__cpo5ssizeE)
_ZN31_INTERNAL_a81c1240_4_k_cu_TRACE4cuda3std6ranges3__45__cpo5ssizeE:
	.zero		1
	.type		_ZN31_INTERNAL_a81c1240_4_k_cu_TRACE6thrust24THRUST_300001_SM_1000_NS12placeholders2_8E,@object
	.size		_ZN31_INTERNAL_a81c1240_4_k_cu_TRACE6thrust24THRUST_300001_SM_1000_NS12placeholders2_8E,(_ZN31_INTERNAL_a81c1240_4_k_cu_TRACE4cuda3std3__45__cpo5crendE - _ZN31_INTERNAL_a81c1240_4_k_cu_TRACE6thrust24THRUST_300001_SM_1000_NS12placeholders2_8E)
_ZN31_INTERNAL_a81c1240_4_k_cu_TRACE6thrust24THRUST_300001_SM_1000_NS12placeholders2_8E:
	.zero		1
	.type		_ZN31_INTERNAL_a81c1240_4_k_cu_TRACE4cuda3std3__45__cpo5crendE,@object
	.size		_ZN31_INTERNAL_a81c1240_4_k_cu_TRACE4cuda3std3__45__cpo5crendE,(_ZN31_INTERNAL_a81c1240_4_k_cu_TRACE4cuda3std6ranges3__45__cpo4prevE - _ZN31_INTERNAL_a81c1240_4_k_cu_TRACE4cuda3std3__45__cpo5crendE)
_ZN31_INTERNAL_a81c1240_4_k_cu_TRACE4cuda3std3__45__cpo5crendE:
	.zero		1
	.type		_ZN31_INTERNAL_a81c1240_4_k_cu_TRACE4cuda3std6ranges3__45__cpo4prevE,@object
	.size		_ZN31_INTERNAL_a81c1240_4_k_cu_TRACE4cuda3std6ranges3__45__cpo4prevE,(_ZN31_INTERNAL_a81c1240_4_k_cu_TRACE4cuda3std6ranges3__45__cpo9iter_moveE - _ZN31_INTERNAL_a81c1240_4_k_cu_TRACE4cuda3std6ranges3__45__cpo4prevE)
_ZN31_INTERNAL_a81c1240_4_k_cu_TRACE4cuda3std6ranges3__45__cpo4prevE:
	.zero		1
	.type		_ZN31_INTERNAL_a81c1240_4_k_cu_TRACE4cuda3std6ranges3__45__cpo9iter_moveE,@object
	.size		_ZN31_INTERNAL_a81c1240_4_k_cu_TRACE4cuda3std6ranges3__45__cpo9iter_moveE,(_ZN31_INTERNAL_a81c1240_4_k_cu_TRACE6thrust24THRUST_300001_SM_1000_NS6system6detail10sequential3seqE - _ZN31_INTERNAL_a81c1240_4_k_cu_TRACE4cuda3std6ranges3__45__cpo9iter_moveE)
_ZN31_INTERNAL_a81c1240_4_k_cu_TRACE4cuda3std6ranges3__45__cpo9iter_moveE:
	.zero		1
	.type		_ZN31_INTERNAL_a81c1240_4_k_cu_TRACE6thrust24THRUST_300001_SM_1000_NS6system6detail10sequential3seqE,@object
	.size		_ZN31_INTERNAL_a81c1240_4_k_cu_TRACE6thrust24THRUST_300001_SM_1000_NS6system6detail10sequential3seqE,(.L_31 - _ZN31_INTERNAL_a81c1240_4_k_cu_TRACE6thrust24THRUST_300001_SM_1000_NS6system6detail10sequential3seqE)
_ZN31_INTERNAL_a81c1240_4_k_cu_TRACE6thrust24THRUST_300001_SM_1000_NS6system6detail10sequential3seqE:
	.zero		1
.L_31:


//--------------------- .nv.shared._ZN3cub18CUB_300001_SM_10006detail6reduce18DeviceReduceKernelINS2_10policy_hubIdyN4cuda3__47maximumIdEEE10Policy1000EN6thrust24THRUST_300001_SM_1000_NS10device_ptrIdEEyS8_dNS5_3std3__410__identityEEEvT0_PT3_T1_NS0_13GridEvenShareISL_EET2_T4_ --------------------------
	.section	.nv.shared._ZN3cub18CUB_300001_SM_10006detail6reduce18DeviceReduceKernelINS2_10policy_hubIdyN4cuda3__47maximumIdEEE10Policy1000EN6thrust24THRUST_300001_SM_1000_NS10device_ptrIdEEyS8_dNS5_3std3__410__identityEEEvT0_PT3_T1_NS0_13GridEvenShareISL_EET2_T4_,"aw",@nobits
	.sectionflags	@""
	.align	8
.nv.shared._ZN3cub18CUB_300001_SM_10006detail6reduce18DeviceReduceKernelINS2_10policy_hubIdyN4cuda3__47maximumIdEEE10Policy1000EN6thrust24THRUST_300001_SM_1000_NS10device_ptrIdEEyS8_dNS5_3std3__410__identityEEEvT0_PT3_T1_NS0_13GridEvenShareISL_EET2_T4_:
	.zero		1104


//--------------------- .nv.shared._ZN3cub18CUB_300001_SM_10006detail6reduce28DeviceReduceSingleTileKernelINS2_10policy_hubIdyN4cuda3__47maximumIdEEE10Policy1000EN6thrust24THRUST_300001_SM_1000_NS10device_ptrIdEEPfyS8_fdNS5_3std3__410__identityEEEvT0_T1_T2_T3_T4_T6_ --------------------------
	.section	.nv.shared._ZN3cub18CUB_300001_SM_10006detail6reduce28DeviceReduceSingleTileKernelINS2_10policy_hubIdyN4cuda3__47maximumIdEEE10Policy1000EN6thrust24THRUST_300001_SM_1000_NS10device_ptrIdEEPfyS8_fdNS5_3std3__410__identityEEEvT0_T1_T2_T3_T4_T6_,"aw",@nobits
	.sectionflags	@""
	.align	8
.nv.shared._ZN3cub18CUB_300001_SM_10006detail6reduce28DeviceReduceSingleTileKernelINS2_10policy_hubIdyN4cuda3__47maximumIdEEE10Policy1000EN6thrust24THRUST_300001_SM_1000_NS10device_ptrIdEEPfyS8_fdNS5_3std3__410__identityEEEvT0_T1_T2_T3_T4_T6_:
	.zero		1104


//--------------------- .nv.shared._ZN3cub18CUB_300001_SM_10006detail6reduce28DeviceReduceSingleTileKernelINS2_10policy_hubIdjN4cuda3__47maximumIdEEE10Policy1000EPdPfiS8_fdNS5_3std3__410__identityEEEvT0_T1_T2_T3_T4_T6_ --------------------------
	.section	.nv.shared._ZN3cub18CUB_300001_SM_10006detail6reduce28DeviceReduceSingleTileKernelINS2_10policy_hubIdjN4cuda3__47maximumIdEEE10Policy1000EPdPfiS8_fdNS5_3std3__410__identityEEEvT0_T1_T2_T3_T4_T6_,"aw",@nobits
	.sectionflags	@""
	.align	8
.nv.shared._ZN3cub18CUB_300001_SM_10006detail6reduce28DeviceReduceSingleTileKernelINS2_10policy_hubIdjN4cuda3__47maximumIdEEE10Policy1000EPdPfiS8_fdNS5_3std3__410__identityEEEvT0_T1_T2_T3_T4_T6_:
	.zero		1104


//--------------------- .nv.shared._ZN3cub18CUB_300001_SM_10006detail6reduce18DeviceReduceKernelINS2_10policy_hubIdjN4cuda3__47maximumIdEEE10Policy1000EN6thrust24THRUST_300001_SM_1000_NS10device_ptrIdEEjS8_dNS5_3std3__410__identityEEEvT0_PT3_T1_NS0_13GridEvenShareISL_EET2_T4_ --------------------------
	.section	.nv.shared._ZN3cub18CUB_300001_SM_10006detail6reduce18DeviceReduceKernelINS2_10policy_hubIdjN4cuda3__47maximumIdEEE10Policy1000EN6thrust24THRUST_300001_SM_1000_NS10device_ptrIdEEjS8_dNS5_3std3__410__identityEEEvT0_PT3_T1_NS0_13GridEvenShareISL_EET2_T4_,"aw",@nobits
	.sectionflags	@""
	.align	8
.nv.shared._ZN3cub18CUB_300001_SM_10006detail6reduce18DeviceReduceKernelINS2_10policy_hubIdjN4cuda3__47maximumIdEEE10Policy1000EN6thrust24THRUST_300001_SM_1000_NS10device_ptrIdEEjS8_dNS5_3std3__410__identityEEEvT0_PT3_T1_NS0_13GridEvenShareISL_EET2_T4_:
	.zero		1104


//--------------------- .nv.shared._ZN3cub18CUB_300001_SM_10006detail6reduce28DeviceReduceSingleTileKernelINS2_10policy_hubIdjN4cuda3__47maximumIdEEE10Policy1000EN6thrust24THRUST_300001_SM_1000_NS10device_ptrIdEEPfjS8_fdNS5_3std3__410__identityEEEvT0_T1_T2_T3_T4_T6_ --------------------------
	.section	.nv.shared._ZN3cub18CUB_300001_SM_10006detail6reduce28DeviceReduceSingleTileKernelINS2_10policy_hubIdjN4cuda3__47maximumIdEEE10Policy1000EN6thrust24THRUST_300001_SM_1000_NS10device_ptrIdEEPfjS8_fdNS5_3std3__410__identityEEEvT0_T1_T2_T3_T4_T6_,"aw",@nobits
	.sectionflags	@""
	.align	8
.nv.shared._ZN3cub18CUB_300001_SM_10006detail6reduce28DeviceReduceSingleTileKernelINS2_10policy_hubIdjN4cuda3__47maximumIdEEE10Policy1000EN6thrust24THRUST_300001_SM_1000_NS10device_ptrIdEEPfjS8_fdNS5_3std3__410__identityEEEvT0_T1_T2_T3_T4_T6_:
	.zero		1104


//--------------------- .nv.constant0._ZN3cub18CUB_300001_SM_10006detail6reduce28DeviceReduceSingleTileKernelINS2_10policy_hubIdyN4cuda3__47maximumIdEEE10Policy1000EPdPfiS8_fdNS5_3std3__410__identityEEEvT0_T1_T2_T3_T4_T6_ --------------------------
	.section	.nv.constant0._ZN3cub18CUB_300001_SM_10006detail6reduce28DeviceReduceSingleTileKernelINS2_10policy_hubIdyN4cuda3__47maximumIdEEE10Policy1000EPdPfiS8_fdNS5_3std3__410__identityEEEvT0_T1_T2_T3_T4_T6_,"a",@progbits
	.sectionflags	@""
	.align	4
.nv.constant0._ZN3cub18CUB_300001_SM_10006detail6reduce28DeviceReduceSingleTileKernelINS2_10policy_hubIdyN4cuda3__47maximumIdEEE10Policy1000EPdPfiS8_fdNS5_3std3__410__identityEEEvT0_T1_T2_T3_T4_T6_:
	.zero		925


//--------------------- .nv.constant0._ZN3cub18CUB_300001_SM_10006detail6reduce18DeviceReduceKernelINS2_10policy_hubIdyN4cuda3__47maximumIdEEE10Policy1000EN6thrust24THRUST_300001_SM_1000_NS10device_ptrIdEEyS8_dNS5_3std3__410__identityEEEvT0_PT3_T1_NS0_13GridEvenShareISL_EET2_T4_ --------------------------
	.section	.nv.constant0._ZN3cub18CUB_300001_SM_10006detail6reduce18DeviceReduceKernelINS2_10policy_hubIdyN4cuda3__47maximumIdEEE10Policy1000EN6thrust24THRUST_300001_SM_1000_NS10device_ptrIdEEyS8_dNS5_3std3__410__identityEEEvT0_PT3_T1_NS0_13GridEvenShareISL_EET2_T4_,"a",@progbits
	.sectionflags	@""
	.align	4
.nv.constant0._ZN3cub18CUB_300001_SM_10006detail6reduce18DeviceReduceKernelINS2_10policy_hubIdyN4cuda3__47maximumIdEEE10Policy1000EN6thrust24THRUST_300001_SM_1000_NS10device_ptrIdEEyS8_dNS5_3std3__410__identityEEEvT0_PT3_T1_NS0_13GridEvenShareISL_EET2_T4_:
	.zero		994


//--------------------- .nv.constant0._ZN3cub18CUB_300001_SM_10006detail6reduce28DeviceReduceSingleTileKernelINS2_10policy_hubIdyN4cuda3__47maximumIdEEE10Policy1000EN6thrust24THRUST_300001_SM_1000_NS10device_ptrIdEEPfyS8_fdNS5_3std3__410__identityEEEvT0_T1_T2_T3_T4_T6_ --------------------------
	.section	.nv.constant0._ZN3cub18CUB_300001_SM_10006detail6reduce28DeviceReduceSingleTileKernelINS2_10policy_hubIdyN4cuda3__47maximumIdEEE10Policy1000EN6thrust24THRUST_300001_SM_1000_NS10device_ptrIdEEPfyS8_fdNS5_3std3__410__identityEEEvT0_T1_T2_T3_T4_T6_,"a",@progbits
	.sectionflags	@""
	.align	4
.nv.constant0._ZN3cub18CUB_300001_SM_10006detail6reduce28DeviceReduceSingleTileKernelINS2_10policy_hubIdyN4cuda3__47maximumIdEEE10Policy1000EN6thrust24THRUST_300001_SM_1000_NS10device_ptrIdEEPfyS8_fdNS5_3std3__410__identityEEEvT0_T1_T2_T3_T4_T6_:
	.zero		929


//--------------------- .nv.constant0._ZN3cub18CUB_300001_SM_10006detail6reduce28DeviceReduceSingleTileKernelINS2_10policy_hubIdjN4cuda3__47maximumIdEEE10Policy1000EPdPfiS8_fdNS5_3std3__410__identityEEEvT0_T1_T2_T3_T4_T6_ --------------------------
	.section	.nv.constant0._ZN3cub18CUB_300001_SM_10006detail6reduce28DeviceReduceSingleTileKernelINS2_10policy_hubIdjN4cuda3__47maximumIdEEE10Policy1000EPdPfiS8_fdNS5_3std3__410__identityEEEvT0_T1_T2_T3_T4_T6_,"a",@progbits
	.sectionflags	@""
	.align	4
.nv.constant0._ZN3cub18CUB_300001_SM_10006detail6reduce28DeviceReduceSingleTileKernelINS2_10policy_hubIdjN4cuda3__47maximumIdEEE10Policy1000EPdPfiS8_fdNS5_3std3__410__identityEEEvT0_T1_T2_T3_T4_T6_:
	.zero		925


//--------------------- .nv.constant0._ZN3cub18CUB_300001_SM_10006detail6reduce18DeviceReduceKernelINS2_10policy_hubIdjN4cuda3__47maximumIdEEE10Policy1000EN6thrust24THRUST_300001_SM_1000_NS10device_ptrIdEEjS8_dNS5_3std3__410__identityEEEvT0_PT3_T1_NS0_13GridEvenShareISL_EET2_T4_ --------------------------
	.section	.nv.constant0._ZN3cub18CUB_300001_SM_10006detail6reduce18DeviceReduceKernelINS2_10policy_hubIdjN4cuda3__47maximumIdEEE10Policy1000EN6thrust24THRUST_300001_SM_1000_NS10device_ptrIdEEjS8_dNS5_3std3__410__identityEEEvT0_PT3_T1_NS0_13GridEvenShareISL_EET2_T4_,"a",@progbits
	.sectionflags	@""
	.align	4
.nv.constant0._ZN3cub18CUB_300001_SM_10006detail6reduce18DeviceReduceKernelINS2_10policy_hubIdjN4cuda3__47maximumIdEEE10Policy1000EN6thrust24THRUST_300001_SM_1000_NS10device_ptrIdEEjS8_dNS5_3std3__410__identityEEEvT0_PT3_T1_NS0_13GridEvenShareISL_EET2_T4_:
	.zero		958


//--------------------- .nv.constant0._ZN3cub18CUB_300001_SM_10006detail6reduce28DeviceReduceSingleTileKernelINS2_10policy_hubIdjN4cuda3__47maximumIdEEE10Policy1000EN6thrust24THRUST_300001_SM_1000_NS10device_ptrIdEEPfjS8_fdNS5_3std3__410__identityEEEvT0_T1_T2_T3_T4_T6_ --------------------------
	.section	.nv.constant0._ZN3cub18CUB_300001_SM_10006detail6reduce28DeviceReduceSingleTileKernelINS2_10policy_hubIdjN4cuda3__47maximumIdEEE10Policy1000EN6thrust24THRUST_300001_SM_1000_NS10device_ptrIdEEPfjS8_fdNS5_3std3__410__identityEEEvT0_T1_T2_T3_T4_T6_,"a",@progbits
	.sectionflags	@""
	.align	4
.nv.constant0._ZN3cub18CUB_300001_SM_10006detail6reduce28DeviceReduceSingleTileKernelINS2_10policy_hubIdjN4cuda3__47maximumIdEEE10Policy1000EN6thrust24THRUST_300001_SM_1000_NS10device_ptrIdEEPfjS8_fdNS5_3std3__410__identityEEEvT0_T1_T2_T3_T4_T6_:
	.zero		925


//--------------------- .nv.constant0._ZN3cub18CUB_300001_SM_10006detail11EmptyKernelIvEEvv --------------------------
	.section	.nv.constant0._ZN3cub18CUB_300001_SM_10006detail11EmptyKernelIvEEvv,"a",@progbits
	.sectionflags	@""
	.align	4
.nv.constant0._ZN3cub18CUB_300001_SM_10006detail11EmptyKernelIvEEvv:
	.zero		896


//--------------------- .nv.constant0._Z17jac_kernel_inner2PdiiiS_ii --------------------------
	.section	.nv.constant0._Z17jac_kernel_inner2PdiiiS_ii,"a",@progbits
	.sectionflags	@""
	.align	4
.nv.constant0._Z17jac_kernel_inner2PdiiiS_ii:
	.zero		936


//--------------------- .nv.constant0._Z17jac_kernel_inner1PdiiiS_ii --------------------------
	.section	.nv.constant0._Z17jac_kernel_inner1PdiiiS_ii,"a",@progbits
	.sectionflags	@""
	.align	4
.nv.constant0._Z17jac_kernel_inner1PdiiiS_ii:
	.zero		936


//--------------------- .nv.constant0._Z18writeBorder_kernelPdiiS_i --------------------------
	.section	.nv.constant0._Z18writeBorder_kernelPdiiS_i,"a",@progbits
	.sectionflags	@""
	.align	4
.nv.constant0._Z18writeBorder_kernelPdiiS_i:
	.zero		924


//--------------------- .nv.constant0._Z10jac_kernelPdiiiS_S_b --------------------------
	.section	.nv.constant0._Z10jac_kernelPdiiiS_S_b,"a",@progbits
	.sectionflags	@""
	.align	4
.nv.constant0._Z10jac_kernelPdiiiS_S_b:
	.zero		937


//--------------------- SYMBOLS --------------------------

	.type		.nv.reservedSmem.offset0,@object
	.size		.nv.reservedSmem.offset0,0x4
	.type		.nv.reservedSmem.cap,@object
	.size		.nv.reservedSmem.cap,0x4
